//
// Generated by NVIDIA NVVM Compiler
//
// Compiler Build ID: CL-36424714
// Cuda compilation tools, release 13.0, V13.0.88
// Based on NVVM 20.0.0
//

.version 9.0
.target sm_100
.address_size 64

	// .globl	_Z9SwapLinesPdS_iii
.global .align 1 .b8 _ZN34_INTERNAL_a8480be1_4_k_cu_b01736eb4cuda3std3__45__cpo5beginE[1];
.global .align 1 .b8 _ZN34_INTERNAL_a8480be1_4_k_cu_b01736eb4cuda3std3__45__cpo3endE[1];
.global .align 1 .b8 _ZN34_INTERNAL_a8480be1_4_k_cu_b01736eb4cuda3std3__45__cpo6cbeginE[1];
.global .align 1 .b8 _ZN34_INTERNAL_a8480be1_4_k_cu_b01736eb4cuda3std3__45__cpo4cendE[1];
.global .align 1 .b8 _ZN34_INTERNAL_a8480be1_4_k_cu_b01736eb4cuda3std3__45__cpo6rbeginE[1];
.global .align 1 .b8 _ZN34_INTERNAL_a8480be1_4_k_cu_b01736eb4cuda3std3__45__cpo4rendE[1];
.global .align 1 .b8 _ZN34_INTERNAL_a8480be1_4_k_cu_b01736eb4cuda3std3__45__cpo7crbeginE[1];
.global .align 1 .b8 _ZN34_INTERNAL_a8480be1_4_k_cu_b01736eb4cuda3std3__45__cpo5crendE[1];
.global .align 1 .b8 _ZN34_INTERNAL_a8480be1_4_k_cu_b01736eb4cuda3std3__436_GLOBAL__N__a8480be1_4_k_cu_b01736eb6ignoreE[1];
.global .align 1 .b8 _ZN34_INTERNAL_a8480be1_4_k_cu_b01736eb4cuda3std3__419piecewise_constructE[1];
.global .align 1 .b8 _ZN34_INTERNAL_a8480be1_4_k_cu_b01736eb4cuda3std3__48in_placeE[1];
.global .align 1 .b8 _ZN34_INTERNAL_a8480be1_4_k_cu_b01736eb4cuda3std3__420unreachable_sentinelE[1];
.global .align 1 .b8 _ZN34_INTERNAL_a8480be1_4_k_cu_b01736eb4cuda3std3__47nulloptE[1];
.global .align 1 .b8 _ZN34_INTERNAL_a8480be1_4_k_cu_b01736eb4cuda3std3__48unexpectE[1];
.global .align 1 .b8 _ZN34_INTERNAL_a8480be1_4_k_cu_b01736eb4cuda3std6ranges3__45__cpo4swapE[1];
.global .align 1 .b8 _ZN34_INTERNAL_a8480be1_4_k_cu_b01736eb4cuda3std6ranges3__45__cpo9iter_moveE[1];
.global .align 1 .b8 _ZN34_INTERNAL_a8480be1_4_k_cu_b01736eb4cuda3std6ranges3__45__cpo5beginE[1];
.global .align 1 .b8 _ZN34_INTERNAL_a8480be1_4_k_cu_b01736eb4cuda3std6ranges3__45__cpo3endE[1];
.global .align 1 .b8 _ZN34_INTERNAL_a8480be1_4_k_cu_b01736eb4cuda3std6ranges3__45__cpo6cbeginE[1];
.global .align 1 .b8 _ZN34_INTERNAL_a8480be1_4_k_cu_b01736eb4cuda3std6ranges3__45__cpo4cendE[1];
.global .align 1 .b8 _ZN34_INTERNAL_a8480be1_4_k_cu_b01736eb4cuda3std6ranges3__45__cpo7advanceE[1];
.global .align 1 .b8 _ZN34_INTERNAL_a8480be1_4_k_cu_b01736eb4cuda3std6ranges3__45__cpo9iter_swapE[1];
.global .align 1 .b8 _ZN34_INTERNAL_a8480be1_4_k_cu_b01736eb4cuda3std6ranges3__45__cpo4nextE[1];
.global .align 1 .b8 _ZN34_INTERNAL_a8480be1_4_k_cu_b01736eb4cuda3std6ranges3__45__cpo4prevE[1];
.global .align 1 .b8 _ZN34_INTERNAL_a8480be1_4_k_cu_b01736eb4cuda3std6ranges3__45__cpo4dataE[1];
.global .align 1 .b8 _ZN34_INTERNAL_a8480be1_4_k_cu_b01736eb4cuda3std6ranges3__45__cpo5cdataE[1];
.global .align 1 .b8 _ZN34_INTERNAL_a8480be1_4_k_cu_b01736eb4cuda3std6ranges3__45__cpo4sizeE[1];
.global .align 1 .b8 _ZN34_INTERNAL_a8480be1_4_k_cu_b01736eb4cuda3std6ranges3__45__cpo5ssizeE[1];
.global .align 1 .b8 _ZN34_INTERNAL_a8480be1_4_k_cu_b01736eb4cuda3std6ranges3__45__cpo8distanceE[1];
.global .align 1 .b8 _ZN34_INTERNAL_a8480be1_4_k_cu_b01736eb6thrust24THRUST_300001_SM_1000_NS8cuda_cub3parE[1];
.global .align 1 .b8 _ZN34_INTERNAL_a8480be1_4_k_cu_b01736eb6thrust24THRUST_300001_SM_1000_NS8cuda_cub10par_nosyncE[1];
.global .align 1 .b8 _ZN34_INTERNAL_a8480be1_4_k_cu_b01736eb6thrust24THRUST_300001_SM_1000_NS6system6detail10sequential3seqE[1];
.global .align 1 .b8 _ZN34_INTERNAL_a8480be1_4_k_cu_b01736eb6thrust24THRUST_300001_SM_1000_NS6system3cpp3parE[1];
.global .align 1 .b8 _ZN34_INTERNAL_a8480be1_4_k_cu_b01736eb6thrust24THRUST_300001_SM_1000_NS12placeholders2_1E[1];
.global .align 1 .b8 _ZN34_INTERNAL_a8480be1_4_k_cu_b01736eb6thrust24THRUST_300001_SM_1000_NS12placeholders2_2E[1];
.global .align 1 .b8 _ZN34_INTERNAL_a8480be1_4_k_cu_b01736eb6thrust24THRUST_300001_SM_1000_NS12placeholders2_3E[1];
.global .align 1 .b8 _ZN34_INTERNAL_a8480be1_4_k_cu_b01736eb6thrust24THRUST_300001_SM_1000_NS12placeholders2_4E[1];
.global .align 1 .b8 _ZN34_INTERNAL_a8480be1_4_k_cu_b01736eb6thrust24THRUST_300001_SM_1000_NS12placeholders2_5E[1];
.global .align 1 .b8 _ZN34_INTERNAL_a8480be1_4_k_cu_b01736eb6thrust24THRUST_300001_SM_1000_NS12placeholders2_6E[1];
.global .align 1 .b8 _ZN34_INTERNAL_a8480be1_4_k_cu_b01736eb6thrust24THRUST_300001_SM_1000_NS12placeholders2_7E[1];
.global .align 1 .b8 _ZN34_INTERNAL_a8480be1_4_k_cu_b01736eb6thrust24THRUST_300001_SM_1000_NS12placeholders2_8E[1];
.global .align 1 .b8 _ZN34_INTERNAL_a8480be1_4_k_cu_b01736eb6thrust24THRUST_300001_SM_1000_NS12placeholders2_9E[1];
.global .align 1 .b8 _ZN34_INTERNAL_a8480be1_4_k_cu_b01736eb6thrust24THRUST_300001_SM_1000_NS12placeholders3_10E[1];
.global .align 1 .b8 _ZN34_INTERNAL_a8480be1_4_k_cu_b01736eb6thrust24THRUST_300001_SM_1000_NS3seqE[1];
.global .align 1 .b8 _ZN34_INTERNAL_a8480be1_4_k_cu_b01736eb6thrust24THRUST_300001_SM_1000_NS6deviceE[1];
.extern .shared .align 16 .b8 _ZN6thrust24THRUST_300001_SM_1000_NS8cuda_cub4core6detail5shmemE[];

.visible .entry _Z9SwapLinesPdS_iii(
	.param .u64 .ptr .align 1 _Z9SwapLinesPdS_iii_param_0,
	.param .u64 .ptr .align 1 _Z9SwapLinesPdS_iii_param_1,
	.param .u32 _Z9SwapLinesPdS_iii_param_2,
	.param .u32 _Z9SwapLinesPdS_iii_param_3,
	.param .u32 _Z9SwapLinesPdS_iii_param_4
)
{
	.reg .pred 	%p<7>;
	.reg .b32 	%r<57>;
	.reg .b64 	%rd<35>;
	.reg .b64 	%fd<21>;

	ld.param.u64 	%rd3, [_Z9SwapLinesPdS_iii_param_0];
	ld.param.u64 	%rd4, [_Z9SwapLinesPdS_iii_param_1];
	ld.param.u32 	%r19, [_Z9SwapLinesPdS_iii_param_2];
	ld.param.u32 	%r20, [_Z9SwapLinesPdS_iii_param_3];
	ld.param.u32 	%r21, [_Z9SwapLinesPdS_iii_param_4];
	cvta.to.global.u64 	%rd1, %rd4;
	cvta.to.global.u64 	%rd2, %rd3;
	mov.u32 	%r22, %ctaid.x;
	mov.u32 	%r23, %ntid.x;
	mov.u32 	%r24, %tid.x;
	mad.lo.s32 	%r55, %r22, %r23, %r24;
	mov.u32 	%r25, %nctaid.x;
	mul.lo.s32 	%r2, %r25, %r23;
	setp.ge.s32 	%p1, %r55, %r19;
	@%p1 bra 	$L__BB0_6;
	add.s32 	%r26, %r55, %r2;
	max.s32 	%r27, %r19, %r26;
	setp.lt.s32 	%p2, %r26, %r19;
	selp.u32 	%r28, 1, 0, %p2;
	add.s32 	%r29, %r26, %r28;
	sub.s32 	%r30, %r27, %r29;
	div.u32 	%r31, %r30, %r2;
	add.s32 	%r3, %r31, %r28;
	and.b32  	%r32, %r3, 3;
	setp.eq.s32 	%p3, %r32, 3;
	@%p3 bra 	$L__BB0_4;
	mul.lo.s32 	%r33, %r19, %r55;
	add.s32 	%r53, %r21, %r33;
	mul.lo.s32 	%r5, %r2, %r19;
	add.s32 	%r52, %r20, %r33;
	add.s32 	%r34, %r3, 1;
	and.b32  	%r35, %r34, 3;
	neg.s32 	%r51, %r35;
$L__BB0_3:
	.pragma "nounroll";
	mul.wide.s32 	%rd5, %r52, 8;
	add.s64 	%rd6, %rd2, %rd5;
	ld.global.f64 	%fd1, [%rd6];
	mul.wide.s32 	%rd7, %r53, 8;
	add.s64 	%rd8, %rd2, %rd7;
	ld.global.f64 	%fd2, [%rd8];
	st.global.f64 	[%rd6], %fd2;
	st.global.f64 	[%rd8], %fd1;
	add.s64 	%rd9, %rd1, %rd5;
	ld.global.f64 	%fd3, [%rd9];
	add.s64 	%rd10, %rd1, %rd7;
	ld.global.f64 	%fd4, [%rd10];
	st.global.f64 	[%rd9], %fd4;
	st.global.f64 	[%rd10], %fd3;
	add.s32 	%r55, %r55, %r2;
	add.s32 	%r53, %r53, %r5;
	add.s32 	%r52, %r52, %r5;
	add.s32 	%r51, %r51, 1;
	setp.ne.s32 	%p4, %r51, 0;
	@%p4 bra 	$L__BB0_3;
$L__BB0_4:
	setp.lt.u32 	%p5, %r3, 3;
	@%p5 bra 	$L__BB0_6;
$L__BB0_5:
	mul.lo.s32 	%r36, %r55, %r19;
	add.s32 	%r37, %r36, %r20;
	mul.wide.s32 	%rd11, %r37, 8;
	add.s64 	%rd12, %rd2, %rd11;
	ld.global.f64 	%fd5, [%rd12];
	add.s32 	%r38, %r36, %r21;
	mul.wide.s32 	%rd13, %r38, 8;
	add.s64 	%rd14, %rd2, %rd13;
	ld.global.f64 	%fd6, [%rd14];
	st.global.f64 	[%rd12], %fd6;
	st.global.f64 	[%rd14], %fd5;
	add.s64 	%rd15, %rd1, %rd11;
	ld.global.f64 	%fd7, [%rd15];
	add.s64 	%rd16, %rd1, %rd13;
	ld.global.f64 	%fd8, [%rd16];
	st.global.f64 	[%rd15], %fd8;
	st.global.f64 	[%rd16], %fd7;
	add.s32 	%r39, %r55, %r2;
	mul.lo.s32 	%r40, %r39, %r19;
	add.s32 	%r41, %r40, %r20;
	mul.wide.s32 	%rd17, %r41, 8;
	add.s64 	%rd18, %rd2, %rd17;
	ld.global.f64 	%fd9, [%rd18];
	add.s32 	%r42, %r40, %r21;
	mul.wide.s32 	%rd19, %r42, 8;
	add.s64 	%rd20, %rd2, %rd19;
	ld.global.f64 	%fd10, [%rd20];
	st.global.f64 	[%rd18], %fd10;
	st.global.f64 	[%rd20], %fd9;
	add.s64 	%rd21, %rd1, %rd17;
	ld.global.f64 	%fd11, [%rd21];
	add.s64 	%rd22, %rd1, %rd19;
	ld.global.f64 	%fd12, [%rd22];
	st.global.f64 	[%rd21], %fd12;
	st.global.f64 	[%rd22], %fd11;
	add.s32 	%r43, %r39, %r2;
	mul.lo.s32 	%r44, %r43, %r19;
	add.s32 	%r45, %r44, %r20;
	mul.wide.s32 	%rd23, %r45, 8;
	add.s64 	%rd24, %rd2, %rd23;
	ld.global.f64 	%fd13, [%rd24];
	add.s32 	%r46, %r44, %r21;
	mul.wide.s32 	%rd25, %r46, 8;
	add.s64 	%rd26, %rd2, %rd25;
	ld.global.f64 	%fd14, [%rd26];
	st.global.f64 	[%rd24], %fd14;
	st.global.f64 	[%rd26], %fd13;
	add.s64 	%rd27, %rd1, %rd23;
	ld.global.f64 	%fd15, [%rd27];
	add.s64 	%rd28, %rd1, %rd25;
	ld.global.f64 	%fd16, [%rd28];
	st.global.f64 	[%rd27], %fd16;
	st.global.f64 	[%rd28], %fd15;
	add.s32 	%r47, %r43, %r2;
	mul.lo.s32 	%r48, %r47, %r19;
	add.s32 	%r49, %r48, %r20;
	mul.wide.s32 	%rd29, %r49, 8;
	add.s64 	%rd30, %rd2, %rd29;
	ld.global.f64 	%fd17, [%rd30];
	add.s32 	%r50, %r48, %r21;
	mul.wide.s32 	%rd31, %r50, 8;
	add.s64 	%rd32, %rd2, %rd31;
	ld.global.f64 	%fd18, [%rd32];
	st.global.f64 	[%rd30], %fd18;
	st.global.f64 	[%rd32], %fd17;
	add.s64 	%rd33, %rd1, %rd29;
	ld.global.f64 	%fd19, [%rd33];
	add.s64 	%rd34, %rd1, %rd31;
	ld.global.f64 	%fd20, [%rd34];
	st.global.f64 	[%rd33], %fd20;
	st.global.f64 	[%rd34], %fd19;
	add.s32 	%r55, %r47, %r2;
	setp.lt.s32 	%p6, %r55, %r19;
	@%p6 bra 	$L__BB0_5;
$L__BB0_6:
	ret;

}
	// .globl	_Z6DividePdS_i
.visible .entry _Z6DividePdS_i(
	.param .u64 .ptr .align 1 _Z6DividePdS_i_param_0,
	.param .u64 .ptr .align 1 _Z6DividePdS_i_param_1,
	.param .u32 _Z6DividePdS_i_param_2
)
{
	.reg .pred 	%p<10>;
	.reg .b32 	%r<46>;
	.reg .b64 	%rd<21>;
	.reg .b64 	%fd<22>;

	ld.param.u64 	%rd4, [_Z6DividePdS_i_param_0];
	ld.param.u64 	%rd5, [_Z6DividePdS_i_param_1];
	ld.param.u32 	%r19, [_Z6DividePdS_i_param_2];
	cvta.to.global.u64 	%rd1, %rd5;
	mov.u32 	%r20, %ctaid.x;
	mov.u32 	%r1, %ntid.x;
	mov.u32 	%r21, %tid.x;
	mad.lo.s32 	%r43, %r20, %r1, %r21;
	mov.u32 	%r22, %ctaid.y;
	mov.u32 	%r23, %ntid.y;
	mov.u32 	%r24, %tid.y;
	mad.lo.s32 	%r3, %r22, %r23, %r24;
	mov.u32 	%r25, %nctaid.y;
	mul.lo.s32 	%r4, %r25, %r23;
	setp.ge.s32 	%p1, %r43, %r19;
	@%p1 bra 	$L__BB1_10;
	add.s32 	%r5, %r3, %r4;
	max.s32 	%r26, %r19, %r5;
	setp.lt.s32 	%p2, %r5, %r19;
	selp.u32 	%r27, 1, 0, %p2;
	add.s32 	%r28, %r5, %r27;
	sub.s32 	%r29, %r26, %r28;
	div.u32 	%r30, %r29, %r4;
	add.s32 	%r6, %r30, %r27;
	and.b32  	%r7, %r6, 3;
	mul.lo.s32 	%r8, %r3, %r19;
	mul.lo.s32 	%r9, %r5, %r19;
	add.s32 	%r10, %r5, %r4;
	mul.lo.s32 	%r11, %r10, %r19;
	add.s32 	%r12, %r10, %r4;
	mov.u32 	%r31, %nctaid.x;
	mul.lo.s32 	%r13, %r31, %r1;
	cvta.to.global.u64 	%rd2, %rd4;
$L__BB1_2:
	setp.ge.s32 	%p3, %r3, %r19;
	@%p3 bra 	$L__BB1_9;
	setp.eq.s32 	%p4, %r7, 3;
	mad.lo.s32 	%r32, %r43, %r19, %r43;
	mul.wide.s32 	%rd6, %r32, 8;
	add.s64 	%rd3, %rd2, %rd6;
	mov.u32 	%r44, %r3;
	@%p4 bra 	$L__BB1_7;
	setp.eq.s32 	%p5, %r7, 0;
	add.s32 	%r33, %r8, %r43;
	mul.wide.s32 	%rd7, %r33, 8;
	add.s64 	%rd8, %rd1, %rd7;
	ld.global.f64 	%fd1, [%rd8];
	ld.global.f64 	%fd2, [%rd3];
	div.rn.f64 	%fd3, %fd1, %fd2;
	st.global.f64 	[%rd8], %fd3;
	mov.u32 	%r44, %r5;
	@%p5 bra 	$L__BB1_7;
	setp.eq.s32 	%p6, %r7, 1;
	add.s32 	%r34, %r9, %r43;
	mul.wide.s32 	%rd9, %r34, 8;
	add.s64 	%rd10, %rd1, %rd9;
	ld.global.f64 	%fd4, [%rd10];
	ld.global.f64 	%fd5, [%rd3];
	div.rn.f64 	%fd6, %fd4, %fd5;
	st.global.f64 	[%rd10], %fd6;
	mov.u32 	%r44, %r10;
	@%p6 bra 	$L__BB1_7;
	add.s32 	%r35, %r11, %r43;
	mul.wide.s32 	%rd11, %r35, 8;
	add.s64 	%rd12, %rd1, %rd11;
	ld.global.f64 	%fd7, [%rd12];
	ld.global.f64 	%fd8, [%rd3];
	div.rn.f64 	%fd9, %fd7, %fd8;
	st.global.f64 	[%rd12], %fd9;
	mov.u32 	%r44, %r12;
$L__BB1_7:
	setp.lt.u32 	%p7, %r6, 3;
	@%p7 bra 	$L__BB1_9;
$L__BB1_8:
	mad.lo.s32 	%r36, %r44, %r19, %r43;
	mul.wide.s32 	%rd13, %r36, 8;
	add.s64 	%rd14, %rd1, %rd13;
	ld.global.f64 	%fd10, [%rd14];
	ld.global.f64 	%fd11, [%rd3];
	div.rn.f64 	%fd12, %fd10, %fd11;
	st.global.f64 	[%rd14], %fd12;
	add.s32 	%r37, %r44, %r4;
	mad.lo.s32 	%r38, %r37, %r19, %r43;
	mul.wide.s32 	%rd15, %r38, 8;
	add.s64 	%rd16, %rd1, %rd15;
	ld.global.f64 	%fd13, [%rd16];
	ld.global.f64 	%fd14, [%rd3];
	div.rn.f64 	%fd15, %fd13, %fd14;
	st.global.f64 	[%rd16], %fd15;
	add.s32 	%r39, %r37, %r4;
	mad.lo.s32 	%r40, %r39, %r19, %r43;
	mul.wide.s32 	%rd17, %r40, 8;
	add.s64 	%rd18, %rd1, %rd17;
	ld.global.f64 	%fd16, [%rd18];
	ld.global.f64 	%fd17, [%rd3];
	div.rn.f64 	%fd18, %fd16, %fd17;
	st.global.f64 	[%rd18], %fd18;
	add.s32 	%r41, %r39, %r4;
	mad.lo.s32 	%r42, %r41, %r19, %r43;
	mul.wide.s32 	%rd19, %r42, 8;
	add.s64 	%rd20, %rd1, %rd19;
	ld.global.f64 	%fd19, [%rd20];
	ld.global.f64 	%fd20, [%rd3];
	div.rn.f64 	%fd21, %fd19, %fd20;
	st.global.f64 	[%rd20], %fd21;
	add.s32 	%r44, %r41, %r4;
	setp.lt.s32 	%p8, %r44, %r19;
	@%p8 bra 	$L__BB1_8;
$L__BB1_9:
	add.s32 	%r43, %r43, %r13;
	setp.lt.s32 	%p9, %r43, %r19;
	@%p9 bra 	$L__BB1_2;
$L__BB1_10:
	ret;

}
	// .globl	_Z8DelLowerPdS_ii
.visible .entry _Z8DelLowerPdS_ii(
	.param .u64 .ptr .align 1 _Z8DelLowerPdS_ii_param_0,
	.param .u64 .ptr .align 1 _Z8DelLowerPdS_ii_param_1,
	.param .u32 _Z8DelLowerPdS_ii_param_2,
	.param .u32 _Z8DelLowerPdS_ii_param_3
)
{
	.reg .pred 	%p<17>;
	.reg .b32 	%r<115>;
	.reg .b64 	%rd<65>;
	.reg .b64 	%fd<47>;

	ld.param.u64 	%rd9, [_Z8DelLowerPdS_ii_param_0];
	ld.param.u64 	%rd10, [_Z8DelLowerPdS_ii_param_1];
	ld.param.u32 	%r33, [_Z8DelLowerPdS_ii_param_2];
	ld.param.u32 	%r34, [_Z8DelLowerPdS_ii_param_3];
	cvta.to.global.u64 	%rd1, %rd10;
	cvta.to.global.u64 	%rd2, %rd9;
	mov.u32 	%r35, %ctaid.x;
	mov.u32 	%r1, %ntid.x;
	mov.u32 	%r36, %tid.x;
	mad.lo.s32 	%r37, %r35, %r1, %r36;
	mov.u32 	%r38, %ctaid.y;
	mov.u32 	%r39, %ntid.y;
	mul.lo.s32 	%r2, %r38, %r39;
	mov.u32 	%r3, %tid.y;
	add.s32 	%r4, %r2, %r3;
	mov.u32 	%r40, %nctaid.y;
	mul.lo.s32 	%r5, %r40, %r39;
	add.s32 	%r6, %r34, 1;
	add.s32 	%r110, %r37, %r6;
	setp.ge.s32 	%p1, %r110, %r33;
	@%p1 bra 	$L__BB2_16;
	mul.lo.s32 	%r8, %r34, %r33;
	add.s32 	%r41, %r8, %r34;
	mul.wide.s32 	%rd11, %r41, 8;
	add.s64 	%rd3, %rd2, %rd11;
	add.s32 	%r9, %r6, %r4;
	add.s32 	%r42, %r3, %r34;
	add.s32 	%r43, %r5, %r2;
	add.s32 	%r44, %r42, %r43;
	add.s32 	%r45, %r44, 1;
	max.s32 	%r46, %r33, %r45;
	not.b32 	%r47, %r43;
	add.s32 	%r48, %r46, %r47;
	sub.s32 	%r49, %r48, %r42;
	setp.ne.s32 	%p2, %r49, 0;
	selp.u32 	%r50, 1, 0, %p2;
	selp.s32 	%r51, -1, 0, %p2;
	add.s32 	%r52, %r49, %r51;
	div.u32 	%r53, %r52, %r5;
	add.s32 	%r10, %r53, %r50;
	add.s32 	%r54, %r3, %r43;
	max.s32 	%r55, %r33, %r54;
	setp.lt.s32 	%p3, %r54, %r33;
	selp.u32 	%r56, 1, 0, %p3;
	add.s32 	%r57, %r54, %r56;
	sub.s32 	%r58, %r55, %r57;
	div.u32 	%r59, %r58, %r5;
	add.s32 	%r11, %r59, %r56;
	mul.lo.s32 	%r12, %r9, %r33;
	add.s32 	%r60, %r12, %r34;
	mul.wide.s32 	%rd12, %r60, 8;
	add.s64 	%rd4, %rd2, %rd12;
	add.s32 	%r13, %r9, %r5;
	mul.lo.s32 	%r14, %r13, %r33;
	add.s32 	%r15, %r13, %r5;
	mul.lo.s32 	%r16, %r15, %r33;
	add.s32 	%r61, %r16, %r34;
	mul.wide.s32 	%rd13, %r61, 8;
	add.s64 	%rd5, %rd2, %rd13;
	mul.lo.s32 	%r17, %r4, %r33;
	add.s32 	%r62, %r17, %r34;
	mul.wide.s32 	%rd14, %r62, 8;
	add.s64 	%rd6, %rd1, %rd14;
	add.s32 	%r18, %r4, %r5;
	mul.lo.s32 	%r19, %r18, %r33;
	add.s32 	%r63, %r19, %r34;
	mul.wide.s32 	%rd15, %r63, 8;
	add.s64 	%rd7, %rd1, %rd15;
	add.s32 	%r20, %r18, %r5;
	mul.lo.s32 	%r21, %r20, %r33;
	add.s32 	%r64, %r21, %r34;
	mul.wide.s32 	%rd16, %r64, 8;
	add.s64 	%rd8, %rd1, %rd16;
	mov.u32 	%r65, %nctaid.x;
	mul.lo.s32 	%r22, %r65, %r1;
$L__BB2_2:
	setp.ge.s32 	%p4, %r9, %r33;
	add.s32 	%r66, %r110, %r8;
	mul.wide.s32 	%rd17, %r66, 8;
	add.s64 	%rd18, %rd2, %rd17;
	ld.global.f64 	%fd2, [%rd18];
	neg.f64 	%fd3, %fd2;
	ld.global.f64 	%fd4, [%rd3];
	div.rn.f64 	%fd1, %fd3, %fd4;
	@%p4 bra 	$L__BB2_8;
	and.b32  	%r67, %r10, 3;
	setp.eq.s32 	%p5, %r67, 3;
	mov.u32 	%r111, %r9;
	@%p5 bra 	$L__BB2_7;
	and.b32  	%r68, %r10, 3;
	setp.eq.s32 	%p6, %r68, 0;
	ld.global.f64 	%fd5, [%rd4];
	add.s32 	%r69, %r12, %r110;
	mul.wide.s32 	%rd19, %r69, 8;
	add.s64 	%rd20, %rd2, %rd19;
	ld.global.f64 	%fd6, [%rd20];
	fma.rn.f64 	%fd7, %fd1, %fd5, %fd6;
	st.global.f64 	[%rd20], %fd7;
	mov.u32 	%r111, %r13;
	@%p6 bra 	$L__BB2_7;
	and.b32  	%r70, %r10, 3;
	setp.eq.s32 	%p7, %r70, 1;
	add.s32 	%r71, %r14, %r34;
	mul.wide.s32 	%rd21, %r71, 8;
	add.s64 	%rd22, %rd2, %rd21;
	ld.global.f64 	%fd8, [%rd22];
	add.s32 	%r72, %r14, %r110;
	mul.wide.s32 	%rd23, %r72, 8;
	add.s64 	%rd24, %rd2, %rd23;
	ld.global.f64 	%fd9, [%rd24];
	fma.rn.f64 	%fd10, %fd1, %fd8, %fd9;
	st.global.f64 	[%rd24], %fd10;
	mov.u32 	%r111, %r15;
	@%p7 bra 	$L__BB2_7;
	add.s32 	%r111, %r15, %r5;
	ld.global.f64 	%fd11, [%rd5];
	add.s32 	%r73, %r16, %r110;
	mul.wide.s32 	%rd25, %r73, 8;
	add.s64 	%rd26, %rd2, %rd25;
	ld.global.f64 	%fd12, [%rd26];
	fma.rn.f64 	%fd13, %fd1, %fd11, %fd12;
	st.global.f64 	[%rd26], %fd13;
$L__BB2_7:
	setp.lt.u32 	%p8, %r10, 3;
	@%p8 bra 	$L__BB2_8;
	bra.uni 	$L__BB2_17;
$L__BB2_8:
	setp.ge.s32 	%p10, %r4, %r33;
	@%p10 bra 	$L__BB2_15;
	and.b32  	%r89, %r11, 3;
	setp.eq.s32 	%p11, %r89, 3;
	mov.u32 	%r112, %r4;
	@%p11 bra 	$L__BB2_13;
	and.b32  	%r90, %r11, 3;
	setp.eq.s32 	%p12, %r90, 0;
	ld.global.f64 	%fd26, [%rd6];
	add.s32 	%r91, %r17, %r110;
	mul.wide.s32 	%rd43, %r91, 8;
	add.s64 	%rd44, %rd1, %rd43;
	ld.global.f64 	%fd27, [%rd44];
	fma.rn.f64 	%fd28, %fd1, %fd26, %fd27;
	st.global.f64 	[%rd44], %fd28;
	mov.u32 	%r112, %r18;
	@%p12 bra 	$L__BB2_13;
	and.b32  	%r92, %r11, 3;
	setp.eq.s32 	%p13, %r92, 1;
	ld.global.f64 	%fd29, [%rd7];
	add.s32 	%r93, %r19, %r110;
	mul.wide.s32 	%rd45, %r93, 8;
	add.s64 	%rd46, %rd1, %rd45;
	ld.global.f64 	%fd30, [%rd46];
	fma.rn.f64 	%fd31, %fd1, %fd29, %fd30;
	st.global.f64 	[%rd46], %fd31;
	mov.u32 	%r112, %r20;
	@%p13 bra 	$L__BB2_13;
	add.s32 	%r112, %r20, %r5;
	ld.global.f64 	%fd32, [%rd8];
	add.s32 	%r94, %r21, %r110;
	mul.wide.s32 	%rd47, %r94, 8;
	add.s64 	%rd48, %rd1, %rd47;
	ld.global.f64 	%fd33, [%rd48];
	fma.rn.f64 	%fd34, %fd1, %fd32, %fd33;
	st.global.f64 	[%rd48], %fd34;
$L__BB2_13:
	setp.lt.u32 	%p14, %r11, 3;
	@%p14 bra 	$L__BB2_15;
$L__BB2_14:
	mul.lo.s32 	%r95, %r112, %r33;
	add.s32 	%r96, %r95, %r34;
	mul.wide.s32 	%rd49, %r96, 8;
	add.s64 	%rd50, %rd1, %rd49;
	ld.global.f64 	%fd35, [%rd50];
	add.s32 	%r97, %r95, %r110;
	mul.wide.s32 	%rd51, %r97, 8;
	add.s64 	%rd52, %rd1, %rd51;
	ld.global.f64 	%fd36, [%rd52];
	fma.rn.f64 	%fd37, %fd1, %fd35, %fd36;
	st.global.f64 	[%rd52], %fd37;
	add.s32 	%r98, %r112, %r5;
	mul.lo.s32 	%r99, %r98, %r33;
	add.s32 	%r100, %r99, %r34;
	mul.wide.s32 	%rd53, %r100, 8;
	add.s64 	%rd54, %rd1, %rd53;
	ld.global.f64 	%fd38, [%rd54];
	add.s32 	%r101, %r99, %r110;
	mul.wide.s32 	%rd55, %r101, 8;
	add.s64 	%rd56, %rd1, %rd55;
	ld.global.f64 	%fd39, [%rd56];
	fma.rn.f64 	%fd40, %fd1, %fd38, %fd39;
	st.global.f64 	[%rd56], %fd40;
	add.s32 	%r102, %r98, %r5;
	mul.lo.s32 	%r103, %r102, %r33;
	add.s32 	%r104, %r103, %r34;
	mul.wide.s32 	%rd57, %r104, 8;
	add.s64 	%rd58, %rd1, %rd57;
	ld.global.f64 	%fd41, [%rd58];
	add.s32 	%r105, %r103, %r110;
	mul.wide.s32 	%rd59, %r105, 8;
	add.s64 	%rd60, %rd1, %rd59;
	ld.global.f64 	%fd42, [%rd60];
	fma.rn.f64 	%fd43, %fd1, %fd41, %fd42;
	st.global.f64 	[%rd60], %fd43;
	add.s32 	%r106, %r102, %r5;
	mul.lo.s32 	%r107, %r106, %r33;
	add.s32 	%r108, %r107, %r34;
	mul.wide.s32 	%rd61, %r108, 8;
	add.s64 	%rd62, %rd1, %rd61;
	ld.global.f64 	%fd44, [%rd62];
	add.s32 	%r109, %r107, %r110;
	mul.wide.s32 	%rd63, %r109, 8;
	add.s64 	%rd64, %rd1, %rd63;
	ld.global.f64 	%fd45, [%rd64];
	fma.rn.f64 	%fd46, %fd1, %fd44, %fd45;
	st.global.f64 	[%rd64], %fd46;
	add.s32 	%r112, %r106, %r5;
	setp.lt.s32 	%p15, %r112, %r33;
	@%p15 bra 	$L__BB2_14;
$L__BB2_15:
	add.s32 	%r110, %r110, %r22;
	setp.lt.s32 	%p16, %r110, %r33;
	@%p16 bra 	$L__BB2_2;
$L__BB2_16:
	ret;
$L__BB2_17:
	mul.lo.s32 	%r74, %r111, %r33;
	add.s32 	%r75, %r74, %r34;
	mul.wide.s32 	%rd27, %r75, 8;
	add.s64 	%rd28, %rd2, %rd27;
	ld.global.f64 	%fd14, [%rd28];
	add.s32 	%r76, %r74, %r110;
	mul.wide.s32 	%rd29, %r76, 8;
	add.s64 	%rd30, %rd2, %rd29;
	ld.global.f64 	%fd15, [%rd30];
	fma.rn.f64 	%fd16, %fd1, %fd14, %fd15;
	st.global.f64 	[%rd30], %fd16;
	add.s32 	%r77, %r111, %r5;
	mul.lo.s32 	%r78, %r77, %r33;
	add.s32 	%r79, %r78, %r34;
	mul.wide.s32 	%rd31, %r79, 8;
	add.s64 	%rd32, %rd2, %rd31;
	ld.global.f64 	%fd17, [%rd32];
	add.s32 	%r80, %r78, %r110;
	mul.wide.s32 	%rd33, %r80, 8;
	add.s64 	%rd34, %rd2, %rd33;
	ld.global.f64 	%fd18, [%rd34];
	fma.rn.f64 	%fd19, %fd1, %fd17, %fd18;
	st.global.f64 	[%rd34], %fd19;
	add.s32 	%r81, %r77, %r5;
	mul.lo.s32 	%r82, %r81, %r33;
	add.s32 	%r83, %r82, %r34;
	mul.wide.s32 	%rd35, %r83, 8;
	add.s64 	%rd36, %rd2, %rd35;
	ld.global.f64 	%fd20, [%rd36];
	add.s32 	%r84, %r82, %r110;
	mul.wide.s32 	%rd37, %r84, 8;
	add.s64 	%rd38, %rd2, %rd37;
	ld.global.f64 	%fd21, [%rd38];
	fma.rn.f64 	%fd22, %fd1, %fd20, %fd21;
	st.global.f64 	[%rd38], %fd22;
	add.s32 	%r85, %r81, %r5;
	mul.lo.s32 	%r86, %r85, %r33;
	add.s32 	%r87, %r86, %r34;
	mul.wide.s32 	%rd39, %r87, 8;
	add.s64 	%rd40, %rd2, %rd39;
	ld.global.f64 	%fd23, [%rd40];
	add.s32 	%r88, %r86, %r110;
	mul.wide.s32 	%rd41, %r88, 8;
	add.s64 	%rd42, %rd2, %rd41;
	ld.global.f64 	%fd24, [%rd42];
	fma.rn.f64 	%fd25, %fd1, %fd23, %fd24;
	st.global.f64 	[%rd42], %fd25;
	add.s32 	%r111, %r85, %r5;
	setp.lt.s32 	%p9, %r111, %r33;
	@%p9 bra 	$L__BB2_17;
	bra.uni 	$L__BB2_8;

}
	// .globl	_Z8DelUpperPdS_ii
.visible .entry _Z8DelUpperPdS_ii(
	.param .u64 .ptr .align 1 _Z8DelUpperPdS_ii_param_0,
	.param .u64 .ptr .align 1 _Z8DelUpperPdS_ii_param_1,
	.param .u32 _Z8DelUpperPdS_ii_param_2,
	.param .u32 _Z8DelUpperPdS_ii_param_3
)
{
	.reg .pred 	%p<10>;
	.reg .b32 	%r<64>;
	.reg .b64 	%rd<37>;
	.reg .b64 	%fd<26>;

	ld.param.u64 	%rd5, [_Z8DelUpperPdS_ii_param_0];
	ld.param.u64 	%rd6, [_Z8DelUpperPdS_ii_param_1];
	ld.param.u32 	%r19, [_Z8DelUpperPdS_ii_param_2];
	ld.param.u32 	%r20, [_Z8DelUpperPdS_ii_param_3];
	cvta.to.global.u64 	%rd1, %rd6;
	cvta.to.global.u64 	%rd2, %rd5;
	mov.u32 	%r21, %tid.x;
	mov.u32 	%r22, %ctaid.x;
	mov.u32 	%r1, %ntid.x;
	mad.lo.s32 	%r23, %r22, %r1, %r21;
	mov.u32 	%r24, %tid.y;
	mov.u32 	%r25, %ctaid.y;
	mov.u32 	%r26, %ntid.y;
	mad.lo.s32 	%r2, %r25, %r26, %r24;
	mov.u32 	%r27, %nctaid.y;
	mul.lo.s32 	%r3, %r27, %r26;
	not.b32 	%r28, %r23;
	add.s32 	%r61, %r20, %r28;
	setp.lt.s32 	%p1, %r61, 0;
	@%p1 bra 	$L__BB3_10;
	mul.lo.s32 	%r5, %r20, %r19;
	add.s32 	%r29, %r5, %r20;
	mul.wide.s32 	%rd7, %r29, 8;
	add.s64 	%rd3, %rd2, %rd7;
	add.s32 	%r6, %r2, %r3;
	max.s32 	%r30, %r19, %r6;
	setp.lt.s32 	%p2, %r6, %r19;
	selp.u32 	%r31, 1, 0, %p2;
	add.s32 	%r32, %r6, %r31;
	sub.s32 	%r33, %r30, %r32;
	div.u32 	%r34, %r33, %r3;
	add.s32 	%r7, %r34, %r31;
	mul.lo.s32 	%r8, %r2, %r19;
	add.s32 	%r35, %r8, %r20;
	mul.wide.s32 	%rd8, %r35, 8;
	add.s64 	%rd4, %rd1, %rd8;
	mul.lo.s32 	%r9, %r6, %r19;
	add.s32 	%r10, %r6, %r3;
	mul.lo.s32 	%r11, %r10, %r19;
	mov.u32 	%r36, %nctaid.x;
	mul.lo.s32 	%r12, %r36, %r1;
$L__BB3_2:
	setp.ge.s32 	%p3, %r2, %r19;
	add.s32 	%r37, %r61, %r5;
	mul.wide.s32 	%rd9, %r37, 8;
	add.s64 	%rd10, %rd2, %rd9;
	ld.global.f64 	%fd2, [%rd10];
	neg.f64 	%fd3, %fd2;
	ld.global.f64 	%fd4, [%rd3];
	div.rn.f64 	%fd1, %fd3, %fd4;
	@%p3 bra 	$L__BB3_9;
	and.b32  	%r38, %r7, 3;
	setp.eq.s32 	%p4, %r38, 3;
	mov.u32 	%r62, %r2;
	@%p4 bra 	$L__BB3_7;
	setp.eq.s32 	%p5, %r38, 0;
	ld.global.f64 	%fd5, [%rd4];
	add.s32 	%r40, %r8, %r61;
	mul.wide.s32 	%rd11, %r40, 8;
	add.s64 	%rd12, %rd1, %rd11;
	ld.global.f64 	%fd6, [%rd12];
	fma.rn.f64 	%fd7, %fd1, %fd5, %fd6;
	st.global.f64 	[%rd12], %fd7;
	mov.u32 	%r62, %r6;
	@%p5 bra 	$L__BB3_7;
	setp.eq.s32 	%p6, %r38, 1;
	add.s32 	%r42, %r9, %r20;
	mul.wide.s32 	%rd13, %r42, 8;
	add.s64 	%rd14, %rd1, %rd13;
	ld.global.f64 	%fd8, [%rd14];
	add.s32 	%r43, %r9, %r61;
	mul.wide.s32 	%rd15, %r43, 8;
	add.s64 	%rd16, %rd1, %rd15;
	ld.global.f64 	%fd9, [%rd16];
	fma.rn.f64 	%fd10, %fd1, %fd8, %fd9;
	st.global.f64 	[%rd16], %fd10;
	mov.u32 	%r62, %r10;
	@%p6 bra 	$L__BB3_7;
	add.s32 	%r62, %r10, %r3;
	add.s32 	%r44, %r11, %r20;
	mul.wide.s32 	%rd17, %r44, 8;
	add.s64 	%rd18, %rd1, %rd17;
	ld.global.f64 	%fd11, [%rd18];
	add.s32 	%r45, %r11, %r61;
	mul.wide.s32 	%rd19, %r45, 8;
	add.s64 	%rd20, %rd1, %rd19;
	ld.global.f64 	%fd12, [%rd20];
	fma.rn.f64 	%fd13, %fd1, %fd11, %fd12;
	st.global.f64 	[%rd20], %fd13;
$L__BB3_7:
	setp.lt.u32 	%p7, %r7, 3;
	@%p7 bra 	$L__BB3_9;
$L__BB3_8:
	mul.lo.s32 	%r46, %r62, %r19;
	add.s32 	%r47, %r46, %r20;
	mul.wide.s32 	%rd21, %r47, 8;
	add.s64 	%rd22, %rd1, %rd21;
	ld.global.f64 	%fd14, [%rd22];
	add.s32 	%r48, %r46, %r61;
	mul.wide.s32 	%rd23, %r48, 8;
	add.s64 	%rd24, %rd1, %rd23;
	ld.global.f64 	%fd15, [%rd24];
	fma.rn.f64 	%fd16, %fd1, %fd14, %fd15;
	st.global.f64 	[%rd24], %fd16;
	add.s32 	%r49, %r62, %r3;
	mul.lo.s32 	%r50, %r49, %r19;
	add.s32 	%r51, %r50, %r20;
	mul.wide.s32 	%rd25, %r51, 8;
	add.s64 	%rd26, %rd1, %rd25;
	ld.global.f64 	%fd17, [%rd26];
	add.s32 	%r52, %r50, %r61;
	mul.wide.s32 	%rd27, %r52, 8;
	add.s64 	%rd28, %rd1, %rd27;
	ld.global.f64 	%fd18, [%rd28];
	fma.rn.f64 	%fd19, %fd1, %fd17, %fd18;
	st.global.f64 	[%rd28], %fd19;
	add.s32 	%r53, %r49, %r3;
	mul.lo.s32 	%r54, %r53, %r19;
	add.s32 	%r55, %r54, %r20;
	mul.wide.s32 	%rd29, %r55, 8;
	add.s64 	%rd30, %rd1, %rd29;
	ld.global.f64 	%fd20, [%rd30];
	add.s32 	%r56, %r54, %r61;
	mul.wide.s32 	%rd31, %r56, 8;
	add.s64 	%rd32, %rd1, %rd31;
	ld.global.f64 	%fd21, [%rd32];
	fma.rn.f64 	%fd22, %fd1, %fd20, %fd21;
	st.global.f64 	[%rd32], %fd22;
	add.s32 	%r57, %r53, %r3;
	mul.lo.s32 	%r58, %r57, %r19;
	add.s32 	%r59, %r58, %r20;
	mul.wide.s32 	%rd33, %r59, 8;
	add.s64 	%rd34, %rd1, %rd33;
	ld.global.f64 	%fd23, [%rd34];
	add.s32 	%r60, %r58, %r61;
	mul.wide.s32 	%rd35, %r60, 8;
	add.s64 	%rd36, %rd1, %rd35;
	ld.global.f64 	%fd24, [%rd36];
	fma.rn.f64 	%fd25, %fd1, %fd23, %fd24;
	st.global.f64 	[%rd36], %fd25;
	add.s32 	%r62, %r57, %r3;
	setp.lt.s32 	%p8, %r62, %r19;
	@%p8 bra 	$L__BB3_8;
$L__BB3_9:
	sub.s32 	%r61, %r61, %r12;
	setp.gt.s32 	%p9, %r61, -1;
	@%p9 bra 	$L__BB3_2;
$L__BB3_10:
	ret;

}
	// .globl	_ZN6thrust24THRUST_300001_SM_1000_NS8cuda_cub4core6detail13_kernel_agentINS1_8__reduce11ReduceAgentINS0_12zip_iteratorIN4cuda3std3__45tupleIJNS0_10device_ptrIdEENS0_17counting_iteratorIlNS0_11use_defaultESF_SF_EEEEEEEPNSB_IJdlEEESJ_iNS1_9__extrema9arg_max_fIdl11TComparatorEEEEJSI_SK_iSO_EEEvDpT0_
.visible .entry _ZN6thrust24THRUST_300001_SM_1000_NS8cuda_cub4core6detail13_kernel_agentINS1_8__reduce11ReduceAgentINS0_12zip_iteratorIN4cuda3std3__45tupleIJNS0_10device_ptrIdEENS0_17counting_iteratorIlNS0_11use_defaultESF_SF_EEEEEEEPNSB_IJdlEEESJ_iNS1_9__extrema9arg_max_fIdl11TComparatorEEEEJSI_SK_iSO_EEEvDpT0_(
	.param .align 8 .b8 _ZN6thrust24THRUST_300001_SM_1000_NS8cuda_cub4core6detail13_kernel_agentINS1_8__reduce11ReduceAgentINS0_12zip_iteratorIN4cuda3std3__45tupleIJNS0_10device_ptrIdEENS0_17counting_iteratorIlNS0_11use_defaultESF_SF_EEEEEEEPNSB_IJdlEEESJ_iNS1_9__extrema9arg_max_fIdl11TComparatorEEEEJSI_SK_iSO_EEEvDpT0__param_0[16],
	.param .u64 .ptr .align 1 _ZN6thrust24THRUST_300001_SM_1000_NS8cuda_cub4core6detail13_kernel_agentINS1_8__reduce11ReduceAgentINS0_12zip_iteratorIN4cuda3std3__45tupleIJNS0_10device_ptrIdEENS0_17counting_iteratorIlNS0_11use_defaultESF_SF_EEEEEEEPNSB_IJdlEEESJ_iNS1_9__extrema9arg_max_fIdl11TComparatorEEEEJSI_SK_iSO_EEEvDpT0__param_1,
	.param .u32 _ZN6thrust24THRUST_300001_SM_1000_NS8cuda_cub4core6detail13_kernel_agentINS1_8__reduce11ReduceAgentINS0_12zip_iteratorIN4cuda3std3__45tupleIJNS0_10device_ptrIdEENS0_17counting_iteratorIlNS0_11use_defaultESF_SF_EEEEEEEPNSB_IJdlEEESJ_iNS1_9__extrema9arg_max_fIdl11TComparatorEEEEJSI_SK_iSO_EEEvDpT0__param_2,
	.param .align 1 .b8 _ZN6thrust24THRUST_300001_SM_1000_NS8cuda_cub4core6detail13_kernel_agentINS1_8__reduce11ReduceAgentINS0_12zip_iteratorIN4cuda3std3__45tupleIJNS0_10device_ptrIdEENS0_17counting_iteratorIlNS0_11use_defaultESF_SF_EEEEEEEPNSB_IJdlEEESJ_iNS1_9__extrema9arg_max_fIdl11TComparatorEEEEJSI_SK_iSO_EEEvDpT0__param_3[1]
)
.maxntid 256
{
	.reg .pred 	%p<213>;
	.reg .b32 	%r<400>;
	.reg .b64 	%rd<368>;
	.reg .b64 	%fd<352>;

	ld.param.u64 	%rd198, [_ZN6thrust24THRUST_300001_SM_1000_NS8cuda_cub4core6detail13_kernel_agentINS1_8__reduce11ReduceAgentINS0_12zip_iteratorIN4cuda3std3__45tupleIJNS0_10device_ptrIdEENS0_17counting_iteratorIlNS0_11use_defaultESF_SF_EEEEEEEPNSB_IJdlEEESJ_iNS1_9__extrema9arg_max_fIdl11TComparatorEEEEJSI_SK_iSO_EEEvDpT0__param_0+8];
	ld.param.u64 	%rd197, [_ZN6thrust24THRUST_300001_SM_1000_NS8cuda_cub4core6detail13_kernel_agentINS1_8__reduce11ReduceAgentINS0_12zip_iteratorIN4cuda3std3__45tupleIJNS0_10device_ptrIdEENS0_17counting_iteratorIlNS0_11use_defaultESF_SF_EEEEEEEPNSB_IJdlEEESJ_iNS1_9__extrema9arg_max_fIdl11TComparatorEEEEJSI_SK_iSO_EEEvDpT0__param_0];
	ld.param.u32 	%r36, [_ZN6thrust24THRUST_300001_SM_1000_NS8cuda_cub4core6detail13_kernel_agentINS1_8__reduce11ReduceAgentINS0_12zip_iteratorIN4cuda3std3__45tupleIJNS0_10device_ptrIdEENS0_17counting_iteratorIlNS0_11use_defaultESF_SF_EEEEEEEPNSB_IJdlEEESJ_iNS1_9__extrema9arg_max_fIdl11TComparatorEEEEJSI_SK_iSO_EEEvDpT0__param_2];
	setp.eq.s32 	%p1, %r36, 0;
	@%p1 bra 	$L__BB4_206;
	cvta.to.global.u64 	%rd1, %rd197;
	setp.gt.s32 	%p2, %r36, 1279;
	@%p2 bra 	$L__BB4_122;
	mov.u32 	%r1, %tid.x;
	setp.ge.s32 	%p96, %r1, %r36;
	mov.f64 	%fd298, 0d0000000000000000;
	mov.b64 	%rd309, 0;
	mov.u32 	%r391, %r1;
	@%p96 bra 	$L__BB4_4;
	cvt.u64.u32 	%rd265, %r1;
	mul.wide.u32 	%rd266, %r1, 8;
	add.s64 	%rd267, %rd1, %rd266;
	add.s64 	%rd309, %rd198, %rd265;
	ld.global.f64 	%fd298, [%rd267];
	add.s32 	%r391, %r1, 256;
$L__BB4_4:
	setp.ge.s32 	%p97, %r391, %r36;
	@%p97 bra 	$L__BB4_26;
	not.b32 	%r160, %r391;
	add.s32 	%r4, %r36, %r160;
	and.b32  	%r161, %r4, 768;
	setp.eq.s32 	%p98, %r161, 768;
	@%p98 bra 	$L__BB4_11;
	cvt.u64.u32 	%rd269, %r391;
	add.s64 	%rd300, %rd198, %rd269;
	mul.wide.u32 	%rd270, %r391, 8;
	add.s64 	%rd299, %rd1, %rd270;
	shr.u32 	%r162, %r4, 8;
	add.s32 	%r163, %r162, 1;
	and.b32  	%r164, %r163, 3;
	neg.s32 	%r389, %r164;
$L__BB4_7:
	.pragma "nounroll";
	mov.u64 	%rd9, %rd309;
	mov.f64 	%fd3, %fd298;
	ld.global.f64 	%fd4, [%rd299];
	abs.f64 	%fd5, %fd3;
	abs.f64 	%fd6, %fd4;
	setp.lt.f64 	%p99, %fd5, %fd6;
	mov.u64 	%rd309, %rd300;
	mov.f64 	%fd298, %fd4;
	@%p99 bra 	$L__BB4_10;
	setp.lt.f64 	%p100, %fd6, %fd5;
	mov.u64 	%rd309, %rd9;
	mov.f64 	%fd298, %fd3;
	@%p100 bra 	$L__BB4_10;
	setp.lt.s64 	%p101, %rd9, %rd300;
	min.s64 	%rd309, %rd9, %rd300;
	selp.f64 	%fd298, %fd3, %fd4, %p101;
$L__BB4_10:
	add.s32 	%r391, %r391, 256;
	add.s64 	%rd300, %rd300, 256;
	add.s64 	%rd299, %rd299, 2048;
	add.s32 	%r389, %r389, 1;
	setp.ne.s32 	%p102, %r389, 0;
	@%p102 bra 	$L__BB4_7;
$L__BB4_11:
	setp.lt.u32 	%p103, %r4, 768;
	@%p103 bra 	$L__BB4_26;
	add.s32 	%r392, %r391, 512;
$L__BB4_13:
	mov.u32 	%r12, %r392;
	add.s32 	%r165, %r12, -512;
	cvt.s64.s32 	%rd271, %r165;
	mul.wide.s32 	%rd272, %r165, 8;
	add.s64 	%rd17, %rd1, %rd272;
	add.s64 	%rd18, %rd198, %rd271;
	ld.global.f64 	%fd12, [%rd17];
	abs.f64 	%fd13, %fd298;
	abs.f64 	%fd14, %fd12;
	setp.lt.f64 	%p104, %fd13, %fd14;
	mov.u64 	%rd306, %rd18;
	mov.f64 	%fd295, %fd12;
	@%p104 bra 	$L__BB4_16;
	setp.lt.f64 	%p105, %fd14, %fd13;
	mov.u64 	%rd306, %rd309;
	mov.f64 	%fd295, %fd298;
	@%p105 bra 	$L__BB4_16;
	setp.lt.s64 	%p106, %rd309, %rd18;
	min.s64 	%rd306, %rd309, %rd18;
	selp.f64 	%fd295, %fd298, %fd12, %p106;
$L__BB4_16:
	add.s32 	%r166, %r12, -256;
	cvt.s64.s32 	%rd273, %r166;
	add.s64 	%rd21, %rd198, %rd273;
	ld.global.f64 	%fd17, [%rd17+2048];
	abs.f64 	%fd18, %fd295;
	abs.f64 	%fd19, %fd17;
	setp.lt.f64 	%p107, %fd18, %fd19;
	mov.u64 	%rd307, %rd21;
	mov.f64 	%fd296, %fd17;
	@%p107 bra 	$L__BB4_19;
	setp.lt.f64 	%p108, %fd19, %fd18;
	mov.u64 	%rd307, %rd306;
	mov.f64 	%fd296, %fd295;
	@%p108 bra 	$L__BB4_19;
	setp.lt.s64 	%p109, %rd306, %rd21;
	min.s64 	%rd307, %rd306, %rd21;
	selp.f64 	%fd296, %fd295, %fd17, %p109;
$L__BB4_19:
	cvt.s64.s32 	%rd274, %r12;
	add.s64 	%rd24, %rd198, %rd274;
	ld.global.f64 	%fd22, [%rd17+4096];
	abs.f64 	%fd23, %fd296;
	abs.f64 	%fd24, %fd22;
	setp.lt.f64 	%p110, %fd23, %fd24;
	mov.u64 	%rd308, %rd24;
	mov.f64 	%fd297, %fd22;
	@%p110 bra 	$L__BB4_22;
	setp.lt.f64 	%p111, %fd24, %fd23;
	mov.u64 	%rd308, %rd307;
	mov.f64 	%fd297, %fd296;
	@%p111 bra 	$L__BB4_22;
	setp.lt.s64 	%p112, %rd307, %rd24;
	min.s64 	%rd308, %rd307, %rd24;
	selp.f64 	%fd297, %fd296, %fd22, %p112;
$L__BB4_22:
	add.s32 	%r167, %r12, 256;
	cvt.s64.s32 	%rd275, %r167;
	add.s64 	%rd27, %rd198, %rd275;
	ld.global.f64 	%fd27, [%rd17+6144];
	abs.f64 	%fd28, %fd297;
	abs.f64 	%fd29, %fd27;
	setp.lt.f64 	%p113, %fd28, %fd29;
	mov.u64 	%rd309, %rd27;
	mov.f64 	%fd298, %fd27;
	@%p113 bra 	$L__BB4_25;
	setp.lt.f64 	%p114, %fd29, %fd28;
	mov.u64 	%rd309, %rd308;
	mov.f64 	%fd298, %fd297;
	@%p114 bra 	$L__BB4_25;
	setp.lt.s64 	%p115, %rd308, %rd27;
	min.s64 	%rd309, %rd308, %rd27;
	selp.f64 	%fd298, %fd297, %fd27, %p115;
$L__BB4_25:
	add.s32 	%r392, %r12, 1024;
	add.s32 	%r168, %r12, 512;
	setp.lt.s32 	%p116, %r168, %r36;
	@%p116 bra 	$L__BB4_13;
$L__BB4_26:
	setp.lt.s32 	%p117, %r36, 256;
	@%p117 bra 	$L__BB4_71;
	// begin inline asm
	mov.u32 %r282, %laneid;
	// end inline asm
	mov.b64 	%rd286, %fd298;
	mov.b64 	{%r284, %r289}, %rd286;
	mov.b32 	%r300, 1;
	mov.b32 	%r301, 31;
	mov.b32 	%r302, -1;
	// begin inline asm
	shfl.sync.down.b32 %r283, %r284, %r300, %r301, %r302;
	// end inline asm
	// begin inline asm
	shfl.sync.down.b32 %r288, %r289, %r300, %r301, %r302;
	// end inline asm
	mov.b64 	%rd287, {%r283, %r288};
	mov.b64 	%fd33, %rd287;
	mov.b64 	{%r294, %r299}, %rd309;
	// begin inline asm
	shfl.sync.down.b32 %r293, %r294, %r300, %r301, %r302;
	// end inline asm
	// begin inline asm
	shfl.sync.down.b32 %r298, %r299, %r300, %r301, %r302;
	// end inline asm
	mov.b64 	%rd31, {%r293, %r298};
	setp.gt.s32 	%p169, %r282, 30;
	mov.u64 	%rd311, %rd309;
	mov.f64 	%fd300, %fd298;
	@%p169 bra 	$L__BB4_31;
	abs.f64 	%fd34, %fd298;
	abs.f64 	%fd35, %fd33;
	setp.lt.f64 	%p170, %fd34, %fd35;
	mov.u64 	%rd311, %rd31;
	mov.f64 	%fd300, %fd33;
	@%p170 bra 	$L__BB4_31;
	setp.lt.f64 	%p171, %fd35, %fd34;
	mov.u64 	%rd311, %rd309;
	mov.f64 	%fd300, %fd298;
	@%p171 bra 	$L__BB4_31;
	setp.lt.s64 	%p172, %rd309, %rd31;
	min.s64 	%rd311, %rd309, %rd31;
	selp.f64 	%fd300, %fd298, %fd33, %p172;
$L__BB4_31:
	mov.b64 	%rd288, %fd300;
	mov.b64 	{%r304, %r309}, %rd288;
	mov.b32 	%r320, 2;
	mov.b32 	%r321, 31;
	mov.b32 	%r322, -1;
	// begin inline asm
	shfl.sync.down.b32 %r303, %r304, %r320, %r321, %r322;
	// end inline asm
	// begin inline asm
	shfl.sync.down.b32 %r308, %r309, %r320, %r321, %r322;
	// end inline asm
	mov.b64 	%rd289, {%r303, %r308};
	mov.b64 	%fd38, %rd289;
	mov.b64 	{%r314, %r319}, %rd311;
	// begin inline asm
	shfl.sync.down.b32 %r313, %r314, %r320, %r321, %r322;
	// end inline asm
	// begin inline asm
	shfl.sync.down.b32 %r318, %r319, %r320, %r321, %r322;
	// end inline asm
	mov.b64 	%rd34, {%r313, %r318};
	setp.gt.s32 	%p173, %r282, 29;
	mov.u64 	%rd312, %rd311;
	mov.f64 	%fd301, %fd300;
	@%p173 bra 	$L__BB4_35;
	abs.f64 	%fd39, %fd300;
	abs.f64 	%fd40, %fd38;
	setp.lt.f64 	%p174, %fd39, %fd40;
	mov.u64 	%rd312, %rd34;
	mov.f64 	%fd301, %fd38;
	@%p174 bra 	$L__BB4_35;
	setp.lt.f64 	%p175, %fd40, %fd39;
	mov.u64 	%rd312, %rd311;
	mov.f64 	%fd301, %fd300;
	@%p175 bra 	$L__BB4_35;
	setp.lt.s64 	%p176, %rd311, %rd34;
	min.s64 	%rd312, %rd311, %rd34;
	selp.f64 	%fd301, %fd300, %fd38, %p176;
$L__BB4_35:
	mov.b64 	%rd290, %fd301;
	mov.b64 	{%r324, %r329}, %rd290;
	mov.b32 	%r340, 4;
	mov.b32 	%r341, 31;
	mov.b32 	%r342, -1;
	// begin inline asm
	shfl.sync.down.b32 %r323, %r324, %r340, %r341, %r342;
	// end inline asm
	// begin inline asm
	shfl.sync.down.b32 %r328, %r329, %r340, %r341, %r342;
	// end inline asm
	mov.b64 	%rd291, {%r323, %r328};
	mov.b64 	%fd43, %rd291;
	mov.b64 	{%r334, %r339}, %rd312;
	// begin inline asm
	shfl.sync.down.b32 %r333, %r334, %r340, %r341, %r342;
	// end inline asm
	// begin inline asm
	shfl.sync.down.b32 %r338, %r339, %r340, %r341, %r342;
	// end inline asm
	mov.b64 	%rd37, {%r333, %r338};
	setp.gt.s32 	%p177, %r282, 27;
	mov.u64 	%rd313, %rd312;
	mov.f64 	%fd302, %fd301;
	@%p177 bra 	$L__BB4_39;
	abs.f64 	%fd44, %fd301;
	abs.f64 	%fd45, %fd43;
	setp.lt.f64 	%p178, %fd44, %fd45;
	mov.u64 	%rd313, %rd37;
	mov.f64 	%fd302, %fd43;
	@%p178 bra 	$L__BB4_39;
	setp.lt.f64 	%p179, %fd45, %fd44;
	mov.u64 	%rd313, %rd312;
	mov.f64 	%fd302, %fd301;
	@%p179 bra 	$L__BB4_39;
	setp.lt.s64 	%p180, %rd312, %rd37;
	min.s64 	%rd313, %rd312, %rd37;
	selp.f64 	%fd302, %fd301, %fd43, %p180;
$L__BB4_39:
	mov.b64 	%rd292, %fd302;
	mov.b64 	{%r344, %r349}, %rd292;
	mov.b32 	%r360, 8;
	mov.b32 	%r361, 31;
	mov.b32 	%r362, -1;
	// begin inline asm
	shfl.sync.down.b32 %r343, %r344, %r360, %r361, %r362;
	// end inline asm
	// begin inline asm
	shfl.sync.down.b32 %r348, %r349, %r360, %r361, %r362;
	// end inline asm
	mov.b64 	%rd293, {%r343, %r348};
	mov.b64 	%fd48, %rd293;
	mov.b64 	{%r354, %r359}, %rd313;
	// begin inline asm
	shfl.sync.down.b32 %r353, %r354, %r360, %r361, %r362;
	// end inline asm
	// begin inline asm
	shfl.sync.down.b32 %r358, %r359, %r360, %r361, %r362;
	// end inline asm
	mov.b64 	%rd40, {%r353, %r358};
	setp.gt.s32 	%p181, %r282, 23;
	mov.u64 	%rd314, %rd313;
	mov.f64 	%fd303, %fd302;
	@%p181 bra 	$L__BB4_43;
	abs.f64 	%fd49, %fd302;
	abs.f64 	%fd50, %fd48;
	setp.lt.f64 	%p182, %fd49, %fd50;
	mov.u64 	%rd314, %rd40;
	mov.f64 	%fd303, %fd48;
	@%p182 bra 	$L__BB4_43;
	setp.lt.f64 	%p183, %fd50, %fd49;
	mov.u64 	%rd314, %rd313;
	mov.f64 	%fd303, %fd302;
	@%p183 bra 	$L__BB4_43;
	setp.lt.s64 	%p184, %rd313, %rd40;
	min.s64 	%rd314, %rd313, %rd40;
	selp.f64 	%fd303, %fd302, %fd48, %p184;
$L__BB4_43:
	mov.b64 	%rd294, %fd303;
	mov.b64 	{%r364, %r369}, %rd294;
	mov.b32 	%r380, 16;
	mov.b32 	%r381, 31;
	mov.b32 	%r382, -1;
	// begin inline asm
	shfl.sync.down.b32 %r363, %r364, %r380, %r381, %r382;
	// end inline asm
	// begin inline asm
	shfl.sync.down.b32 %r368, %r369, %r380, %r381, %r382;
	// end inline asm
	mov.b64 	%rd295, {%r363, %r368};
	mov.b64 	%fd53, %rd295;
	mov.b64 	{%r374, %r379}, %rd314;
	// begin inline asm
	shfl.sync.down.b32 %r373, %r374, %r380, %r381, %r382;
	// end inline asm
	// begin inline asm
	shfl.sync.down.b32 %r378, %r379, %r380, %r381, %r382;
	// end inline asm
	mov.b64 	%rd43, {%r373, %r378};
	setp.gt.s32 	%p185, %r282, 15;
	mov.u64 	%rd367, %rd314;
	mov.f64 	%fd351, %fd303;
	@%p185 bra 	$L__BB4_47;
	abs.f64 	%fd54, %fd303;
	abs.f64 	%fd55, %fd53;
	setp.lt.f64 	%p186, %fd54, %fd55;
	mov.u64 	%rd367, %rd43;
	mov.f64 	%fd351, %fd53;
	@%p186 bra 	$L__BB4_47;
	setp.lt.f64 	%p187, %fd55, %fd54;
	mov.u64 	%rd367, %rd314;
	mov.f64 	%fd351, %fd303;
	@%p187 bra 	$L__BB4_47;
	setp.lt.s64 	%p188, %rd314, %rd43;
	min.s64 	%rd367, %rd314, %rd43;
	selp.f64 	%fd351, %fd303, %fd53, %p188;
$L__BB4_47:
	setp.ne.s32 	%p189, %r282, 0;
	@%p189 bra 	$L__BB4_49;
	shr.u32 	%r383, %r1, 1;
	and.b32  	%r384, %r383, 496;
	mov.u32 	%r385, _ZN6thrust24THRUST_300001_SM_1000_NS8cuda_cub4core6detail5shmemE;
	add.s32 	%r386, %r385, %r384;
	st.shared.f64 	[%r386+8], %fd351;
	st.shared.u64 	[%r386+16], %rd367;
$L__BB4_49:
	bar.sync 	0;
	setp.ne.s32 	%p190, %r1, 0;
	@%p190 bra 	$L__BB4_204;
	ld.shared.f64 	%fd58, [_ZN6thrust24THRUST_300001_SM_1000_NS8cuda_cub4core6detail5shmemE+24];
	ld.shared.u64 	%rd46, [_ZN6thrust24THRUST_300001_SM_1000_NS8cuda_cub4core6detail5shmemE+32];
	abs.f64 	%fd59, %fd351;
	abs.f64 	%fd60, %fd58;
	setp.lt.f64 	%p191, %fd59, %fd60;
	mov.u64 	%rd316, %rd46;
	mov.f64 	%fd305, %fd58;
	@%p191 bra 	$L__BB4_53;
	setp.lt.f64 	%p192, %fd60, %fd59;
	mov.u64 	%rd316, %rd367;
	mov.f64 	%fd305, %fd351;
	@%p192 bra 	$L__BB4_53;
	setp.lt.s64 	%p193, %rd367, %rd46;
	min.s64 	%rd316, %rd367, %rd46;
	selp.f64 	%fd305, %fd351, %fd58, %p193;
$L__BB4_53:
	ld.shared.f64 	%fd63, [_ZN6thrust24THRUST_300001_SM_1000_NS8cuda_cub4core6detail5shmemE+40];
	ld.shared.u64 	%rd49, [_ZN6thrust24THRUST_300001_SM_1000_NS8cuda_cub4core6detail5shmemE+48];
	abs.f64 	%fd64, %fd305;
	abs.f64 	%fd65, %fd63;
	setp.lt.f64 	%p194, %fd64, %fd65;
	mov.u64 	%rd317, %rd49;
	mov.f64 	%fd306, %fd63;
	@%p194 bra 	$L__BB4_56;
	setp.lt.f64 	%p195, %fd65, %fd64;
	mov.u64 	%rd317, %rd316;
	mov.f64 	%fd306, %fd305;
	@%p195 bra 	$L__BB4_56;
	setp.lt.s64 	%p196, %rd316, %rd49;
	min.s64 	%rd317, %rd316, %rd49;
	selp.f64 	%fd306, %fd305, %fd63, %p196;
$L__BB4_56:
	ld.shared.f64 	%fd68, [_ZN6thrust24THRUST_300001_SM_1000_NS8cuda_cub4core6detail5shmemE+56];
	ld.shared.u64 	%rd52, [_ZN6thrust24THRUST_300001_SM_1000_NS8cuda_cub4core6detail5shmemE+64];
	abs.f64 	%fd69, %fd306;
	abs.f64 	%fd70, %fd68;
	setp.lt.f64 	%p197, %fd69, %fd70;
	mov.u64 	%rd318, %rd52;
	mov.f64 	%fd307, %fd68;
	@%p197 bra 	$L__BB4_59;
	setp.lt.f64 	%p198, %fd70, %fd69;
	mov.u64 	%rd318, %rd317;
	mov.f64 	%fd307, %fd306;
	@%p198 bra 	$L__BB4_59;
	setp.lt.s64 	%p199, %rd317, %rd52;
	min.s64 	%rd318, %rd317, %rd52;
	selp.f64 	%fd307, %fd306, %fd68, %p199;
$L__BB4_59:
	ld.shared.f64 	%fd73, [_ZN6thrust24THRUST_300001_SM_1000_NS8cuda_cub4core6detail5shmemE+72];
	ld.shared.u64 	%rd55, [_ZN6thrust24THRUST_300001_SM_1000_NS8cuda_cub4core6detail5shmemE+80];
	abs.f64 	%fd74, %fd307;
	abs.f64 	%fd75, %fd73;
	setp.lt.f64 	%p200, %fd74, %fd75;
	mov.u64 	%rd319, %rd55;
	mov.f64 	%fd308, %fd73;
	@%p200 bra 	$L__BB4_62;
	setp.lt.f64 	%p201, %fd75, %fd74;
	mov.u64 	%rd319, %rd318;
	mov.f64 	%fd308, %fd307;
	@%p201 bra 	$L__BB4_62;
	setp.lt.s64 	%p202, %rd318, %rd55;
	min.s64 	%rd319, %rd318, %rd55;
	selp.f64 	%fd308, %fd307, %fd73, %p202;
$L__BB4_62:
	ld.shared.f64 	%fd78, [_ZN6thrust24THRUST_300001_SM_1000_NS8cuda_cub4core6detail5shmemE+88];
	ld.shared.u64 	%rd58, [_ZN6thrust24THRUST_300001_SM_1000_NS8cuda_cub4core6detail5shmemE+96];
	abs.f64 	%fd79, %fd308;
	abs.f64 	%fd80, %fd78;
	setp.lt.f64 	%p203, %fd79, %fd80;
	mov.u64 	%rd320, %rd58;
	mov.f64 	%fd309, %fd78;
	@%p203 bra 	$L__BB4_65;
	setp.lt.f64 	%p204, %fd80, %fd79;
	mov.u64 	%rd320, %rd319;
	mov.f64 	%fd309, %fd308;
	@%p204 bra 	$L__BB4_65;
	setp.lt.s64 	%p205, %rd319, %rd58;
	min.s64 	%rd320, %rd319, %rd58;
	selp.f64 	%fd309, %fd308, %fd78, %p205;
$L__BB4_65:
	ld.shared.f64 	%fd83, [_ZN6thrust24THRUST_300001_SM_1000_NS8cuda_cub4core6detail5shmemE+104];
	ld.shared.u64 	%rd61, [_ZN6thrust24THRUST_300001_SM_1000_NS8cuda_cub4core6detail5shmemE+112];
	abs.f64 	%fd84, %fd309;
	abs.f64 	%fd85, %fd83;
	setp.lt.f64 	%p206, %fd84, %fd85;
	mov.u64 	%rd321, %rd61;
	mov.f64 	%fd310, %fd83;
	@%p206 bra 	$L__BB4_68;
	setp.lt.f64 	%p207, %fd85, %fd84;
	mov.u64 	%rd321, %rd320;
	mov.f64 	%fd310, %fd309;
	@%p207 bra 	$L__BB4_68;
	setp.lt.s64 	%p208, %rd320, %rd61;
	min.s64 	%rd321, %rd320, %rd61;
	selp.f64 	%fd310, %fd309, %fd83, %p208;
$L__BB4_68:
	ld.shared.f64 	%fd88, [_ZN6thrust24THRUST_300001_SM_1000_NS8cuda_cub4core6detail5shmemE+120];
	ld.shared.u64 	%rd64, [_ZN6thrust24THRUST_300001_SM_1000_NS8cuda_cub4core6detail5shmemE+128];
	abs.f64 	%fd89, %fd310;
	abs.f64 	%fd90, %fd88;
	setp.lt.f64 	%p209, %fd89, %fd90;
	mov.u64 	%rd367, %rd64;
	mov.f64 	%fd351, %fd88;
	@%p209 bra 	$L__BB4_204;
	setp.lt.f64 	%p210, %fd90, %fd89;
	mov.u64 	%rd367, %rd321;
	mov.f64 	%fd351, %fd310;
	@%p210 bra 	$L__BB4_204;
	setp.lt.s64 	%p211, %rd321, %rd64;
	min.s64 	%rd367, %rd321, %rd64;
	selp.f64 	%fd351, %fd310, %fd88, %p211;
	bra.uni 	$L__BB4_204;
$L__BB4_71:
	// begin inline asm
	mov.u32 %r169, %laneid;
	// end inline asm
	and.b32  	%r190, %r1, 992;
	add.s32 	%r191, %r190, 32;
	setp.gt.s32 	%p118, %r191, %r36;
	not.b32 	%r192, %r190;
	add.s32 	%r193, %r36, %r192;
	selp.b32 	%r188, %r193, 31, %p118;
	mov.b64 	%rd276, %fd298;
	mov.b64 	{%r171, %r176}, %rd276;
	mov.b32 	%r187, 1;
	mov.b32 	%r189, -1;
	// begin inline asm
	shfl.sync.down.b32 %r170, %r171, %r187, %r188, %r189;
	// end inline asm
	// begin inline asm
	shfl.sync.down.b32 %r175, %r176, %r187, %r188, %r189;
	// end inline asm
	mov.b64 	%rd277, {%r170, %r175};
	mov.b64 	%fd92, %rd277;
	mov.b64 	{%r181, %r186}, %rd309;
	// begin inline asm
	shfl.sync.down.b32 %r180, %r181, %r187, %r188, %r189;
	// end inline asm
	// begin inline asm
	shfl.sync.down.b32 %r185, %r186, %r187, %r188, %r189;
	// end inline asm
	mov.b64 	%rd66, {%r180, %r185};
	setp.ge.s32 	%p119, %r169, %r188;
	mov.u64 	%rd322, %rd309;
	mov.f64 	%fd311, %fd298;
	@%p119 bra 	$L__BB4_75;
	abs.f64 	%fd93, %fd298;
	abs.f64 	%fd94, %fd92;
	setp.lt.f64 	%p120, %fd93, %fd94;
	mov.u64 	%rd322, %rd66;
	mov.f64 	%fd311, %fd92;
	@%p120 bra 	$L__BB4_75;
	setp.lt.f64 	%p121, %fd94, %fd93;
	mov.u64 	%rd322, %rd309;
	mov.f64 	%fd311, %fd298;
	@%p121 bra 	$L__BB4_75;
	setp.lt.s64 	%p122, %rd309, %rd66;
	min.s64 	%rd322, %rd309, %rd66;
	selp.f64 	%fd311, %fd298, %fd92, %p122;
$L__BB4_75:
	mov.b64 	%rd278, %fd311;
	mov.b64 	{%r195, %r200}, %rd278;
	mov.b32 	%r211, 2;
	mov.b32 	%r213, -1;
	// begin inline asm
	shfl.sync.down.b32 %r194, %r195, %r211, %r188, %r213;
	// end inline asm
	// begin inline asm
	shfl.sync.down.b32 %r199, %r200, %r211, %r188, %r213;
	// end inline asm
	mov.b64 	%rd279, {%r194, %r199};
	mov.b64 	%fd97, %rd279;
	mov.b64 	{%r205, %r210}, %rd322;
	// begin inline asm
	shfl.sync.down.b32 %r204, %r205, %r211, %r188, %r213;
	// end inline asm
	// begin inline asm
	shfl.sync.down.b32 %r209, %r210, %r211, %r188, %r213;
	// end inline asm
	mov.b64 	%rd69, {%r204, %r209};
	add.s32 	%r214, %r169, 2;
	setp.gt.s32 	%p123, %r214, %r188;
	mov.u64 	%rd323, %rd322;
	mov.f64 	%fd312, %fd311;
	@%p123 bra 	$L__BB4_79;
	abs.f64 	%fd98, %fd311;
	abs.f64 	%fd99, %fd97;
	setp.lt.f64 	%p124, %fd98, %fd99;
	mov.u64 	%rd323, %rd69;
	mov.f64 	%fd312, %fd97;
	@%p124 bra 	$L__BB4_79;
	setp.lt.f64 	%p125, %fd99, %fd98;
	mov.u64 	%rd323, %rd322;
	mov.f64 	%fd312, %fd311;
	@%p125 bra 	$L__BB4_79;
	setp.lt.s64 	%p126, %rd322, %rd69;
	min.s64 	%rd323, %rd322, %rd69;
	selp.f64 	%fd312, %fd311, %fd97, %p126;
$L__BB4_79:
	mov.b64 	%rd280, %fd312;
	mov.b64 	{%r216, %r221}, %rd280;
	mov.b32 	%r232, 4;
	mov.b32 	%r234, -1;
	// begin inline asm
	shfl.sync.down.b32 %r215, %r216, %r232, %r188, %r234;
	// end inline asm
	// begin inline asm
	shfl.sync.down.b32 %r220, %r221, %r232, %r188, %r234;
	// end inline asm
	mov.b64 	%rd281, {%r215, %r220};
	mov.b64 	%fd102, %rd281;
	mov.b64 	{%r226, %r231}, %rd323;
	// begin inline asm
	shfl.sync.down.b32 %r225, %r226, %r232, %r188, %r234;
	// end inline asm
	// begin inline asm
	shfl.sync.down.b32 %r230, %r231, %r232, %r188, %r234;
	// end inline asm
	mov.b64 	%rd72, {%r225, %r230};
	add.s32 	%r235, %r169, 4;
	setp.gt.s32 	%p127, %r235, %r188;
	mov.u64 	%rd324, %rd323;
	mov.f64 	%fd313, %fd312;
	@%p127 bra 	$L__BB4_83;
	abs.f64 	%fd103, %fd312;
	abs.f64 	%fd104, %fd102;
	setp.lt.f64 	%p128, %fd103, %fd104;
	mov.u64 	%rd324, %rd72;
	mov.f64 	%fd313, %fd102;
	@%p128 bra 	$L__BB4_83;
	setp.lt.f64 	%p129, %fd104, %fd103;
	mov.u64 	%rd324, %rd323;
	mov.f64 	%fd313, %fd312;
	@%p129 bra 	$L__BB4_83;
	setp.lt.s64 	%p130, %rd323, %rd72;
	min.s64 	%rd324, %rd323, %rd72;
	selp.f64 	%fd313, %fd312, %fd102, %p130;
$L__BB4_83:
	mov.b64 	%rd282, %fd313;
	mov.b64 	{%r237, %r242}, %rd282;
	mov.b32 	%r253, 8;
	mov.b32 	%r255, -1;
	// begin inline asm
	shfl.sync.down.b32 %r236, %r237, %r253, %r188, %r255;
	// end inline asm
	// begin inline asm
	shfl.sync.down.b32 %r241, %r242, %r253, %r188, %r255;
	// end inline asm
	mov.b64 	%rd283, {%r236, %r241};
	mov.b64 	%fd107, %rd283;
	mov.b64 	{%r247, %r252}, %rd324;
	// begin inline asm
	shfl.sync.down.b32 %r246, %r247, %r253, %r188, %r255;
	// end inline asm
	// begin inline asm
	shfl.sync.down.b32 %r251, %r252, %r253, %r188, %r255;
	// end inline asm
	mov.b64 	%rd75, {%r246, %r251};
	add.s32 	%r256, %r169, 8;
	setp.gt.s32 	%p131, %r256, %r188;
	mov.u64 	%rd325, %rd324;
	mov.f64 	%fd314, %fd313;
	@%p131 bra 	$L__BB4_87;
	abs.f64 	%fd108, %fd313;
	abs.f64 	%fd109, %fd107;
	setp.lt.f64 	%p132, %fd108, %fd109;
	mov.u64 	%rd325, %rd75;
	mov.f64 	%fd314, %fd107;
	@%p132 bra 	$L__BB4_87;
	setp.lt.f64 	%p133, %fd109, %fd108;
	mov.u64 	%rd325, %rd324;
	mov.f64 	%fd314, %fd313;
	@%p133 bra 	$L__BB4_87;
	setp.lt.s64 	%p134, %rd324, %rd75;
	min.s64 	%rd325, %rd324, %rd75;
	selp.f64 	%fd314, %fd313, %fd107, %p134;
$L__BB4_87:
	mov.b64 	%rd284, %fd314;
	mov.b64 	{%r258, %r263}, %rd284;
	mov.b32 	%r274, 16;
	mov.b32 	%r276, -1;
	// begin inline asm
	shfl.sync.down.b32 %r257, %r258, %r274, %r188, %r276;
	// end inline asm
	// begin inline asm
	shfl.sync.down.b32 %r262, %r263, %r274, %r188, %r276;
	// end inline asm
	mov.b64 	%rd285, {%r257, %r262};
	mov.b64 	%fd112, %rd285;
	mov.b64 	{%r268, %r273}, %rd325;
	// begin inline asm
	shfl.sync.down.b32 %r267, %r268, %r274, %r188, %r276;
	// end inline asm
	// begin inline asm
	shfl.sync.down.b32 %r272, %r273, %r274, %r188, %r276;
	// end inline asm
	mov.b64 	%rd78, {%r267, %r272};
	add.s32 	%r277, %r169, 16;
	setp.gt.s32 	%p135, %r277, %r188;
	mov.u64 	%rd367, %rd325;
	mov.f64 	%fd351, %fd314;
	@%p135 bra 	$L__BB4_91;
	abs.f64 	%fd113, %fd314;
	abs.f64 	%fd114, %fd112;
	setp.lt.f64 	%p136, %fd113, %fd114;
	mov.u64 	%rd367, %rd78;
	mov.f64 	%fd351, %fd112;
	@%p136 bra 	$L__BB4_91;
	setp.lt.f64 	%p137, %fd114, %fd113;
	mov.u64 	%rd367, %rd325;
	mov.f64 	%fd351, %fd314;
	@%p137 bra 	$L__BB4_91;
	setp.lt.s64 	%p138, %rd325, %rd78;
	min.s64 	%rd367, %rd325, %rd78;
	selp.f64 	%fd351, %fd314, %fd112, %p138;
$L__BB4_91:
	setp.ne.s32 	%p139, %r169, 0;
	@%p139 bra 	$L__BB4_93;
	shr.u32 	%r278, %r1, 1;
	and.b32  	%r279, %r278, 496;
	mov.u32 	%r280, _ZN6thrust24THRUST_300001_SM_1000_NS8cuda_cub4core6detail5shmemE;
	add.s32 	%r281, %r280, %r279;
	st.shared.f64 	[%r281+8], %fd351;
	st.shared.u64 	[%r281+16], %rd367;
$L__BB4_93:
	bar.sync 	0;
	setp.ne.s32 	%p140, %r1, 0;
	@%p140 bra 	$L__BB4_204;
	setp.lt.s32 	%p141, %r36, 33;
	mov.f64 	%fd316, %fd351;
	mov.u64 	%rd327, %rd367;
	@%p141 bra 	$L__BB4_98;
	ld.shared.f64 	%fd117, [_ZN6thrust24THRUST_300001_SM_1000_NS8cuda_cub4core6detail5shmemE+24];
	ld.shared.u64 	%rd81, [_ZN6thrust24THRUST_300001_SM_1000_NS8cuda_cub4core6detail5shmemE+32];
	abs.f64 	%fd118, %fd351;
	abs.f64 	%fd119, %fd117;
	setp.lt.f64 	%p142, %fd118, %fd119;
	mov.f64 	%fd316, %fd117;
	mov.u64 	%rd327, %rd81;
	@%p142 bra 	$L__BB4_98;
	setp.lt.f64 	%p143, %fd119, %fd118;
	mov.f64 	%fd316, %fd351;
	mov.u64 	%rd327, %rd367;
	@%p143 bra 	$L__BB4_98;
	setp.lt.s64 	%p144, %rd367, %rd81;
	min.s64 	%rd327, %rd367, %rd81;
	selp.f64 	%fd316, %fd351, %fd117, %p144;
$L__BB4_98:
	setp.lt.s32 	%p145, %r36, 65;
	mov.f64 	%fd317, %fd316;
	mov.u64 	%rd328, %rd327;
	@%p145 bra 	$L__BB4_102;
	ld.shared.f64 	%fd122, [_ZN6thrust24THRUST_300001_SM_1000_NS8cuda_cub4core6detail5shmemE+40];
	ld.shared.u64 	%rd84, [_ZN6thrust24THRUST_300001_SM_1000_NS8cuda_cub4core6detail5shmemE+48];
	abs.f64 	%fd123, %fd316;
	abs.f64 	%fd124, %fd122;
	setp.lt.f64 	%p146, %fd123, %fd124;
	mov.f64 	%fd317, %fd122;
	mov.u64 	%rd328, %rd84;
	@%p146 bra 	$L__BB4_102;
	setp.lt.f64 	%p147, %fd124, %fd123;
	mov.f64 	%fd317, %fd316;
	mov.u64 	%rd328, %rd327;
	@%p147 bra 	$L__BB4_102;
	setp.lt.s64 	%p148, %rd327, %rd84;
	min.s64 	%rd328, %rd327, %rd84;
	selp.f64 	%fd317, %fd316, %fd122, %p148;
$L__BB4_102:
	setp.lt.s32 	%p149, %r36, 97;
	mov.f64 	%fd318, %fd317;
	mov.u64 	%rd329, %rd328;
	@%p149 bra 	$L__BB4_106;
	ld.shared.f64 	%fd127, [_ZN6thrust24THRUST_300001_SM_1000_NS8cuda_cub4core6detail5shmemE+56];
	ld.shared.u64 	%rd87, [_ZN6thrust24THRUST_300001_SM_1000_NS8cuda_cub4core6detail5shmemE+64];
	abs.f64 	%fd128, %fd317;
	abs.f64 	%fd129, %fd127;
	setp.lt.f64 	%p150, %fd128, %fd129;
	mov.f64 	%fd318, %fd127;
	mov.u64 	%rd329, %rd87;
	@%p150 bra 	$L__BB4_106;
	setp.lt.f64 	%p151, %fd129, %fd128;
	mov.f64 	%fd318, %fd317;
	mov.u64 	%rd329, %rd328;
	@%p151 bra 	$L__BB4_106;
	setp.lt.s64 	%p152, %rd328, %rd87;
	min.s64 	%rd329, %rd328, %rd87;
	selp.f64 	%fd318, %fd317, %fd127, %p152;
$L__BB4_106:
	setp.lt.s32 	%p153, %r36, 129;
	mov.f64 	%fd319, %fd318;
	mov.u64 	%rd330, %rd329;
	@%p153 bra 	$L__BB4_110;
	ld.shared.f64 	%fd132, [_ZN6thrust24THRUST_300001_SM_1000_NS8cuda_cub4core6detail5shmemE+72];
	ld.shared.u64 	%rd90, [_ZN6thrust24THRUST_300001_SM_1000_NS8cuda_cub4core6detail5shmemE+80];
	abs.f64 	%fd133, %fd318;
	abs.f64 	%fd134, %fd132;
	setp.lt.f64 	%p154, %fd133, %fd134;
	mov.f64 	%fd319, %fd132;
	mov.u64 	%rd330, %rd90;
	@%p154 bra 	$L__BB4_110;
	setp.lt.f64 	%p155, %fd134, %fd133;
	mov.f64 	%fd319, %fd318;
	mov.u64 	%rd330, %rd329;
	@%p155 bra 	$L__BB4_110;
	setp.lt.s64 	%p156, %rd329, %rd90;
	min.s64 	%rd330, %rd329, %rd90;
	selp.f64 	%fd319, %fd318, %fd132, %p156;
$L__BB4_110:
	setp.lt.s32 	%p157, %r36, 161;
	mov.f64 	%fd320, %fd319;
	mov.u64 	%rd331, %rd330;
	@%p157 bra 	$L__BB4_114;
	ld.shared.f64 	%fd137, [_ZN6thrust24THRUST_300001_SM_1000_NS8cuda_cub4core6detail5shmemE+88];
	ld.shared.u64 	%rd93, [_ZN6thrust24THRUST_300001_SM_1000_NS8cuda_cub4core6detail5shmemE+96];
	abs.f64 	%fd138, %fd319;
	abs.f64 	%fd139, %fd137;
	setp.lt.f64 	%p158, %fd138, %fd139;
	mov.f64 	%fd320, %fd137;
	mov.u64 	%rd331, %rd93;
	@%p158 bra 	$L__BB4_114;
	setp.lt.f64 	%p159, %fd139, %fd138;
	mov.f64 	%fd320, %fd319;
	mov.u64 	%rd331, %rd330;
	@%p159 bra 	$L__BB4_114;
	setp.lt.s64 	%p160, %rd330, %rd93;
	min.s64 	%rd331, %rd330, %rd93;
	selp.f64 	%fd320, %fd319, %fd137, %p160;
$L__BB4_114:
	setp.lt.s32 	%p161, %r36, 193;
	mov.f64 	%fd321, %fd320;
	mov.u64 	%rd332, %rd331;
	@%p161 bra 	$L__BB4_118;
	ld.shared.f64 	%fd142, [_ZN6thrust24THRUST_300001_SM_1000_NS8cuda_cub4core6detail5shmemE+104];
	ld.shared.u64 	%rd96, [_ZN6thrust24THRUST_300001_SM_1000_NS8cuda_cub4core6detail5shmemE+112];
	abs.f64 	%fd143, %fd320;
	abs.f64 	%fd144, %fd142;
	setp.lt.f64 	%p162, %fd143, %fd144;
	mov.f64 	%fd321, %fd142;
	mov.u64 	%rd332, %rd96;
	@%p162 bra 	$L__BB4_118;
	setp.lt.f64 	%p163, %fd144, %fd143;
	mov.f64 	%fd321, %fd320;
	mov.u64 	%rd332, %rd331;
	@%p163 bra 	$L__BB4_118;
	setp.lt.s64 	%p164, %rd331, %rd96;
	min.s64 	%rd332, %rd331, %rd96;
	selp.f64 	%fd321, %fd320, %fd142, %p164;
$L__BB4_118:
	setp.lt.s32 	%p165, %r36, 225;
	mov.u64 	%rd367, %rd332;
	mov.f64 	%fd351, %fd321;
	@%p165 bra 	$L__BB4_204;
	ld.shared.f64 	%fd147, [_ZN6thrust24THRUST_300001_SM_1000_NS8cuda_cub4core6detail5shmemE+120];
	ld.shared.u64 	%rd99, [_ZN6thrust24THRUST_300001_SM_1000_NS8cuda_cub4core6detail5shmemE+128];
	abs.f64 	%fd148, %fd321;
	abs.f64 	%fd149, %fd147;
	setp.lt.f64 	%p166, %fd148, %fd149;
	mov.u64 	%rd367, %rd99;
	mov.f64 	%fd351, %fd147;
	@%p166 bra 	$L__BB4_204;
	setp.lt.f64 	%p167, %fd149, %fd148;
	mov.u64 	%rd367, %rd332;
	mov.f64 	%fd351, %fd321;
	@%p167 bra 	$L__BB4_204;
	setp.lt.s64 	%p168, %rd332, %rd99;
	min.s64 	%rd367, %rd332, %rd99;
	selp.f64 	%fd351, %fd321, %fd147, %p168;
	bra.uni 	$L__BB4_204;
$L__BB4_122:
	mov.u32 	%r17, %tid.x;
	cvt.u64.u32 	%rd200, %r17;
	cvta.to.global.u64 	%rd201, %rd197;
	mul.wide.u32 	%rd202, %r17, 8;
	add.s64 	%rd203, %rd201, %rd202;
	ld.global.f64 	%fd274, [%rd203];
	add.s32 	%r37, %r17, 256;
	cvt.u64.u32 	%rd204, %r37;
	ld.global.f64 	%fd275, [%rd203+2048];
	add.s32 	%r38, %r17, 512;
	cvt.u64.u32 	%rd205, %r38;
	ld.global.f64 	%fd276, [%rd203+4096];
	add.s32 	%r39, %r17, 768;
	cvt.u64.u32 	%rd206, %r39;
	ld.global.f64 	%fd277, [%rd203+6144];
	or.b32  	%r40, %r17, 1024;
	cvt.u64.u32 	%rd101, %r40;
	add.s64 	%rd354, %rd198, %rd101;
	ld.global.f64 	%fd338, [%rd203+8192];
	abs.f64 	%fd278, %fd274;
	abs.f64 	%fd279, %fd275;
	setp.geu.f64 	%p3, %fd278, %fd279;
	selp.f64 	%fd280, %fd274, %fd275, %p3;
	selp.b64 	%rd207, %rd200, %rd204, %p3;
	abs.f64 	%fd281, %fd280;
	abs.f64 	%fd282, %fd276;
	setp.geu.f64 	%p4, %fd281, %fd282;
	selp.f64 	%fd283, %fd280, %fd276, %p4;
	selp.b64 	%rd208, %rd207, %rd205, %p4;
	abs.f64 	%fd284, %fd283;
	abs.f64 	%fd285, %fd277;
	setp.geu.f64 	%p5, %fd284, %fd285;
	selp.f64 	%fd152, %fd283, %fd277, %p5;
	selp.b64 	%rd104, %rd208, %rd206, %p5;
	abs.f64 	%fd153, %fd152;
	abs.f64 	%fd154, %fd338;
	setp.lt.f64 	%p6, %fd153, %fd154;
	@%p6 bra 	$L__BB4_124;
	setp.lt.f64 	%p7, %fd154, %fd153;
	setp.lt.u64 	%p8, %rd104, %rd101;
	or.pred  	%p9, %p7, %p8;
	selp.f64 	%fd338, %fd152, %fd338, %p9;
	add.s64 	%rd211, %rd198, %rd104;
	selp.b64 	%rd354, %rd211, %rd354, %p9;
$L__BB4_124:
	setp.lt.u32 	%p10, %r36, 2560;
	mov.b32 	%r394, 1280;
	@%p10 bra 	$L__BB4_137;
	mov.b32 	%r393, 1280;
	mov.f64 	%fd323, %fd338;
$L__BB4_126:
	cvt.u64.u32 	%rd212, %r393;
	add.s64 	%rd213, %rd200, %rd212;
	mul.wide.u32 	%rd214, %r393, 8;
	cvta.to.global.u64 	%rd215, %rd197;
	add.s64 	%rd217, %rd215, %rd202;
	add.s64 	%rd218, %rd217, %rd214;
	add.s64 	%rd335, %rd213, %rd198;
	ld.global.f64 	%fd324, [%rd218];
	ld.global.f64 	%fd325, [%rd218+2048];
	ld.global.f64 	%fd326, [%rd218+4096];
	ld.global.f64 	%fd327, [%rd218+6144];
	ld.global.f64 	%fd338, [%rd218+8192];
	abs.f64 	%fd163, %fd323;
	abs.f64 	%fd164, %fd324;
	setp.lt.f64 	%p11, %fd163, %fd164;
	@%p11 bra 	$L__BB4_128;
	setp.lt.f64 	%p12, %fd164, %fd163;
	setp.lt.s64 	%p13, %rd354, %rd335;
	or.pred  	%p14, %p12, %p13;
	selp.f64 	%fd324, %fd323, %fd324, %p14;
	selp.b64 	%rd335, %rd354, %rd335, %p14;
$L__BB4_128:
	cvt.u64.u32 	%rd219, %r393;
	add.s64 	%rd220, %rd200, %rd219;
	add.s64 	%rd221, %rd220, %rd198;
	add.s64 	%rd336, %rd221, 256;
	abs.f64 	%fd167, %fd324;
	abs.f64 	%fd168, %fd325;
	setp.lt.f64 	%p15, %fd167, %fd168;
	@%p15 bra 	$L__BB4_130;
	setp.lt.f64 	%p16, %fd168, %fd167;
	add.s64 	%rd226, %rd221, 256;
	setp.lt.s64 	%p17, %rd335, %rd226;
	or.pred  	%p18, %p16, %p17;
	selp.f64 	%fd325, %fd324, %fd325, %p18;
	selp.b64 	%rd336, %rd335, %rd226, %p18;
$L__BB4_130:
	add.s64 	%rd337, %rd221, 512;
	abs.f64 	%fd171, %fd325;
	abs.f64 	%fd172, %fd326;
	setp.lt.f64 	%p19, %fd171, %fd172;
	@%p19 bra 	$L__BB4_132;
	setp.lt.f64 	%p20, %fd172, %fd171;
	add.s64 	%rd234, %rd221, 512;
	setp.lt.s64 	%p21, %rd336, %rd234;
	or.pred  	%p22, %p20, %p21;
	selp.f64 	%fd326, %fd325, %fd326, %p22;
	selp.b64 	%rd337, %rd336, %rd234, %p22;
$L__BB4_132:
	add.s64 	%rd338, %rd221, 768;
	abs.f64 	%fd175, %fd326;
	abs.f64 	%fd176, %fd327;
	setp.lt.f64 	%p23, %fd175, %fd176;
	@%p23 bra 	$L__BB4_134;
	setp.lt.f64 	%p24, %fd176, %fd175;
	setp.lt.s64 	%p25, %rd337, %rd338;
	or.pred  	%p26, %p24, %p25;
	selp.f64 	%fd327, %fd326, %fd327, %p26;
	selp.b64 	%rd338, %rd337, %rd338, %p26;
$L__BB4_134:
	add.s64 	%rd354, %rd221, 1024;
	abs.f64 	%fd179, %fd327;
	abs.f64 	%fd180, %fd338;
	setp.lt.f64 	%p27, %fd179, %fd180;
	@%p27 bra 	$L__BB4_136;
	setp.lt.f64 	%p28, %fd180, %fd179;
	setp.lt.s64 	%p29, %rd338, %rd354;
	or.pred  	%p30, %p28, %p29;
	selp.f64 	%fd338, %fd327, %fd338, %p30;
	selp.b64 	%rd354, %rd338, %rd354, %p30;
$L__BB4_136:
	add.s32 	%r394, %r393, 1280;
	add.s32 	%r43, %r393, 2560;
	setp.le.s32 	%p31, %r43, %r36;
	mov.u32 	%r393, %r394;
	mov.f64 	%fd323, %fd338;
	@%p31 bra 	$L__BB4_126;
$L__BB4_137:
	setp.le.s32 	%p32, %r36, %r394;
	@%p32 bra 	$L__BB4_160;
	sub.s32 	%r21, %r36, %r394;
	setp.ge.s32 	%p33, %r17, %r21;
	@%p33 bra 	$L__BB4_160;
	cvta.to.global.u64 	%rd127, %rd197;
	not.b32 	%r44, %r17;
	add.s32 	%r45, %r36, %r44;
	sub.s32 	%r22, %r45, %r394;
	and.b32  	%r46, %r22, 768;
	setp.eq.s32 	%p34, %r46, 768;
	mov.u32 	%r397, %r17;
	@%p34 bra 	$L__BB4_145;
	add.s32 	%r47, %r17, %r394;
	cvt.u64.u32 	%rd242, %r47;
	add.s64 	%rd342, %rd198, %rd242;
	mul.wide.u32 	%rd243, %r47, 8;
	add.s64 	%rd341, %rd127, %rd243;
	shr.u32 	%r48, %r22, 8;
	add.s32 	%r49, %r48, 1;
	and.b32  	%r50, %r49, 3;
	neg.s32 	%r395, %r50;
	mov.u32 	%r397, %r17;
$L__BB4_141:
	.pragma "nounroll";
	mov.u64 	%rd132, %rd354;
	mov.f64 	%fd184, %fd338;
	ld.global.f64 	%fd185, [%rd341];
	abs.f64 	%fd186, %fd184;
	abs.f64 	%fd187, %fd185;
	setp.lt.f64 	%p35, %fd186, %fd187;
	mov.f64 	%fd338, %fd185;
	mov.u64 	%rd354, %rd342;
	@%p35 bra 	$L__BB4_144;
	setp.lt.f64 	%p36, %fd187, %fd186;
	mov.f64 	%fd338, %fd184;
	mov.u64 	%rd354, %rd132;
	@%p36 bra 	$L__BB4_144;
	setp.lt.s64 	%p37, %rd132, %rd342;
	selp.f64 	%fd338, %fd184, %fd185, %p37;
	min.s64 	%rd354, %rd132, %rd342;
$L__BB4_144:
	add.s32 	%r397, %r397, 256;
	add.s64 	%rd342, %rd342, 256;
	add.s64 	%rd341, %rd341, 2048;
	add.s32 	%r395, %r395, 1;
	setp.ne.s32 	%p38, %r395, 0;
	@%p38 bra 	$L__BB4_141;
$L__BB4_145:
	setp.lt.u32 	%p39, %r22, 768;
	@%p39 bra 	$L__BB4_160;
	add.s32 	%r398, %r397, %r394;
	cvt.u64.u32 	%rd244, %r398;
	add.s64 	%rd349, %rd198, %rd244;
	cvt.u64.u32 	%rd245, %r397;
	cvt.u64.u32 	%rd246, %r394;
	add.s64 	%rd247, %rd245, %rd246;
	shl.b64 	%rd248, %rd247, 3;
	add.s64 	%rd249, %rd248, %rd127;
	add.s64 	%rd348, %rd249, 6144;
	mul.wide.u32 	%rd250, %r398, 8;
	add.s64 	%rd347, %rd127, %rd250;
	add.s32 	%r399, %r397, 512;
$L__BB4_147:
	mov.u32 	%r32, %r399;
	ld.global.f64 	%fd193, [%rd347];
	abs.f64 	%fd194, %fd338;
	abs.f64 	%fd195, %fd193;
	setp.lt.f64 	%p40, %fd194, %fd195;
	mov.f64 	%fd335, %fd193;
	mov.u64 	%rd351, %rd349;
	@%p40 bra 	$L__BB4_150;
	setp.lt.f64 	%p41, %fd195, %fd194;
	mov.f64 	%fd335, %fd338;
	mov.u64 	%rd351, %rd354;
	@%p41 bra 	$L__BB4_150;
	setp.lt.s64 	%p42, %rd354, %rd349;
	selp.f64 	%fd335, %fd338, %fd193, %p42;
	min.s64 	%rd351, %rd354, %rd349;
$L__BB4_150:
	add.s32 	%r51, %r398, 256;
	cvt.u64.u32 	%rd251, %r51;
	add.s64 	%rd148, %rd198, %rd251;
	ld.global.f64 	%fd198, [%rd348+-4096];
	abs.f64 	%fd199, %fd335;
	abs.f64 	%fd200, %fd198;
	setp.lt.f64 	%p43, %fd199, %fd200;
	mov.f64 	%fd336, %fd198;
	mov.u64 	%rd352, %rd148;
	@%p43 bra 	$L__BB4_153;
	setp.lt.f64 	%p44, %fd200, %fd199;
	mov.f64 	%fd336, %fd335;
	mov.u64 	%rd352, %rd351;
	@%p44 bra 	$L__BB4_153;
	setp.lt.s64 	%p45, %rd351, %rd148;
	selp.f64 	%fd336, %fd335, %fd198, %p45;
	min.s64 	%rd352, %rd351, %rd148;
$L__BB4_153:
	add.s32 	%r52, %r398, 512;
	cvt.u64.u32 	%rd252, %r52;
	add.s64 	%rd151, %rd198, %rd252;
	ld.global.f64 	%fd203, [%rd348+-2048];
	abs.f64 	%fd204, %fd336;
	abs.f64 	%fd205, %fd203;
	setp.lt.f64 	%p46, %fd204, %fd205;
	mov.f64 	%fd337, %fd203;
	mov.u64 	%rd353, %rd151;
	@%p46 bra 	$L__BB4_156;
	setp.lt.f64 	%p47, %fd205, %fd204;
	mov.f64 	%fd337, %fd336;
	mov.u64 	%rd353, %rd352;
	@%p47 bra 	$L__BB4_156;
	setp.lt.s64 	%p48, %rd352, %rd151;
	selp.f64 	%fd337, %fd336, %fd203, %p48;
	min.s64 	%rd353, %rd352, %rd151;
$L__BB4_156:
	add.s32 	%r53, %r398, 768;
	cvt.u64.u32 	%rd253, %r53;
	add.s64 	%rd154, %rd198, %rd253;
	ld.global.f64 	%fd208, [%rd348];
	abs.f64 	%fd209, %fd337;
	abs.f64 	%fd210, %fd208;
	setp.lt.f64 	%p49, %fd209, %fd210;
	mov.f64 	%fd338, %fd208;
	mov.u64 	%rd354, %rd154;
	@%p49 bra 	$L__BB4_159;
	setp.lt.f64 	%p50, %fd210, %fd209;
	mov.f64 	%fd338, %fd337;
	mov.u64 	%rd354, %rd353;
	@%p50 bra 	$L__BB4_159;
	setp.lt.s64 	%p51, %rd353, %rd154;
	selp.f64 	%fd338, %fd337, %fd208, %p51;
	min.s64 	%rd354, %rd353, %rd154;
$L__BB4_159:
	add.s64 	%rd349, %rd349, 1024;
	add.s64 	%rd348, %rd348, 8192;
	add.s64 	%rd347, %rd347, 8192;
	add.s32 	%r399, %r32, 1024;
	add.s32 	%r54, %r32, 512;
	add.s32 	%r398, %r398, 1024;
	setp.lt.s32 	%p52, %r54, %r21;
	@%p52 bra 	$L__BB4_147;
$L__BB4_160:
	// begin inline asm
	mov.u32 %r55, %laneid;
	// end inline asm
	mov.b64 	%rd254, %fd338;
	mov.b64 	{%r57, %r62}, %rd254;
	mov.b32 	%r73, 1;
	mov.b32 	%r74, 31;
	mov.b32 	%r75, -1;
	// begin inline asm
	shfl.sync.down.b32 %r56, %r57, %r73, %r74, %r75;
	// end inline asm
	// begin inline asm
	shfl.sync.down.b32 %r61, %r62, %r73, %r74, %r75;
	// end inline asm
	mov.b64 	%rd255, {%r56, %r61};
	mov.b64 	%fd214, %rd255;
	mov.b64 	{%r67, %r72}, %rd354;
	// begin inline asm
	shfl.sync.down.b32 %r66, %r67, %r73, %r74, %r75;
	// end inline asm
	// begin inline asm
	shfl.sync.down.b32 %r71, %r72, %r73, %r74, %r75;
	// end inline asm
	mov.b64 	%rd161, {%r66, %r71};
	setp.gt.s32 	%p53, %r55, 30;
	mov.f64 	%fd340, %fd338;
	mov.u64 	%rd356, %rd354;
	@%p53 bra 	$L__BB4_164;
	abs.f64 	%fd215, %fd338;
	abs.f64 	%fd216, %fd214;
	setp.lt.f64 	%p54, %fd215, %fd216;
	mov.f64 	%fd340, %fd214;
	mov.u64 	%rd356, %rd161;
	@%p54 bra 	$L__BB4_164;
	setp.lt.f64 	%p55, %fd216, %fd215;
	mov.f64 	%fd340, %fd338;
	mov.u64 	%rd356, %rd354;
	@%p55 bra 	$L__BB4_164;
	setp.lt.s64 	%p56, %rd354, %rd161;
	selp.f64 	%fd340, %fd338, %fd214, %p56;
	min.s64 	%rd356, %rd354, %rd161;
$L__BB4_164:
	mov.b64 	%rd256, %fd340;
	mov.b64 	{%r77, %r82}, %rd256;
	mov.b32 	%r93, 2;
	mov.b32 	%r94, 31;
	mov.b32 	%r95, -1;
	// begin inline asm
	shfl.sync.down.b32 %r76, %r77, %r93, %r94, %r95;
	// end inline asm
	// begin inline asm
	shfl.sync.down.b32 %r81, %r82, %r93, %r94, %r95;
	// end inline asm
	mov.b64 	%rd257, {%r76, %r81};
	mov.b64 	%fd219, %rd257;
	mov.b64 	{%r87, %r92}, %rd356;
	// begin inline asm
	shfl.sync.down.b32 %r86, %r87, %r93, %r94, %r95;
	// end inline asm
	// begin inline asm
	shfl.sync.down.b32 %r91, %r92, %r93, %r94, %r95;
	// end inline asm
	mov.b64 	%rd164, {%r86, %r91};
	setp.gt.s32 	%p57, %r55, 29;
	mov.f64 	%fd341, %fd340;
	mov.u64 	%rd357, %rd356;
	@%p57 bra 	$L__BB4_168;
	abs.f64 	%fd220, %fd340;
	abs.f64 	%fd221, %fd219;
	setp.lt.f64 	%p58, %fd220, %fd221;
	mov.f64 	%fd341, %fd219;
	mov.u64 	%rd357, %rd164;
	@%p58 bra 	$L__BB4_168;
	setp.lt.f64 	%p59, %fd221, %fd220;
	mov.f64 	%fd341, %fd340;
	mov.u64 	%rd357, %rd356;
	@%p59 bra 	$L__BB4_168;
	setp.lt.s64 	%p60, %rd356, %rd164;
	selp.f64 	%fd341, %fd340, %fd219, %p60;
	min.s64 	%rd357, %rd356, %rd164;
$L__BB4_168:
	mov.b64 	%rd258, %fd341;
	mov.b64 	{%r97, %r102}, %rd258;
	mov.b32 	%r113, 4;
	mov.b32 	%r114, 31;
	mov.b32 	%r115, -1;
	// begin inline asm
	shfl.sync.down.b32 %r96, %r97, %r113, %r114, %r115;
	// end inline asm
	// begin inline asm
	shfl.sync.down.b32 %r101, %r102, %r113, %r114, %r115;
	// end inline asm
	mov.b64 	%rd259, {%r96, %r101};
	mov.b64 	%fd224, %rd259;
	mov.b64 	{%r107, %r112}, %rd357;
	// begin inline asm
	shfl.sync.down.b32 %r106, %r107, %r113, %r114, %r115;
	// end inline asm
	// begin inline asm
	shfl.sync.down.b32 %r111, %r112, %r113, %r114, %r115;
	// end inline asm
	mov.b64 	%rd167, {%r106, %r111};
	setp.gt.s32 	%p61, %r55, 27;
	mov.f64 	%fd342, %fd341;
	mov.u64 	%rd358, %rd357;
	@%p61 bra 	$L__BB4_172;
	abs.f64 	%fd225, %fd341;
	abs.f64 	%fd226, %fd224;
	setp.lt.f64 	%p62, %fd225, %fd226;
	mov.f64 	%fd342, %fd224;
	mov.u64 	%rd358, %rd167;
	@%p62 bra 	$L__BB4_172;
	setp.lt.f64 	%p63, %fd226, %fd225;
	mov.f64 	%fd342, %fd341;
	mov.u64 	%rd358, %rd357;
	@%p63 bra 	$L__BB4_172;
	setp.lt.s64 	%p64, %rd357, %rd167;
	selp.f64 	%fd342, %fd341, %fd224, %p64;
	min.s64 	%rd358, %rd357, %rd167;
$L__BB4_172:
	mov.b64 	%rd260, %fd342;
	mov.b64 	{%r117, %r122}, %rd260;
	mov.b32 	%r133, 8;
	mov.b32 	%r134, 31;
	mov.b32 	%r135, -1;
	// begin inline asm
	shfl.sync.down.b32 %r116, %r117, %r133, %r134, %r135;
	// end inline asm
	// begin inline asm
	shfl.sync.down.b32 %r121, %r122, %r133, %r134, %r135;
	// end inline asm
	mov.b64 	%rd261, {%r116, %r121};
	mov.b64 	%fd229, %rd261;
	mov.b64 	{%r127, %r132}, %rd358;
	// begin inline asm
	shfl.sync.down.b32 %r126, %r127, %r133, %r134, %r135;
	// end inline asm
	// begin inline asm
	shfl.sync.down.b32 %r131, %r132, %r133, %r134, %r135;
	// end inline asm
	mov.b64 	%rd170, {%r126, %r131};
	setp.gt.s32 	%p65, %r55, 23;
	mov.f64 	%fd343, %fd342;
	mov.u64 	%rd359, %rd358;
	@%p65 bra 	$L__BB4_176;
	abs.f64 	%fd230, %fd342;
	abs.f64 	%fd231, %fd229;
	setp.lt.f64 	%p66, %fd230, %fd231;
	mov.f64 	%fd343, %fd229;
	mov.u64 	%rd359, %rd170;
	@%p66 bra 	$L__BB4_176;
	setp.lt.f64 	%p67, %fd231, %fd230;
	mov.f64 	%fd343, %fd342;
	mov.u64 	%rd359, %rd358;
	@%p67 bra 	$L__BB4_176;
	setp.lt.s64 	%p68, %rd358, %rd170;
	selp.f64 	%fd343, %fd342, %fd229, %p68;
	min.s64 	%rd359, %rd358, %rd170;
$L__BB4_176:
	mov.b64 	%rd262, %fd343;
	mov.b64 	{%r137, %r142}, %rd262;
	mov.b32 	%r153, 16;
	mov.b32 	%r154, 31;
	mov.b32 	%r155, -1;
	// begin inline asm
	shfl.sync.down.b32 %r136, %r137, %r153, %r154, %r155;
	// end inline asm
	// begin inline asm
	shfl.sync.down.b32 %r141, %r142, %r153, %r154, %r155;
	// end inline asm
	mov.b64 	%rd263, {%r136, %r141};
	mov.b64 	%fd234, %rd263;
	mov.b64 	{%r147, %r152}, %rd359;
	// begin inline asm
	shfl.sync.down.b32 %r146, %r147, %r153, %r154, %r155;
	// end inline asm
	// begin inline asm
	shfl.sync.down.b32 %r151, %r152, %r153, %r154, %r155;
	// end inline asm
	mov.b64 	%rd173, {%r146, %r151};
	setp.gt.s32 	%p69, %r55, 15;
	mov.f64 	%fd351, %fd343;
	mov.u64 	%rd367, %rd359;
	@%p69 bra 	$L__BB4_180;
	abs.f64 	%fd235, %fd343;
	abs.f64 	%fd236, %fd234;
	setp.lt.f64 	%p70, %fd235, %fd236;
	mov.f64 	%fd351, %fd234;
	mov.u64 	%rd367, %rd173;
	@%p70 bra 	$L__BB4_180;
	setp.lt.f64 	%p71, %fd236, %fd235;
	mov.f64 	%fd351, %fd343;
	mov.u64 	%rd367, %rd359;
	@%p71 bra 	$L__BB4_180;
	setp.lt.s64 	%p72, %rd359, %rd173;
	selp.f64 	%fd351, %fd343, %fd234, %p72;
	min.s64 	%rd367, %rd359, %rd173;
$L__BB4_180:
	setp.ne.s32 	%p73, %r55, 0;
	@%p73 bra 	$L__BB4_182;
	shr.u32 	%r156, %r17, 1;
	and.b32  	%r157, %r156, 496;
	mov.u32 	%r158, _ZN6thrust24THRUST_300001_SM_1000_NS8cuda_cub4core6detail5shmemE;
	add.s32 	%r159, %r158, %r157;
	st.shared.f64 	[%r159+8], %fd351;
	st.shared.u64 	[%r159+16], %rd367;
$L__BB4_182:
	bar.sync 	0;
	setp.ne.s32 	%p74, %r17, 0;
	@%p74 bra 	$L__BB4_204;
	ld.shared.f64 	%fd239, [_ZN6thrust24THRUST_300001_SM_1000_NS8cuda_cub4core6detail5shmemE+24];
	ld.shared.u64 	%rd176, [_ZN6thrust24THRUST_300001_SM_1000_NS8cuda_cub4core6detail5shmemE+32];
	abs.f64 	%fd240, %fd351;
	abs.f64 	%fd241, %fd239;
	setp.lt.f64 	%p75, %fd240, %fd241;
	mov.f64 	%fd345, %fd239;
	mov.u64 	%rd361, %rd176;
	@%p75 bra 	$L__BB4_186;
	setp.lt.f64 	%p76, %fd241, %fd240;
	mov.f64 	%fd345, %fd351;
	mov.u64 	%rd361, %rd367;
	@%p76 bra 	$L__BB4_186;
	setp.lt.s64 	%p77, %rd367, %rd176;
	selp.f64 	%fd345, %fd351, %fd239, %p77;
	min.s64 	%rd361, %rd367, %rd176;
$L__BB4_186:
	ld.shared.f64 	%fd244, [_ZN6thrust24THRUST_300001_SM_1000_NS8cuda_cub4core6detail5shmemE+40];
	ld.shared.u64 	%rd179, [_ZN6thrust24THRUST_300001_SM_1000_NS8cuda_cub4core6detail5shmemE+48];
	abs.f64 	%fd245, %fd345;
	abs.f64 	%fd246, %fd244;
	setp.lt.f64 	%p78, %fd245, %fd246;
	mov.f64 	%fd346, %fd244;
	mov.u64 	%rd362, %rd179;
	@%p78 bra 	$L__BB4_189;
	setp.lt.f64 	%p79, %fd246, %fd245;
	mov.f64 	%fd346, %fd345;
	mov.u64 	%rd362, %rd361;
	@%p79 bra 	$L__BB4_189;
	setp.lt.s64 	%p80, %rd361, %rd179;
	selp.f64 	%fd346, %fd345, %fd244, %p80;
	min.s64 	%rd362, %rd361, %rd179;
$L__BB4_189:
	ld.shared.f64 	%fd249, [_ZN6thrust24THRUST_300001_SM_1000_NS8cuda_cub4core6detail5shmemE+56];
	ld.shared.u64 	%rd182, [_ZN6thrust24THRUST_300001_SM_1000_NS8cuda_cub4core6detail5shmemE+64];
	abs.f64 	%fd250, %fd346;
	abs.f64 	%fd251, %fd249;
	setp.lt.f64 	%p81, %fd250, %fd251;
	mov.f64 	%fd347, %fd249;
	mov.u64 	%rd363, %rd182;
	@%p81 bra 	$L__BB4_192;
	setp.lt.f64 	%p82, %fd251, %fd250;
	mov.f64 	%fd347, %fd346;
	mov.u64 	%rd363, %rd362;
	@%p82 bra 	$L__BB4_192;
	setp.lt.s64 	%p83, %rd362, %rd182;
	selp.f64 	%fd347, %fd346, %fd249, %p83;
	min.s64 	%rd363, %rd362, %rd182;
$L__BB4_192:
	ld.shared.f64 	%fd254, [_ZN6thrust24THRUST_300001_SM_1000_NS8cuda_cub4core6detail5shmemE+72];
	ld.shared.u64 	%rd185, [_ZN6thrust24THRUST_300001_SM_1000_NS8cuda_cub4core6detail5shmemE+80];
	abs.f64 	%fd255, %fd347;
	abs.f64 	%fd256, %fd254;
	setp.lt.f64 	%p84, %fd255, %fd256;
	mov.f64 	%fd348, %fd254;
	mov.u64 	%rd364, %rd185;
	@%p84 bra 	$L__BB4_195;
	setp.lt.f64 	%p85, %fd256, %fd255;
	mov.f64 	%fd348, %fd347;
	mov.u64 	%rd364, %rd363;
	@%p85 bra 	$L__BB4_195;
	setp.lt.s64 	%p86, %rd363, %rd185;
	selp.f64 	%fd348, %fd347, %fd254, %p86;
	min.s64 	%rd364, %rd363, %rd185;
$L__BB4_195:
	ld.shared.f64 	%fd259, [_ZN6thrust24THRUST_300001_SM_1000_NS8cuda_cub4core6detail5shmemE+88];
	ld.shared.u64 	%rd188, [_ZN6thrust24THRUST_300001_SM_1000_NS8cuda_cub4core6detail5shmemE+96];
	abs.f64 	%fd260, %fd348;
	abs.f64 	%fd261, %fd259;
	setp.lt.f64 	%p87, %fd260, %fd261;
	mov.f64 	%fd349, %fd259;
	mov.u64 	%rd365, %rd188;
	@%p87 bra 	$L__BB4_198;
	setp.lt.f64 	%p88, %fd261, %fd260;
	mov.f64 	%fd349, %fd348;
	mov.u64 	%rd365, %rd364;
	@%p88 bra 	$L__BB4_198;
	setp.lt.s64 	%p89, %rd364, %rd188;
	selp.f64 	%fd349, %fd348, %fd259, %p89;
	min.s64 	%rd365, %rd364, %rd188;
$L__BB4_198:
	ld.shared.f64 	%fd264, [_ZN6thrust24THRUST_300001_SM_1000_NS8cuda_cub4core6detail5shmemE+104];
	ld.shared.u64 	%rd191, [_ZN6thrust24THRUST_300001_SM_1000_NS8cuda_cub4core6detail5shmemE+112];
	abs.f64 	%fd265, %fd349;
	abs.f64 	%fd266, %fd264;
	setp.lt.f64 	%p90, %fd265, %fd266;
	mov.f64 	%fd350, %fd264;
	mov.u64 	%rd366, %rd191;
	@%p90 bra 	$L__BB4_201;
	setp.lt.f64 	%p91, %fd266, %fd265;
	mov.f64 	%fd350, %fd349;
	mov.u64 	%rd366, %rd365;
	@%p91 bra 	$L__BB4_201;
	setp.lt.s64 	%p92, %rd365, %rd191;
	selp.f64 	%fd350, %fd349, %fd264, %p92;
	min.s64 	%rd366, %rd365, %rd191;
$L__BB4_201:
	ld.shared.f64 	%fd269, [_ZN6thrust24THRUST_300001_SM_1000_NS8cuda_cub4core6detail5shmemE+120];
	ld.shared.u64 	%rd194, [_ZN6thrust24THRUST_300001_SM_1000_NS8cuda_cub4core6detail5shmemE+128];
	abs.f64 	%fd270, %fd350;
	abs.f64 	%fd271, %fd269;
	setp.lt.f64 	%p93, %fd270, %fd271;
	mov.u64 	%rd367, %rd194;
	mov.f64 	%fd351, %fd269;
	@%p93 bra 	$L__BB4_204;
	setp.lt.f64 	%p94, %fd271, %fd270;
	mov.u64 	%rd367, %rd366;
	mov.f64 	%fd351, %fd350;
	@%p94 bra 	$L__BB4_204;
	setp.lt.s64 	%p95, %rd366, %rd194;
	selp.f64 	%fd351, %fd350, %fd269, %p95;
	min.s64 	%rd367, %rd366, %rd194;
$L__BB4_204:
	mov.u32 	%r387, %tid.x;
	setp.ne.s32 	%p212, %r387, 0;
	@%p212 bra 	$L__BB4_206;
	ld.param.u64 	%rd297, [_ZN6thrust24THRUST_300001_SM_1000_NS8cuda_cub4core6detail13_kernel_agentINS1_8__reduce11ReduceAgentINS0_12zip_iteratorIN4cuda3std3__45tupleIJNS0_10device_ptrIdEENS0_17counting_iteratorIlNS0_11use_defaultESF_SF_EEEEEEEPNSB_IJdlEEESJ_iNS1_9__extrema9arg_max_fIdl11TComparatorEEEEJSI_SK_iSO_EEEvDpT0__param_1];
	cvta.to.global.u64 	%rd296, %rd297;
	st.global.f64 	[%rd296], %fd351;
	st.global.u64 	[%rd296+8], %rd367;
$L__BB4_206:
	ret;

}
	// .globl	_ZN6thrust24THRUST_300001_SM_1000_NS8cuda_cub4core6detail13_kernel_agentINS1_8__reduce11ReduceAgentINS0_12zip_iteratorIN4cuda3std3__45tupleIJNS0_10device_ptrIdEENS0_17counting_iteratorIlNS0_11use_defaultESF_SF_EEEEEEEPNSB_IJdlEEESJ_iNS1_9__extrema9arg_max_fIdl11TComparatorEEEEJSI_SK_iN3cub18CUB_300001_SM_100013GridEvenShareIiEENSR_9GridQueueIjEESO_EEEvDpT0_
.visible .entry _ZN6thrust24THRUST_300001_SM_1000_NS8cuda_cub4core6detail13_kernel_agentINS1_8__reduce11ReduceAgentINS0_12zip_iteratorIN4cuda3std3__45tupleIJNS0_10device_ptrIdEENS0_17counting_iteratorIlNS0_11use_defaultESF_SF_EEEEEEEPNSB_IJdlEEESJ_iNS1_9__extrema9arg_max_fIdl11TComparatorEEEEJSI_SK_iN3cub18CUB_300001_SM_100013GridEvenShareIiEENSR_9GridQueueIjEESO_EEEvDpT0_(
	.param .align 8 .b8 _ZN6thrust24THRUST_300001_SM_1000_NS8cuda_cub4core6detail13_kernel_agentINS1_8__reduce11ReduceAgentINS0_12zip_iteratorIN4cuda3std3__45tupleIJNS0_10device_ptrIdEENS0_17counting_iteratorIlNS0_11use_defaultESF_SF_EEEEEEEPNSB_IJdlEEESJ_iNS1_9__extrema9arg_max_fIdl11TComparatorEEEEJSI_SK_iN3cub18CUB_300001_SM_100013GridEvenShareIiEENSR_9GridQueueIjEESO_EEEvDpT0__param_0[16],
	.param .u64 .ptr .align 1 _ZN6thrust24THRUST_300001_SM_1000_NS8cuda_cub4core6detail13_kernel_agentINS1_8__reduce11ReduceAgentINS0_12zip_iteratorIN4cuda3std3__45tupleIJNS0_10device_ptrIdEENS0_17counting_iteratorIlNS0_11use_defaultESF_SF_EEEEEEEPNSB_IJdlEEESJ_iNS1_9__extrema9arg_max_fIdl11TComparatorEEEEJSI_SK_iN3cub18CUB_300001_SM_100013GridEvenShareIiEENSR_9GridQueueIjEESO_EEEvDpT0__param_1,
	.param .u32 _ZN6thrust24THRUST_300001_SM_1000_NS8cuda_cub4core6detail13_kernel_agentINS1_8__reduce11ReduceAgentINS0_12zip_iteratorIN4cuda3std3__45tupleIJNS0_10device_ptrIdEENS0_17counting_iteratorIlNS0_11use_defaultESF_SF_EEEEEEEPNSB_IJdlEEESJ_iNS1_9__extrema9arg_max_fIdl11TComparatorEEEEJSI_SK_iN3cub18CUB_300001_SM_100013GridEvenShareIiEENSR_9GridQueueIjEESO_EEEvDpT0__param_2,
	.param .align 4 .b8 _ZN6thrust24THRUST_300001_SM_1000_NS8cuda_cub4core6detail13_kernel_agentINS1_8__reduce11ReduceAgentINS0_12zip_iteratorIN4cuda3std3__45tupleIJNS0_10device_ptrIdEENS0_17counting_iteratorIlNS0_11use_defaultESF_SF_EEEEEEEPNSB_IJdlEEESJ_iNS1_9__extrema9arg_max_fIdl11TComparatorEEEEJSI_SK_iN3cub18CUB_300001_SM_100013GridEvenShareIiEENSR_9GridQueueIjEESO_EEEvDpT0__param_3[40],
	.param .align 8 .b8 _ZN6thrust24THRUST_300001_SM_1000_NS8cuda_cub4core6detail13_kernel_agentINS1_8__reduce11ReduceAgentINS0_12zip_iteratorIN4cuda3std3__45tupleIJNS0_10device_ptrIdEENS0_17counting_iteratorIlNS0_11use_defaultESF_SF_EEEEEEEPNSB_IJdlEEESJ_iNS1_9__extrema9arg_max_fIdl11TComparatorEEEEJSI_SK_iN3cub18CUB_300001_SM_100013GridEvenShareIiEENSR_9GridQueueIjEESO_EEEvDpT0__param_4[8],
	.param .align 1 .b8 _ZN6thrust24THRUST_300001_SM_1000_NS8cuda_cub4core6detail13_kernel_agentINS1_8__reduce11ReduceAgentINS0_12zip_iteratorIN4cuda3std3__45tupleIJNS0_10device_ptrIdEENS0_17counting_iteratorIlNS0_11use_defaultESF_SF_EEEEEEEPNSB_IJdlEEESJ_iNS1_9__extrema9arg_max_fIdl11TComparatorEEEEJSI_SK_iN3cub18CUB_300001_SM_100013GridEvenShareIiEENSR_9GridQueueIjEESO_EEEvDpT0__param_5[1]
)
.maxntid 256
{
	.reg .pred 	%p<215>;
	.reg .b32 	%r<437>;
	.reg .b64 	%rd<318>;
	.reg .b64 	%fd<352>;

	ld.param.u64 	%rd3, [_ZN6thrust24THRUST_300001_SM_1000_NS8cuda_cub4core6detail13_kernel_agentINS1_8__reduce11ReduceAgentINS0_12zip_iteratorIN4cuda3std3__45tupleIJNS0_10device_ptrIdEENS0_17counting_iteratorIlNS0_11use_defaultESF_SF_EEEEEEEPNSB_IJdlEEESJ_iNS1_9__extrema9arg_max_fIdl11TComparatorEEEEJSI_SK_iN3cub18CUB_300001_SM_100013GridEvenShareIiEENSR_9GridQueueIjEESO_EEEvDpT0__param_0+8];
	ld.param.u64 	%rd181, [_ZN6thrust24THRUST_300001_SM_1000_NS8cuda_cub4core6detail13_kernel_agentINS1_8__reduce11ReduceAgentINS0_12zip_iteratorIN4cuda3std3__45tupleIJNS0_10device_ptrIdEENS0_17counting_iteratorIlNS0_11use_defaultESF_SF_EEEEEEEPNSB_IJdlEEESJ_iNS1_9__extrema9arg_max_fIdl11TComparatorEEEEJSI_SK_iN3cub18CUB_300001_SM_100013GridEvenShareIiEENSR_9GridQueueIjEESO_EEEvDpT0__param_0];
	ld.param.u64 	%rd182, [_ZN6thrust24THRUST_300001_SM_1000_NS8cuda_cub4core6detail13_kernel_agentINS1_8__reduce11ReduceAgentINS0_12zip_iteratorIN4cuda3std3__45tupleIJNS0_10device_ptrIdEENS0_17counting_iteratorIlNS0_11use_defaultESF_SF_EEEEEEEPNSB_IJdlEEESJ_iNS1_9__extrema9arg_max_fIdl11TComparatorEEEEJSI_SK_iN3cub18CUB_300001_SM_100013GridEvenShareIiEENSR_9GridQueueIjEESO_EEEvDpT0__param_4];
	ld.param.u32 	%r66, [_ZN6thrust24THRUST_300001_SM_1000_NS8cuda_cub4core6detail13_kernel_agentINS1_8__reduce11ReduceAgentINS0_12zip_iteratorIN4cuda3std3__45tupleIJNS0_10device_ptrIdEENS0_17counting_iteratorIlNS0_11use_defaultESF_SF_EEEEEEEPNSB_IJdlEEESJ_iNS1_9__extrema9arg_max_fIdl11TComparatorEEEEJSI_SK_iN3cub18CUB_300001_SM_100013GridEvenShareIiEENSR_9GridQueueIjEESO_EEEvDpT0__param_2];
	cvta.to.global.u64 	%rd1, %rd182;
	cvta.to.global.u64 	%rd2, %rd181;
	mov.u32 	%r1, %ctaid.x;
	mul.lo.s32 	%r2, %r1, 1280;
	mov.u32 	%r67, %nctaid.x;
	mul.lo.s32 	%r3, %r67, 1280;
	add.s32 	%r68, %r2, 1280;
	setp.le.s32 	%p1, %r68, %r66;
	@%p1 bra 	$L__BB5_121;
	sub.s32 	%r4, %r66, %r2;
	mov.u32 	%r5, %tid.x;
	setp.ge.s32 	%p98, %r5, %r4;
	mov.f64 	%fd298, 0d0000000000000000;
	mov.b64 	%rd264, 0;
	mov.u32 	%r420, %r5;
	@%p98 bra 	$L__BB5_3;
	add.s32 	%r190, %r2, %r5;
	cvt.s64.s32 	%rd219, %r190;
	mul.wide.s32 	%rd220, %r190, 8;
	add.s64 	%rd221, %rd2, %rd220;
	add.s64 	%rd264, %rd3, %rd219;
	ld.global.f64 	%fd298, [%rd221];
	add.s32 	%r420, %r5, 256;
$L__BB5_3:
	setp.ge.s32 	%p99, %r420, %r4;
	@%p99 bra 	$L__BB5_25;
	not.b32 	%r191, %r420;
	add.s32 	%r192, %r66, %r191;
	sub.s32 	%r8, %r192, %r2;
	and.b32  	%r193, %r8, 768;
	setp.eq.s32 	%p100, %r193, 768;
	@%p100 bra 	$L__BB5_10;
	add.s32 	%r418, %r420, %r2;
	shr.u32 	%r194, %r8, 8;
	add.s32 	%r195, %r194, 1;
	and.b32  	%r196, %r195, 3;
	neg.s32 	%r417, %r196;
$L__BB5_6:
	.pragma "nounroll";
	mov.u64 	%rd6, %rd264;
	mov.f64 	%fd3, %fd298;
	cvt.s64.s32 	%rd223, %r418;
	add.s64 	%rd7, %rd3, %rd223;
	mul.wide.s32 	%rd224, %r418, 8;
	add.s64 	%rd225, %rd2, %rd224;
	ld.global.f64 	%fd4, [%rd225];
	abs.f64 	%fd5, %fd3;
	abs.f64 	%fd6, %fd4;
	setp.lt.f64 	%p101, %fd5, %fd6;
	mov.u64 	%rd264, %rd7;
	mov.f64 	%fd298, %fd4;
	@%p101 bra 	$L__BB5_9;
	setp.lt.f64 	%p102, %fd6, %fd5;
	mov.u64 	%rd264, %rd6;
	mov.f64 	%fd298, %fd3;
	@%p102 bra 	$L__BB5_9;
	setp.lt.s64 	%p103, %rd6, %rd7;
	min.s64 	%rd264, %rd6, %rd7;
	selp.f64 	%fd298, %fd3, %fd4, %p103;
$L__BB5_9:
	add.s32 	%r420, %r420, 256;
	add.s32 	%r418, %r418, 256;
	add.s32 	%r417, %r417, 1;
	setp.ne.s32 	%p104, %r417, 0;
	@%p104 bra 	$L__BB5_6;
$L__BB5_10:
	setp.lt.u32 	%p105, %r8, 768;
	@%p105 bra 	$L__BB5_25;
	add.s32 	%r421, %r420, %r2;
	add.s32 	%r424, %r421, 256;
	add.s32 	%r423, %r421, 512;
	add.s32 	%r422, %r421, 768;
	add.s64 	%rd12, %rd2, 4096;
$L__BB5_12:
	cvt.s64.s32 	%rd226, %r424;
	add.s64 	%rd14, %rd3, %rd226;
	cvt.s64.s32 	%rd227, %r423;
	add.s64 	%rd15, %rd3, %rd227;
	cvt.s64.s32 	%rd228, %r422;
	add.s64 	%rd16, %rd3, %rd228;
	cvt.s64.s32 	%rd229, %r421;
	mul.wide.s32 	%rd230, %r421, 8;
	add.s64 	%rd17, %rd12, %rd230;
	add.s64 	%rd18, %rd3, %rd229;
	ld.global.f64 	%fd12, [%rd17+-4096];
	abs.f64 	%fd13, %fd298;
	abs.f64 	%fd14, %fd12;
	setp.lt.f64 	%p106, %fd13, %fd14;
	mov.u64 	%rd261, %rd18;
	mov.f64 	%fd295, %fd12;
	@%p106 bra 	$L__BB5_15;
	setp.lt.f64 	%p107, %fd14, %fd13;
	mov.u64 	%rd261, %rd264;
	mov.f64 	%fd295, %fd298;
	@%p107 bra 	$L__BB5_15;
	setp.lt.s64 	%p108, %rd264, %rd18;
	min.s64 	%rd261, %rd264, %rd18;
	selp.f64 	%fd295, %fd298, %fd12, %p108;
$L__BB5_15:
	ld.global.f64 	%fd17, [%rd17+-2048];
	abs.f64 	%fd18, %fd295;
	abs.f64 	%fd19, %fd17;
	setp.lt.f64 	%p109, %fd18, %fd19;
	mov.u64 	%rd262, %rd14;
	mov.f64 	%fd296, %fd17;
	@%p109 bra 	$L__BB5_18;
	setp.lt.f64 	%p110, %fd19, %fd18;
	mov.u64 	%rd262, %rd261;
	mov.f64 	%fd296, %fd295;
	@%p110 bra 	$L__BB5_18;
	setp.lt.s64 	%p111, %rd261, %rd14;
	min.s64 	%rd262, %rd261, %rd14;
	selp.f64 	%fd296, %fd295, %fd17, %p111;
$L__BB5_18:
	ld.global.f64 	%fd22, [%rd17];
	abs.f64 	%fd23, %fd296;
	abs.f64 	%fd24, %fd22;
	setp.lt.f64 	%p112, %fd23, %fd24;
	mov.u64 	%rd263, %rd15;
	mov.f64 	%fd297, %fd22;
	@%p112 bra 	$L__BB5_21;
	setp.lt.f64 	%p113, %fd24, %fd23;
	mov.u64 	%rd263, %rd262;
	mov.f64 	%fd297, %fd296;
	@%p113 bra 	$L__BB5_21;
	setp.lt.s64 	%p114, %rd262, %rd15;
	min.s64 	%rd263, %rd262, %rd15;
	selp.f64 	%fd297, %fd296, %fd22, %p114;
$L__BB5_21:
	ld.global.f64 	%fd27, [%rd17+2048];
	abs.f64 	%fd28, %fd297;
	abs.f64 	%fd29, %fd27;
	setp.lt.f64 	%p115, %fd28, %fd29;
	mov.u64 	%rd264, %rd16;
	mov.f64 	%fd298, %fd27;
	@%p115 bra 	$L__BB5_24;
	setp.lt.f64 	%p116, %fd29, %fd28;
	mov.u64 	%rd264, %rd263;
	mov.f64 	%fd298, %fd297;
	@%p116 bra 	$L__BB5_24;
	setp.lt.s64 	%p117, %rd263, %rd16;
	min.s64 	%rd264, %rd263, %rd16;
	selp.f64 	%fd298, %fd297, %fd27, %p117;
$L__BB5_24:
	add.s32 	%r420, %r420, 1024;
	add.s32 	%r424, %r424, 1024;
	add.s32 	%r423, %r423, 1024;
	add.s32 	%r422, %r422, 1024;
	add.s32 	%r421, %r421, 1024;
	setp.lt.s32 	%p118, %r420, %r4;
	@%p118 bra 	$L__BB5_12;
$L__BB5_25:
	setp.lt.s32 	%p119, %r4, 256;
	@%p119 bra 	$L__BB5_70;
	// begin inline asm
	mov.u32 %r310, %laneid;
	// end inline asm
	mov.b64 	%rd241, %fd298;
	mov.b64 	{%r312, %r317}, %rd241;
	mov.b32 	%r328, 1;
	mov.b32 	%r329, 31;
	mov.b32 	%r330, -1;
	// begin inline asm
	shfl.sync.down.b32 %r311, %r312, %r328, %r329, %r330;
	// end inline asm
	// begin inline asm
	shfl.sync.down.b32 %r316, %r317, %r328, %r329, %r330;
	// end inline asm
	mov.b64 	%rd242, {%r311, %r316};
	mov.b64 	%fd33, %rd242;
	mov.b64 	{%r322, %r327}, %rd264;
	// begin inline asm
	shfl.sync.down.b32 %r321, %r322, %r328, %r329, %r330;
	// end inline asm
	// begin inline asm
	shfl.sync.down.b32 %r326, %r327, %r328, %r329, %r330;
	// end inline asm
	mov.b64 	%rd28, {%r321, %r326};
	setp.gt.s32 	%p171, %r310, 30;
	mov.u64 	%rd266, %rd264;
	mov.f64 	%fd300, %fd298;
	@%p171 bra 	$L__BB5_30;
	abs.f64 	%fd34, %fd298;
	abs.f64 	%fd35, %fd33;
	setp.lt.f64 	%p172, %fd34, %fd35;
	mov.u64 	%rd266, %rd28;
	mov.f64 	%fd300, %fd33;
	@%p172 bra 	$L__BB5_30;
	setp.lt.f64 	%p173, %fd35, %fd34;
	mov.u64 	%rd266, %rd264;
	mov.f64 	%fd300, %fd298;
	@%p173 bra 	$L__BB5_30;
	setp.lt.s64 	%p174, %rd264, %rd28;
	min.s64 	%rd266, %rd264, %rd28;
	selp.f64 	%fd300, %fd298, %fd33, %p174;
$L__BB5_30:
	mov.b64 	%rd243, %fd300;
	mov.b64 	{%r332, %r337}, %rd243;
	mov.b32 	%r348, 2;
	mov.b32 	%r349, 31;
	mov.b32 	%r350, -1;
	// begin inline asm
	shfl.sync.down.b32 %r331, %r332, %r348, %r349, %r350;
	// end inline asm
	// begin inline asm
	shfl.sync.down.b32 %r336, %r337, %r348, %r349, %r350;
	// end inline asm
	mov.b64 	%rd244, {%r331, %r336};
	mov.b64 	%fd38, %rd244;
	mov.b64 	{%r342, %r347}, %rd266;
	// begin inline asm
	shfl.sync.down.b32 %r341, %r342, %r348, %r349, %r350;
	// end inline asm
	// begin inline asm
	shfl.sync.down.b32 %r346, %r347, %r348, %r349, %r350;
	// end inline asm
	mov.b64 	%rd31, {%r341, %r346};
	setp.gt.s32 	%p175, %r310, 29;
	mov.u64 	%rd267, %rd266;
	mov.f64 	%fd301, %fd300;
	@%p175 bra 	$L__BB5_34;
	abs.f64 	%fd39, %fd300;
	abs.f64 	%fd40, %fd38;
	setp.lt.f64 	%p176, %fd39, %fd40;
	mov.u64 	%rd267, %rd31;
	mov.f64 	%fd301, %fd38;
	@%p176 bra 	$L__BB5_34;
	setp.lt.f64 	%p177, %fd40, %fd39;
	mov.u64 	%rd267, %rd266;
	mov.f64 	%fd301, %fd300;
	@%p177 bra 	$L__BB5_34;
	setp.lt.s64 	%p178, %rd266, %rd31;
	min.s64 	%rd267, %rd266, %rd31;
	selp.f64 	%fd301, %fd300, %fd38, %p178;
$L__BB5_34:
	mov.b64 	%rd245, %fd301;
	mov.b64 	{%r352, %r357}, %rd245;
	mov.b32 	%r368, 4;
	mov.b32 	%r369, 31;
	mov.b32 	%r370, -1;
	// begin inline asm
	shfl.sync.down.b32 %r351, %r352, %r368, %r369, %r370;
	// end inline asm
	// begin inline asm
	shfl.sync.down.b32 %r356, %r357, %r368, %r369, %r370;
	// end inline asm
	mov.b64 	%rd246, {%r351, %r356};
	mov.b64 	%fd43, %rd246;
	mov.b64 	{%r362, %r367}, %rd267;
	// begin inline asm
	shfl.sync.down.b32 %r361, %r362, %r368, %r369, %r370;
	// end inline asm
	// begin inline asm
	shfl.sync.down.b32 %r366, %r367, %r368, %r369, %r370;
	// end inline asm
	mov.b64 	%rd34, {%r361, %r366};
	setp.gt.s32 	%p179, %r310, 27;
	mov.u64 	%rd268, %rd267;
	mov.f64 	%fd302, %fd301;
	@%p179 bra 	$L__BB5_38;
	abs.f64 	%fd44, %fd301;
	abs.f64 	%fd45, %fd43;
	setp.lt.f64 	%p180, %fd44, %fd45;
	mov.u64 	%rd268, %rd34;
	mov.f64 	%fd302, %fd43;
	@%p180 bra 	$L__BB5_38;
	setp.lt.f64 	%p181, %fd45, %fd44;
	mov.u64 	%rd268, %rd267;
	mov.f64 	%fd302, %fd301;
	@%p181 bra 	$L__BB5_38;
	setp.lt.s64 	%p182, %rd267, %rd34;
	min.s64 	%rd268, %rd267, %rd34;
	selp.f64 	%fd302, %fd301, %fd43, %p182;
$L__BB5_38:
	mov.b64 	%rd247, %fd302;
	mov.b64 	{%r372, %r377}, %rd247;
	mov.b32 	%r388, 8;
	mov.b32 	%r389, 31;
	mov.b32 	%r390, -1;
	// begin inline asm
	shfl.sync.down.b32 %r371, %r372, %r388, %r389, %r390;
	// end inline asm
	// begin inline asm
	shfl.sync.down.b32 %r376, %r377, %r388, %r389, %r390;
	// end inline asm
	mov.b64 	%rd248, {%r371, %r376};
	mov.b64 	%fd48, %rd248;
	mov.b64 	{%r382, %r387}, %rd268;
	// begin inline asm
	shfl.sync.down.b32 %r381, %r382, %r388, %r389, %r390;
	// end inline asm
	// begin inline asm
	shfl.sync.down.b32 %r386, %r387, %r388, %r389, %r390;
	// end inline asm
	mov.b64 	%rd37, {%r381, %r386};
	setp.gt.s32 	%p183, %r310, 23;
	mov.u64 	%rd269, %rd268;
	mov.f64 	%fd303, %fd302;
	@%p183 bra 	$L__BB5_42;
	abs.f64 	%fd49, %fd302;
	abs.f64 	%fd50, %fd48;
	setp.lt.f64 	%p184, %fd49, %fd50;
	mov.u64 	%rd269, %rd37;
	mov.f64 	%fd303, %fd48;
	@%p184 bra 	$L__BB5_42;
	setp.lt.f64 	%p185, %fd50, %fd49;
	mov.u64 	%rd269, %rd268;
	mov.f64 	%fd303, %fd302;
	@%p185 bra 	$L__BB5_42;
	setp.lt.s64 	%p186, %rd268, %rd37;
	min.s64 	%rd269, %rd268, %rd37;
	selp.f64 	%fd303, %fd302, %fd48, %p186;
$L__BB5_42:
	mov.b64 	%rd249, %fd303;
	mov.b64 	{%r392, %r397}, %rd249;
	mov.b32 	%r408, 16;
	mov.b32 	%r409, 31;
	mov.b32 	%r410, -1;
	// begin inline asm
	shfl.sync.down.b32 %r391, %r392, %r408, %r409, %r410;
	// end inline asm
	// begin inline asm
	shfl.sync.down.b32 %r396, %r397, %r408, %r409, %r410;
	// end inline asm
	mov.b64 	%rd250, {%r391, %r396};
	mov.b64 	%fd53, %rd250;
	mov.b64 	{%r402, %r407}, %rd269;
	// begin inline asm
	shfl.sync.down.b32 %r401, %r402, %r408, %r409, %r410;
	// end inline asm
	// begin inline asm
	shfl.sync.down.b32 %r406, %r407, %r408, %r409, %r410;
	// end inline asm
	mov.b64 	%rd40, {%r401, %r406};
	setp.gt.s32 	%p187, %r310, 15;
	mov.u64 	%rd317, %rd269;
	mov.f64 	%fd351, %fd303;
	@%p187 bra 	$L__BB5_46;
	abs.f64 	%fd54, %fd303;
	abs.f64 	%fd55, %fd53;
	setp.lt.f64 	%p188, %fd54, %fd55;
	mov.u64 	%rd317, %rd40;
	mov.f64 	%fd351, %fd53;
	@%p188 bra 	$L__BB5_46;
	setp.lt.f64 	%p189, %fd55, %fd54;
	mov.u64 	%rd317, %rd269;
	mov.f64 	%fd351, %fd303;
	@%p189 bra 	$L__BB5_46;
	setp.lt.s64 	%p190, %rd269, %rd40;
	min.s64 	%rd317, %rd269, %rd40;
	selp.f64 	%fd351, %fd303, %fd53, %p190;
$L__BB5_46:
	setp.ne.s32 	%p191, %r310, 0;
	@%p191 bra 	$L__BB5_48;
	shr.u32 	%r411, %r5, 1;
	and.b32  	%r412, %r411, 496;
	mov.u32 	%r413, _ZN6thrust24THRUST_300001_SM_1000_NS8cuda_cub4core6detail5shmemE;
	add.s32 	%r414, %r413, %r412;
	st.shared.f64 	[%r414+8], %fd351;
	st.shared.u64 	[%r414+16], %rd317;
$L__BB5_48:
	bar.sync 	0;
	setp.ne.s32 	%p192, %r5, 0;
	@%p192 bra 	$L__BB5_208;
	ld.shared.f64 	%fd58, [_ZN6thrust24THRUST_300001_SM_1000_NS8cuda_cub4core6detail5shmemE+24];
	ld.shared.u64 	%rd43, [_ZN6thrust24THRUST_300001_SM_1000_NS8cuda_cub4core6detail5shmemE+32];
	abs.f64 	%fd59, %fd351;
	abs.f64 	%fd60, %fd58;
	setp.lt.f64 	%p193, %fd59, %fd60;
	mov.u64 	%rd271, %rd43;
	mov.f64 	%fd305, %fd58;
	@%p193 bra 	$L__BB5_52;
	setp.lt.f64 	%p194, %fd60, %fd59;
	mov.u64 	%rd271, %rd317;
	mov.f64 	%fd305, %fd351;
	@%p194 bra 	$L__BB5_52;
	setp.lt.s64 	%p195, %rd317, %rd43;
	min.s64 	%rd271, %rd317, %rd43;
	selp.f64 	%fd305, %fd351, %fd58, %p195;
$L__BB5_52:
	ld.shared.f64 	%fd63, [_ZN6thrust24THRUST_300001_SM_1000_NS8cuda_cub4core6detail5shmemE+40];
	ld.shared.u64 	%rd46, [_ZN6thrust24THRUST_300001_SM_1000_NS8cuda_cub4core6detail5shmemE+48];
	abs.f64 	%fd64, %fd305;
	abs.f64 	%fd65, %fd63;
	setp.lt.f64 	%p196, %fd64, %fd65;
	mov.u64 	%rd272, %rd46;
	mov.f64 	%fd306, %fd63;
	@%p196 bra 	$L__BB5_55;
	setp.lt.f64 	%p197, %fd65, %fd64;
	mov.u64 	%rd272, %rd271;
	mov.f64 	%fd306, %fd305;
	@%p197 bra 	$L__BB5_55;
	setp.lt.s64 	%p198, %rd271, %rd46;
	min.s64 	%rd272, %rd271, %rd46;
	selp.f64 	%fd306, %fd305, %fd63, %p198;
$L__BB5_55:
	ld.shared.f64 	%fd68, [_ZN6thrust24THRUST_300001_SM_1000_NS8cuda_cub4core6detail5shmemE+56];
	ld.shared.u64 	%rd49, [_ZN6thrust24THRUST_300001_SM_1000_NS8cuda_cub4core6detail5shmemE+64];
	abs.f64 	%fd69, %fd306;
	abs.f64 	%fd70, %fd68;
	setp.lt.f64 	%p199, %fd69, %fd70;
	mov.u64 	%rd273, %rd49;
	mov.f64 	%fd307, %fd68;
	@%p199 bra 	$L__BB5_58;
	setp.lt.f64 	%p200, %fd70, %fd69;
	mov.u64 	%rd273, %rd272;
	mov.f64 	%fd307, %fd306;
	@%p200 bra 	$L__BB5_58;
	setp.lt.s64 	%p201, %rd272, %rd49;
	min.s64 	%rd273, %rd272, %rd49;
	selp.f64 	%fd307, %fd306, %fd68, %p201;
$L__BB5_58:
	ld.shared.f64 	%fd73, [_ZN6thrust24THRUST_300001_SM_1000_NS8cuda_cub4core6detail5shmemE+72];
	ld.shared.u64 	%rd52, [_ZN6thrust24THRUST_300001_SM_1000_NS8cuda_cub4core6detail5shmemE+80];
	abs.f64 	%fd74, %fd307;
	abs.f64 	%fd75, %fd73;
	setp.lt.f64 	%p202, %fd74, %fd75;
	mov.u64 	%rd274, %rd52;
	mov.f64 	%fd308, %fd73;
	@%p202 bra 	$L__BB5_61;
	setp.lt.f64 	%p203, %fd75, %fd74;
	mov.u64 	%rd274, %rd273;
	mov.f64 	%fd308, %fd307;
	@%p203 bra 	$L__BB5_61;
	setp.lt.s64 	%p204, %rd273, %rd52;
	min.s64 	%rd274, %rd273, %rd52;
	selp.f64 	%fd308, %fd307, %fd73, %p204;
$L__BB5_61:
	ld.shared.f64 	%fd78, [_ZN6thrust24THRUST_300001_SM_1000_NS8cuda_cub4core6detail5shmemE+88];
	ld.shared.u64 	%rd55, [_ZN6thrust24THRUST_300001_SM_1000_NS8cuda_cub4core6detail5shmemE+96];
	abs.f64 	%fd79, %fd308;
	abs.f64 	%fd80, %fd78;
	setp.lt.f64 	%p205, %fd79, %fd80;
	mov.u64 	%rd275, %rd55;
	mov.f64 	%fd309, %fd78;
	@%p205 bra 	$L__BB5_64;
	setp.lt.f64 	%p206, %fd80, %fd79;
	mov.u64 	%rd275, %rd274;
	mov.f64 	%fd309, %fd308;
	@%p206 bra 	$L__BB5_64;
	setp.lt.s64 	%p207, %rd274, %rd55;
	min.s64 	%rd275, %rd274, %rd55;
	selp.f64 	%fd309, %fd308, %fd78, %p207;
$L__BB5_64:
	ld.shared.f64 	%fd83, [_ZN6thrust24THRUST_300001_SM_1000_NS8cuda_cub4core6detail5shmemE+104];
	ld.shared.u64 	%rd58, [_ZN6thrust24THRUST_300001_SM_1000_NS8cuda_cub4core6detail5shmemE+112];
	abs.f64 	%fd84, %fd309;
	abs.f64 	%fd85, %fd83;
	setp.lt.f64 	%p208, %fd84, %fd85;
	mov.u64 	%rd276, %rd58;
	mov.f64 	%fd310, %fd83;
	@%p208 bra 	$L__BB5_67;
	setp.lt.f64 	%p209, %fd85, %fd84;
	mov.u64 	%rd276, %rd275;
	mov.f64 	%fd310, %fd309;
	@%p209 bra 	$L__BB5_67;
	setp.lt.s64 	%p210, %rd275, %rd58;
	min.s64 	%rd276, %rd275, %rd58;
	selp.f64 	%fd310, %fd309, %fd83, %p210;
$L__BB5_67:
	ld.shared.f64 	%fd88, [_ZN6thrust24THRUST_300001_SM_1000_NS8cuda_cub4core6detail5shmemE+120];
	ld.shared.u64 	%rd61, [_ZN6thrust24THRUST_300001_SM_1000_NS8cuda_cub4core6detail5shmemE+128];
	abs.f64 	%fd89, %fd310;
	abs.f64 	%fd90, %fd88;
	setp.lt.f64 	%p211, %fd89, %fd90;
	mov.u64 	%rd317, %rd61;
	mov.f64 	%fd351, %fd88;
	@%p211 bra 	$L__BB5_208;
	setp.lt.f64 	%p212, %fd90, %fd89;
	mov.u64 	%rd317, %rd276;
	mov.f64 	%fd351, %fd310;
	@%p212 bra 	$L__BB5_208;
	setp.lt.s64 	%p213, %rd276, %rd61;
	min.s64 	%rd317, %rd276, %rd61;
	selp.f64 	%fd351, %fd310, %fd88, %p213;
	bra.uni 	$L__BB5_208;
$L__BB5_70:
	// begin inline asm
	mov.u32 %r197, %laneid;
	// end inline asm
	and.b32  	%r218, %r5, 992;
	add.s32 	%r219, %r218, 32;
	setp.gt.s32 	%p120, %r219, %r4;
	not.b32 	%r220, %r218;
	add.s32 	%r221, %r4, %r220;
	selp.b32 	%r216, %r221, 31, %p120;
	mov.b64 	%rd231, %fd298;
	mov.b64 	{%r199, %r204}, %rd231;
	mov.b32 	%r215, 1;
	mov.b32 	%r217, -1;
	// begin inline asm
	shfl.sync.down.b32 %r198, %r199, %r215, %r216, %r217;
	// end inline asm
	// begin inline asm
	shfl.sync.down.b32 %r203, %r204, %r215, %r216, %r217;
	// end inline asm
	mov.b64 	%rd232, {%r198, %r203};
	mov.b64 	%fd92, %rd232;
	mov.b64 	{%r209, %r214}, %rd264;
	// begin inline asm
	shfl.sync.down.b32 %r208, %r209, %r215, %r216, %r217;
	// end inline asm
	// begin inline asm
	shfl.sync.down.b32 %r213, %r214, %r215, %r216, %r217;
	// end inline asm
	mov.b64 	%rd63, {%r208, %r213};
	setp.ge.s32 	%p121, %r197, %r216;
	mov.u64 	%rd277, %rd264;
	mov.f64 	%fd311, %fd298;
	@%p121 bra 	$L__BB5_74;
	abs.f64 	%fd93, %fd298;
	abs.f64 	%fd94, %fd92;
	setp.lt.f64 	%p122, %fd93, %fd94;
	mov.u64 	%rd277, %rd63;
	mov.f64 	%fd311, %fd92;
	@%p122 bra 	$L__BB5_74;
	setp.lt.f64 	%p123, %fd94, %fd93;
	mov.u64 	%rd277, %rd264;
	mov.f64 	%fd311, %fd298;
	@%p123 bra 	$L__BB5_74;
	setp.lt.s64 	%p124, %rd264, %rd63;
	min.s64 	%rd277, %rd264, %rd63;
	selp.f64 	%fd311, %fd298, %fd92, %p124;
$L__BB5_74:
	mov.b64 	%rd233, %fd311;
	mov.b64 	{%r223, %r228}, %rd233;
	mov.b32 	%r239, 2;
	mov.b32 	%r241, -1;
	// begin inline asm
	shfl.sync.down.b32 %r222, %r223, %r239, %r216, %r241;
	// end inline asm
	// begin inline asm
	shfl.sync.down.b32 %r227, %r228, %r239, %r216, %r241;
	// end inline asm
	mov.b64 	%rd234, {%r222, %r227};
	mov.b64 	%fd97, %rd234;
	mov.b64 	{%r233, %r238}, %rd277;
	// begin inline asm
	shfl.sync.down.b32 %r232, %r233, %r239, %r216, %r241;
	// end inline asm
	// begin inline asm
	shfl.sync.down.b32 %r237, %r238, %r239, %r216, %r241;
	// end inline asm
	mov.b64 	%rd66, {%r232, %r237};
	add.s32 	%r242, %r197, 2;
	setp.gt.s32 	%p125, %r242, %r216;
	mov.u64 	%rd278, %rd277;
	mov.f64 	%fd312, %fd311;
	@%p125 bra 	$L__BB5_78;
	abs.f64 	%fd98, %fd311;
	abs.f64 	%fd99, %fd97;
	setp.lt.f64 	%p126, %fd98, %fd99;
	mov.u64 	%rd278, %rd66;
	mov.f64 	%fd312, %fd97;
	@%p126 bra 	$L__BB5_78;
	setp.lt.f64 	%p127, %fd99, %fd98;
	mov.u64 	%rd278, %rd277;
	mov.f64 	%fd312, %fd311;
	@%p127 bra 	$L__BB5_78;
	setp.lt.s64 	%p128, %rd277, %rd66;
	min.s64 	%rd278, %rd277, %rd66;
	selp.f64 	%fd312, %fd311, %fd97, %p128;
$L__BB5_78:
	mov.b64 	%rd235, %fd312;
	mov.b64 	{%r244, %r249}, %rd235;
	mov.b32 	%r260, 4;
	mov.b32 	%r262, -1;
	// begin inline asm
	shfl.sync.down.b32 %r243, %r244, %r260, %r216, %r262;
	// end inline asm
	// begin inline asm
	shfl.sync.down.b32 %r248, %r249, %r260, %r216, %r262;
	// end inline asm
	mov.b64 	%rd236, {%r243, %r248};
	mov.b64 	%fd102, %rd236;
	mov.b64 	{%r254, %r259}, %rd278;
	// begin inline asm
	shfl.sync.down.b32 %r253, %r254, %r260, %r216, %r262;
	// end inline asm
	// begin inline asm
	shfl.sync.down.b32 %r258, %r259, %r260, %r216, %r262;
	// end inline asm
	mov.b64 	%rd69, {%r253, %r258};
	add.s32 	%r263, %r197, 4;
	setp.gt.s32 	%p129, %r263, %r216;
	mov.u64 	%rd279, %rd278;
	mov.f64 	%fd313, %fd312;
	@%p129 bra 	$L__BB5_82;
	abs.f64 	%fd103, %fd312;
	abs.f64 	%fd104, %fd102;
	setp.lt.f64 	%p130, %fd103, %fd104;
	mov.u64 	%rd279, %rd69;
	mov.f64 	%fd313, %fd102;
	@%p130 bra 	$L__BB5_82;
	setp.lt.f64 	%p131, %fd104, %fd103;
	mov.u64 	%rd279, %rd278;
	mov.f64 	%fd313, %fd312;
	@%p131 bra 	$L__BB5_82;
	setp.lt.s64 	%p132, %rd278, %rd69;
	min.s64 	%rd279, %rd278, %rd69;
	selp.f64 	%fd313, %fd312, %fd102, %p132;
$L__BB5_82:
	mov.b64 	%rd237, %fd313;
	mov.b64 	{%r265, %r270}, %rd237;
	mov.b32 	%r281, 8;
	mov.b32 	%r283, -1;
	// begin inline asm
	shfl.sync.down.b32 %r264, %r265, %r281, %r216, %r283;
	// end inline asm
	// begin inline asm
	shfl.sync.down.b32 %r269, %r270, %r281, %r216, %r283;
	// end inline asm
	mov.b64 	%rd238, {%r264, %r269};
	mov.b64 	%fd107, %rd238;
	mov.b64 	{%r275, %r280}, %rd279;
	// begin inline asm
	shfl.sync.down.b32 %r274, %r275, %r281, %r216, %r283;
	// end inline asm
	// begin inline asm
	shfl.sync.down.b32 %r279, %r280, %r281, %r216, %r283;
	// end inline asm
	mov.b64 	%rd72, {%r274, %r279};
	add.s32 	%r284, %r197, 8;
	setp.gt.s32 	%p133, %r284, %r216;
	mov.u64 	%rd280, %rd279;
	mov.f64 	%fd314, %fd313;
	@%p133 bra 	$L__BB5_86;
	abs.f64 	%fd108, %fd313;
	abs.f64 	%fd109, %fd107;
	setp.lt.f64 	%p134, %fd108, %fd109;
	mov.u64 	%rd280, %rd72;
	mov.f64 	%fd314, %fd107;
	@%p134 bra 	$L__BB5_86;
	setp.lt.f64 	%p135, %fd109, %fd108;
	mov.u64 	%rd280, %rd279;
	mov.f64 	%fd314, %fd313;
	@%p135 bra 	$L__BB5_86;
	setp.lt.s64 	%p136, %rd279, %rd72;
	min.s64 	%rd280, %rd279, %rd72;
	selp.f64 	%fd314, %fd313, %fd107, %p136;
$L__BB5_86:
	mov.b64 	%rd239, %fd314;
	mov.b64 	{%r286, %r291}, %rd239;
	mov.b32 	%r302, 16;
	mov.b32 	%r304, -1;
	// begin inline asm
	shfl.sync.down.b32 %r285, %r286, %r302, %r216, %r304;
	// end inline asm
	// begin inline asm
	shfl.sync.down.b32 %r290, %r291, %r302, %r216, %r304;
	// end inline asm
	mov.b64 	%rd240, {%r285, %r290};
	mov.b64 	%fd112, %rd240;
	mov.b64 	{%r296, %r301}, %rd280;
	// begin inline asm
	shfl.sync.down.b32 %r295, %r296, %r302, %r216, %r304;
	// end inline asm
	// begin inline asm
	shfl.sync.down.b32 %r300, %r301, %r302, %r216, %r304;
	// end inline asm
	mov.b64 	%rd75, {%r295, %r300};
	add.s32 	%r305, %r197, 16;
	setp.gt.s32 	%p137, %r305, %r216;
	mov.u64 	%rd317, %rd280;
	mov.f64 	%fd351, %fd314;
	@%p137 bra 	$L__BB5_90;
	abs.f64 	%fd113, %fd314;
	abs.f64 	%fd114, %fd112;
	setp.lt.f64 	%p138, %fd113, %fd114;
	mov.u64 	%rd317, %rd75;
	mov.f64 	%fd351, %fd112;
	@%p138 bra 	$L__BB5_90;
	setp.lt.f64 	%p139, %fd114, %fd113;
	mov.u64 	%rd317, %rd280;
	mov.f64 	%fd351, %fd314;
	@%p139 bra 	$L__BB5_90;
	setp.lt.s64 	%p140, %rd280, %rd75;
	min.s64 	%rd317, %rd280, %rd75;
	selp.f64 	%fd351, %fd314, %fd112, %p140;
$L__BB5_90:
	setp.ne.s32 	%p141, %r197, 0;
	@%p141 bra 	$L__BB5_92;
	shr.u32 	%r306, %r5, 1;
	and.b32  	%r307, %r306, 496;
	mov.u32 	%r308, _ZN6thrust24THRUST_300001_SM_1000_NS8cuda_cub4core6detail5shmemE;
	add.s32 	%r309, %r308, %r307;
	st.shared.f64 	[%r309+8], %fd351;
	st.shared.u64 	[%r309+16], %rd317;
$L__BB5_92:
	bar.sync 	0;
	setp.ne.s32 	%p142, %r5, 0;
	@%p142 bra 	$L__BB5_208;
	setp.lt.s32 	%p143, %r4, 33;
	mov.f64 	%fd316, %fd351;
	mov.u64 	%rd282, %rd317;
	@%p143 bra 	$L__BB5_97;
	ld.shared.f64 	%fd117, [_ZN6thrust24THRUST_300001_SM_1000_NS8cuda_cub4core6detail5shmemE+24];
	ld.shared.u64 	%rd78, [_ZN6thrust24THRUST_300001_SM_1000_NS8cuda_cub4core6detail5shmemE+32];
	abs.f64 	%fd118, %fd351;
	abs.f64 	%fd119, %fd117;
	setp.lt.f64 	%p144, %fd118, %fd119;
	mov.f64 	%fd316, %fd117;
	mov.u64 	%rd282, %rd78;
	@%p144 bra 	$L__BB5_97;
	setp.lt.f64 	%p145, %fd119, %fd118;
	mov.f64 	%fd316, %fd351;
	mov.u64 	%rd282, %rd317;
	@%p145 bra 	$L__BB5_97;
	setp.lt.s64 	%p146, %rd317, %rd78;
	min.s64 	%rd282, %rd317, %rd78;
	selp.f64 	%fd316, %fd351, %fd117, %p146;
$L__BB5_97:
	setp.lt.s32 	%p147, %r4, 65;
	mov.f64 	%fd317, %fd316;
	mov.u64 	%rd283, %rd282;
	@%p147 bra 	$L__BB5_101;
	ld.shared.f64 	%fd122, [_ZN6thrust24THRUST_300001_SM_1000_NS8cuda_cub4core6detail5shmemE+40];
	ld.shared.u64 	%rd81, [_ZN6thrust24THRUST_300001_SM_1000_NS8cuda_cub4core6detail5shmemE+48];
	abs.f64 	%fd123, %fd316;
	abs.f64 	%fd124, %fd122;
	setp.lt.f64 	%p148, %fd123, %fd124;
	mov.f64 	%fd317, %fd122;
	mov.u64 	%rd283, %rd81;
	@%p148 bra 	$L__BB5_101;
	setp.lt.f64 	%p149, %fd124, %fd123;
	mov.f64 	%fd317, %fd316;
	mov.u64 	%rd283, %rd282;
	@%p149 bra 	$L__BB5_101;
	setp.lt.s64 	%p150, %rd282, %rd81;
	selp.f64 	%fd317, %fd316, %fd122, %p150;
	min.s64 	%rd283, %rd282, %rd81;
$L__BB5_101:
	setp.lt.s32 	%p151, %r4, 97;
	mov.f64 	%fd318, %fd317;
	mov.u64 	%rd284, %rd283;
	@%p151 bra 	$L__BB5_105;
	ld.shared.f64 	%fd127, [_ZN6thrust24THRUST_300001_SM_1000_NS8cuda_cub4core6detail5shmemE+56];
	ld.shared.u64 	%rd84, [_ZN6thrust24THRUST_300001_SM_1000_NS8cuda_cub4core6detail5shmemE+64];
	abs.f64 	%fd128, %fd317;
	abs.f64 	%fd129, %fd127;
	setp.lt.f64 	%p152, %fd128, %fd129;
	mov.f64 	%fd318, %fd127;
	mov.u64 	%rd284, %rd84;
	@%p152 bra 	$L__BB5_105;
	setp.lt.f64 	%p153, %fd129, %fd128;
	mov.f64 	%fd318, %fd317;
	mov.u64 	%rd284, %rd283;
	@%p153 bra 	$L__BB5_105;
	setp.lt.s64 	%p154, %rd283, %rd84;
	selp.f64 	%fd318, %fd317, %fd127, %p154;
	min.s64 	%rd284, %rd283, %rd84;
$L__BB5_105:
	setp.lt.s32 	%p155, %r4, 129;
	mov.f64 	%fd319, %fd318;
	mov.u64 	%rd285, %rd284;
	@%p155 bra 	$L__BB5_109;
	ld.shared.f64 	%fd132, [_ZN6thrust24THRUST_300001_SM_1000_NS8cuda_cub4core6detail5shmemE+72];
	ld.shared.u64 	%rd87, [_ZN6thrust24THRUST_300001_SM_1000_NS8cuda_cub4core6detail5shmemE+80];
	abs.f64 	%fd133, %fd318;
	abs.f64 	%fd134, %fd132;
	setp.lt.f64 	%p156, %fd133, %fd134;
	mov.f64 	%fd319, %fd132;
	mov.u64 	%rd285, %rd87;
	@%p156 bra 	$L__BB5_109;
	setp.lt.f64 	%p157, %fd134, %fd133;
	mov.f64 	%fd319, %fd318;
	mov.u64 	%rd285, %rd284;
	@%p157 bra 	$L__BB5_109;
	setp.lt.s64 	%p158, %rd284, %rd87;
	selp.f64 	%fd319, %fd318, %fd132, %p158;
	min.s64 	%rd285, %rd284, %rd87;
$L__BB5_109:
	setp.lt.s32 	%p159, %r4, 161;
	mov.f64 	%fd320, %fd319;
	mov.u64 	%rd286, %rd285;
	@%p159 bra 	$L__BB5_113;
	ld.shared.f64 	%fd137, [_ZN6thrust24THRUST_300001_SM_1000_NS8cuda_cub4core6detail5shmemE+88];
	ld.shared.u64 	%rd90, [_ZN6thrust24THRUST_300001_SM_1000_NS8cuda_cub4core6detail5shmemE+96];
	abs.f64 	%fd138, %fd319;
	abs.f64 	%fd139, %fd137;
	setp.lt.f64 	%p160, %fd138, %fd139;
	mov.f64 	%fd320, %fd137;
	mov.u64 	%rd286, %rd90;
	@%p160 bra 	$L__BB5_113;
	setp.lt.f64 	%p161, %fd139, %fd138;
	mov.f64 	%fd320, %fd319;
	mov.u64 	%rd286, %rd285;
	@%p161 bra 	$L__BB5_113;
	setp.lt.s64 	%p162, %rd285, %rd90;
	selp.f64 	%fd320, %fd319, %fd137, %p162;
	min.s64 	%rd286, %rd285, %rd90;
$L__BB5_113:
	setp.lt.s32 	%p163, %r4, 193;
	mov.f64 	%fd321, %fd320;
	mov.u64 	%rd287, %rd286;
	@%p163 bra 	$L__BB5_117;
	ld.shared.f64 	%fd142, [_ZN6thrust24THRUST_300001_SM_1000_NS8cuda_cub4core6detail5shmemE+104];
	ld.shared.u64 	%rd93, [_ZN6thrust24THRUST_300001_SM_1000_NS8cuda_cub4core6detail5shmemE+112];
	abs.f64 	%fd143, %fd320;
	abs.f64 	%fd144, %fd142;
	setp.lt.f64 	%p164, %fd143, %fd144;
	mov.f64 	%fd321, %fd142;
	mov.u64 	%rd287, %rd93;
	@%p164 bra 	$L__BB5_117;
	setp.lt.f64 	%p165, %fd144, %fd143;
	mov.f64 	%fd321, %fd320;
	mov.u64 	%rd287, %rd286;
	@%p165 bra 	$L__BB5_117;
	setp.lt.s64 	%p166, %rd286, %rd93;
	selp.f64 	%fd321, %fd320, %fd142, %p166;
	min.s64 	%rd287, %rd286, %rd93;
$L__BB5_117:
	setp.lt.s32 	%p167, %r4, 225;
	mov.u64 	%rd317, %rd287;
	mov.f64 	%fd351, %fd321;
	@%p167 bra 	$L__BB5_208;
	ld.shared.f64 	%fd147, [_ZN6thrust24THRUST_300001_SM_1000_NS8cuda_cub4core6detail5shmemE+120];
	ld.shared.u64 	%rd96, [_ZN6thrust24THRUST_300001_SM_1000_NS8cuda_cub4core6detail5shmemE+128];
	abs.f64 	%fd148, %fd321;
	abs.f64 	%fd149, %fd147;
	setp.lt.f64 	%p168, %fd148, %fd149;
	mov.u64 	%rd317, %rd96;
	mov.f64 	%fd351, %fd147;
	@%p168 bra 	$L__BB5_208;
	setp.lt.f64 	%p169, %fd149, %fd148;
	mov.u64 	%rd317, %rd287;
	mov.f64 	%fd351, %fd321;
	@%p169 bra 	$L__BB5_208;
	setp.lt.s64 	%p170, %rd287, %rd96;
	selp.f64 	%fd351, %fd321, %fd147, %p170;
	min.s64 	%rd317, %rd287, %rd96;
	bra.uni 	$L__BB5_208;
$L__BB5_121:
	mov.u32 	%r35, %tid.x;
	cvt.s64.s32 	%rd183, %r2;
	add.s64 	%rd98, %rd3, %rd183;
	cvt.u64.u32 	%rd99, %r35;
	add.s64 	%rd184, %rd99, %rd183;
	shl.b64 	%rd185, %rd184, 3;
	add.s64 	%rd186, %rd2, %rd185;
	ld.global.f64 	%fd274, [%rd186];
	add.s32 	%r69, %r35, 256;
	cvt.u64.u32 	%rd187, %r69;
	ld.global.f64 	%fd275, [%rd186+2048];
	add.s32 	%r70, %r35, 512;
	cvt.u64.u32 	%rd188, %r70;
	ld.global.f64 	%fd276, [%rd186+4096];
	add.s32 	%r71, %r35, 768;
	cvt.u64.u32 	%rd189, %r71;
	ld.global.f64 	%fd277, [%rd186+6144];
	or.b32  	%r72, %r35, 1024;
	cvt.u64.u32 	%rd100, %r72;
	add.s64 	%rd305, %rd98, %rd100;
	ld.global.f64 	%fd339, [%rd186+8192];
	abs.f64 	%fd278, %fd274;
	abs.f64 	%fd279, %fd275;
	setp.geu.f64 	%p2, %fd278, %fd279;
	selp.f64 	%fd280, %fd274, %fd275, %p2;
	selp.b64 	%rd190, %rd99, %rd187, %p2;
	abs.f64 	%fd281, %fd280;
	abs.f64 	%fd282, %fd276;
	setp.geu.f64 	%p3, %fd281, %fd282;
	selp.f64 	%fd283, %fd280, %fd276, %p3;
	selp.b64 	%rd191, %rd190, %rd188, %p3;
	abs.f64 	%fd284, %fd283;
	abs.f64 	%fd285, %fd277;
	setp.geu.f64 	%p4, %fd284, %fd285;
	selp.f64 	%fd152, %fd283, %fd277, %p4;
	selp.b64 	%rd102, %rd191, %rd189, %p4;
	abs.f64 	%fd153, %fd152;
	abs.f64 	%fd154, %fd339;
	setp.lt.f64 	%p5, %fd153, %fd154;
	@%p5 bra 	$L__BB5_123;
	setp.lt.f64 	%p6, %fd154, %fd153;
	setp.lt.u64 	%p7, %rd102, %rd100;
	or.pred  	%p8, %p6, %p7;
	selp.f64 	%fd339, %fd152, %fd339, %p8;
	add.s64 	%rd194, %rd98, %rd102;
	selp.b64 	%rd305, %rd194, %rd305, %p8;
$L__BB5_123:
	setp.le.s32 	%p9, %r66, %r3;
	@%p9 bra 	$L__BB5_164;
	setp.ne.s32 	%p10, %r35, 0;
	@%p10 bra 	$L__BB5_126;
	atom.global.add.u32 	%r73, [%rd1+4], 1280;
	add.s32 	%r74, %r73, %r3;
	st.shared.u32 	[_ZN6thrust24THRUST_300001_SM_1000_NS8cuda_cub4core6detail5shmemE+152], %r74;
$L__BB5_126:
	bar.sync 	0;
	ld.shared.u32 	%r427, [_ZN6thrust24THRUST_300001_SM_1000_NS8cuda_cub4core6detail5shmemE+152];
	add.s32 	%r75, %r427, 1280;
	setp.gt.s32 	%p11, %r75, %r66;
	@%p11 bra 	$L__BB5_141;
	mov.f64 	%fd323, %fd339;
	mov.u64 	%rd289, %rd305;
$L__BB5_128:
	cvt.s64.s32 	%rd195, %r427;
	add.s64 	%rd196, %rd99, %rd195;
	shl.b64 	%rd197, %rd196, 3;
	add.s64 	%rd198, %rd2, %rd197;
	add.s64 	%rd290, %rd196, %rd3;
	ld.global.f64 	%fd324, [%rd198];
	add.s64 	%rd291, %rd290, 256;
	ld.global.f64 	%fd325, [%rd198+2048];
	add.s64 	%rd292, %rd290, 512;
	ld.global.f64 	%fd326, [%rd198+4096];
	add.s64 	%rd293, %rd290, 768;
	ld.global.f64 	%fd327, [%rd198+6144];
	add.s64 	%rd305, %rd290, 1024;
	ld.global.f64 	%fd339, [%rd198+8192];
	abs.f64 	%fd163, %fd323;
	abs.f64 	%fd164, %fd324;
	setp.lt.f64 	%p12, %fd163, %fd164;
	@%p12 bra 	$L__BB5_130;
	setp.lt.f64 	%p13, %fd164, %fd163;
	setp.lt.s64 	%p14, %rd289, %rd290;
	or.pred  	%p15, %p13, %p14;
	selp.f64 	%fd324, %fd323, %fd324, %p15;
	selp.b64 	%rd290, %rd289, %rd290, %p15;
$L__BB5_130:
	abs.f64 	%fd167, %fd324;
	abs.f64 	%fd168, %fd325;
	setp.lt.f64 	%p16, %fd167, %fd168;
	@%p16 bra 	$L__BB5_132;
	setp.lt.f64 	%p17, %fd168, %fd167;
	setp.lt.s64 	%p18, %rd290, %rd291;
	or.pred  	%p19, %p17, %p18;
	selp.f64 	%fd325, %fd324, %fd325, %p19;
	selp.b64 	%rd291, %rd290, %rd291, %p19;
$L__BB5_132:
	abs.f64 	%fd171, %fd325;
	abs.f64 	%fd172, %fd326;
	setp.lt.f64 	%p20, %fd171, %fd172;
	@%p20 bra 	$L__BB5_134;
	setp.lt.f64 	%p21, %fd172, %fd171;
	setp.lt.s64 	%p22, %rd291, %rd292;
	or.pred  	%p23, %p21, %p22;
	selp.f64 	%fd326, %fd325, %fd326, %p23;
	selp.b64 	%rd292, %rd291, %rd292, %p23;
$L__BB5_134:
	abs.f64 	%fd175, %fd326;
	abs.f64 	%fd176, %fd327;
	setp.lt.f64 	%p24, %fd175, %fd176;
	@%p24 bra 	$L__BB5_136;
	setp.lt.f64 	%p25, %fd176, %fd175;
	setp.lt.s64 	%p26, %rd292, %rd293;
	or.pred  	%p27, %p25, %p26;
	selp.f64 	%fd327, %fd326, %fd327, %p27;
	selp.b64 	%rd293, %rd292, %rd293, %p27;
$L__BB5_136:
	abs.f64 	%fd179, %fd327;
	abs.f64 	%fd180, %fd339;
	setp.lt.f64 	%p28, %fd179, %fd180;
	@%p28 bra 	$L__BB5_138;
	setp.lt.f64 	%p29, %fd180, %fd179;
	setp.lt.s64 	%p30, %rd293, %rd305;
	or.pred  	%p31, %p29, %p30;
	selp.f64 	%fd339, %fd327, %fd339, %p31;
	selp.b64 	%rd305, %rd293, %rd305, %p31;
$L__BB5_138:
	setp.ne.s32 	%p32, %r35, 0;
	bar.sync 	0;
	@%p32 bra 	$L__BB5_140;
	atom.global.add.u32 	%r76, [%rd1+4], 1280;
	add.s32 	%r77, %r76, %r3;
	st.shared.u32 	[_ZN6thrust24THRUST_300001_SM_1000_NS8cuda_cub4core6detail5shmemE+152], %r77;
$L__BB5_140:
	bar.sync 	0;
	ld.shared.u32 	%r427, [_ZN6thrust24THRUST_300001_SM_1000_NS8cuda_cub4core6detail5shmemE+152];
	add.s32 	%r78, %r427, 1280;
	setp.le.s32 	%p33, %r78, %r66;
	mov.f64 	%fd323, %fd339;
	mov.u64 	%rd289, %rd305;
	@%p33 bra 	$L__BB5_128;
$L__BB5_141:
	setp.le.s32 	%p34, %r66, %r427;
	@%p34 bra 	$L__BB5_164;
	sub.s32 	%r40, %r66, %r427;
	setp.ge.s32 	%p35, %r35, %r40;
	@%p35 bra 	$L__BB5_164;
	not.b32 	%r79, %r35;
	add.s32 	%r80, %r66, %r79;
	sub.s32 	%r41, %r80, %r427;
	and.b32  	%r81, %r41, 768;
	setp.eq.s32 	%p36, %r81, 768;
	mov.u32 	%r431, %r35;
	@%p36 bra 	$L__BB5_149;
	add.s32 	%r429, %r35, %r427;
	shr.u32 	%r82, %r41, 8;
	add.s32 	%r83, %r82, 1;
	and.b32  	%r84, %r83, 3;
	neg.s32 	%r428, %r84;
	mov.u32 	%r431, %r35;
$L__BB5_145:
	.pragma "nounroll";
	mov.u64 	%rd122, %rd305;
	mov.f64 	%fd184, %fd339;
	cvt.s64.s32 	%rd200, %r429;
	add.s64 	%rd123, %rd3, %rd200;
	mul.wide.s32 	%rd201, %r429, 8;
	add.s64 	%rd202, %rd2, %rd201;
	ld.global.f64 	%fd185, [%rd202];
	abs.f64 	%fd186, %fd184;
	abs.f64 	%fd187, %fd185;
	setp.lt.f64 	%p37, %fd186, %fd187;
	mov.f64 	%fd339, %fd185;
	mov.u64 	%rd305, %rd123;
	@%p37 bra 	$L__BB5_148;
	setp.lt.f64 	%p38, %fd187, %fd186;
	mov.f64 	%fd339, %fd184;
	mov.u64 	%rd305, %rd122;
	@%p38 bra 	$L__BB5_148;
	setp.lt.s64 	%p39, %rd122, %rd123;
	selp.f64 	%fd339, %fd184, %fd185, %p39;
	min.s64 	%rd305, %rd122, %rd123;
$L__BB5_148:
	add.s32 	%r431, %r431, 256;
	add.s32 	%r429, %r429, 256;
	add.s32 	%r428, %r428, 1;
	setp.ne.s32 	%p40, %r428, 0;
	@%p40 bra 	$L__BB5_145;
$L__BB5_149:
	setp.lt.u32 	%p41, %r41, 768;
	@%p41 bra 	$L__BB5_164;
	add.s32 	%r432, %r431, %r427;
	add.s32 	%r435, %r432, 256;
	add.s32 	%r434, %r432, 512;
	add.s32 	%r433, %r432, 768;
	add.s64 	%rd128, %rd2, 4096;
$L__BB5_151:
	cvt.s64.s32 	%rd203, %r435;
	add.s64 	%rd130, %rd3, %rd203;
	cvt.s64.s32 	%rd204, %r434;
	add.s64 	%rd131, %rd3, %rd204;
	cvt.s64.s32 	%rd205, %r433;
	add.s64 	%rd132, %rd3, %rd205;
	cvt.s64.s32 	%rd206, %r432;
	mul.wide.s32 	%rd207, %r432, 8;
	add.s64 	%rd133, %rd128, %rd207;
	add.s64 	%rd134, %rd3, %rd206;
	ld.global.f64 	%fd193, [%rd133+-4096];
	abs.f64 	%fd194, %fd339;
	abs.f64 	%fd195, %fd193;
	setp.lt.f64 	%p42, %fd194, %fd195;
	mov.f64 	%fd335, %fd193;
	mov.u64 	%rd301, %rd134;
	@%p42 bra 	$L__BB5_154;
	setp.lt.f64 	%p43, %fd195, %fd194;
	mov.f64 	%fd335, %fd339;
	mov.u64 	%rd301, %rd305;
	@%p43 bra 	$L__BB5_154;
	setp.lt.s64 	%p44, %rd305, %rd134;
	selp.f64 	%fd335, %fd339, %fd193, %p44;
	min.s64 	%rd301, %rd305, %rd134;
$L__BB5_154:
	ld.global.f64 	%fd198, [%rd133+-2048];
	abs.f64 	%fd199, %fd335;
	abs.f64 	%fd200, %fd198;
	setp.lt.f64 	%p45, %fd199, %fd200;
	mov.f64 	%fd336, %fd198;
	mov.u64 	%rd302, %rd130;
	@%p45 bra 	$L__BB5_157;
	setp.lt.f64 	%p46, %fd200, %fd199;
	mov.f64 	%fd336, %fd335;
	mov.u64 	%rd302, %rd301;
	@%p46 bra 	$L__BB5_157;
	setp.lt.s64 	%p47, %rd301, %rd130;
	selp.f64 	%fd336, %fd335, %fd198, %p47;
	min.s64 	%rd302, %rd301, %rd130;
$L__BB5_157:
	ld.global.f64 	%fd203, [%rd133];
	abs.f64 	%fd204, %fd336;
	abs.f64 	%fd205, %fd203;
	setp.lt.f64 	%p48, %fd204, %fd205;
	mov.f64 	%fd337, %fd203;
	mov.u64 	%rd303, %rd131;
	@%p48 bra 	$L__BB5_160;
	setp.lt.f64 	%p49, %fd205, %fd204;
	mov.f64 	%fd337, %fd336;
	mov.u64 	%rd303, %rd302;
	@%p49 bra 	$L__BB5_160;
	setp.lt.s64 	%p50, %rd302, %rd131;
	selp.f64 	%fd337, %fd336, %fd203, %p50;
	min.s64 	%rd303, %rd302, %rd131;
$L__BB5_160:
	ld.global.f64 	%fd208, [%rd133+2048];
	abs.f64 	%fd209, %fd337;
	abs.f64 	%fd210, %fd208;
	setp.lt.f64 	%p51, %fd209, %fd210;
	mov.f64 	%fd339, %fd208;
	mov.u64 	%rd305, %rd132;
	@%p51 bra 	$L__BB5_163;
	setp.lt.f64 	%p52, %fd210, %fd209;
	mov.f64 	%fd339, %fd337;
	mov.u64 	%rd305, %rd303;
	@%p52 bra 	$L__BB5_163;
	setp.lt.s64 	%p53, %rd303, %rd132;
	selp.f64 	%fd339, %fd337, %fd208, %p53;
	min.s64 	%rd305, %rd303, %rd132;
$L__BB5_163:
	add.s32 	%r431, %r431, 1024;
	add.s32 	%r435, %r435, 1024;
	add.s32 	%r434, %r434, 1024;
	add.s32 	%r433, %r433, 1024;
	add.s32 	%r432, %r432, 1024;
	setp.lt.s32 	%p54, %r431, %r40;
	@%p54 bra 	$L__BB5_151;
$L__BB5_164:
	// begin inline asm
	mov.u32 %r85, %laneid;
	// end inline asm
	mov.b64 	%rd208, %fd339;
	mov.b64 	{%r87, %r92}, %rd208;
	mov.b32 	%r103, 1;
	mov.b32 	%r104, 31;
	mov.b32 	%r105, -1;
	// begin inline asm
	shfl.sync.down.b32 %r86, %r87, %r103, %r104, %r105;
	// end inline asm
	// begin inline asm
	shfl.sync.down.b32 %r91, %r92, %r103, %r104, %r105;
	// end inline asm
	mov.b64 	%rd209, {%r86, %r91};
	mov.b64 	%fd214, %rd209;
	mov.b64 	{%r97, %r102}, %rd305;
	// begin inline asm
	shfl.sync.down.b32 %r96, %r97, %r103, %r104, %r105;
	// end inline asm
	// begin inline asm
	shfl.sync.down.b32 %r101, %r102, %r103, %r104, %r105;
	// end inline asm
	mov.b64 	%rd144, {%r96, %r101};
	setp.gt.s32 	%p55, %r85, 30;
	mov.f64 	%fd340, %fd339;
	mov.u64 	%rd306, %rd305;
	@%p55 bra 	$L__BB5_168;
	abs.f64 	%fd215, %fd339;
	abs.f64 	%fd216, %fd214;
	setp.lt.f64 	%p56, %fd215, %fd216;
	mov.f64 	%fd340, %fd214;
	mov.u64 	%rd306, %rd144;
	@%p56 bra 	$L__BB5_168;
	setp.lt.f64 	%p57, %fd216, %fd215;
	mov.f64 	%fd340, %fd339;
	mov.u64 	%rd306, %rd305;
	@%p57 bra 	$L__BB5_168;
	setp.lt.s64 	%p58, %rd305, %rd144;
	selp.f64 	%fd340, %fd339, %fd214, %p58;
	min.s64 	%rd306, %rd305, %rd144;
$L__BB5_168:
	mov.b64 	%rd210, %fd340;
	mov.b64 	{%r107, %r112}, %rd210;
	mov.b32 	%r123, 2;
	mov.b32 	%r124, 31;
	mov.b32 	%r125, -1;
	// begin inline asm
	shfl.sync.down.b32 %r106, %r107, %r123, %r124, %r125;
	// end inline asm
	// begin inline asm
	shfl.sync.down.b32 %r111, %r112, %r123, %r124, %r125;
	// end inline asm
	mov.b64 	%rd211, {%r106, %r111};
	mov.b64 	%fd219, %rd211;
	mov.b64 	{%r117, %r122}, %rd306;
	// begin inline asm
	shfl.sync.down.b32 %r116, %r117, %r123, %r124, %r125;
	// end inline asm
	// begin inline asm
	shfl.sync.down.b32 %r121, %r122, %r123, %r124, %r125;
	// end inline asm
	mov.b64 	%rd147, {%r116, %r121};
	setp.gt.s32 	%p59, %r85, 29;
	mov.f64 	%fd341, %fd340;
	mov.u64 	%rd307, %rd306;
	@%p59 bra 	$L__BB5_172;
	abs.f64 	%fd220, %fd340;
	abs.f64 	%fd221, %fd219;
	setp.lt.f64 	%p60, %fd220, %fd221;
	mov.f64 	%fd341, %fd219;
	mov.u64 	%rd307, %rd147;
	@%p60 bra 	$L__BB5_172;
	setp.lt.f64 	%p61, %fd221, %fd220;
	mov.f64 	%fd341, %fd340;
	mov.u64 	%rd307, %rd306;
	@%p61 bra 	$L__BB5_172;
	setp.lt.s64 	%p62, %rd306, %rd147;
	selp.f64 	%fd341, %fd340, %fd219, %p62;
	min.s64 	%rd307, %rd306, %rd147;
$L__BB5_172:
	mov.b64 	%rd212, %fd341;
	mov.b64 	{%r127, %r132}, %rd212;
	mov.b32 	%r143, 4;
	mov.b32 	%r144, 31;
	mov.b32 	%r145, -1;
	// begin inline asm
	shfl.sync.down.b32 %r126, %r127, %r143, %r144, %r145;
	// end inline asm
	// begin inline asm
	shfl.sync.down.b32 %r131, %r132, %r143, %r144, %r145;
	// end inline asm
	mov.b64 	%rd213, {%r126, %r131};
	mov.b64 	%fd224, %rd213;
	mov.b64 	{%r137, %r142}, %rd307;
	// begin inline asm
	shfl.sync.down.b32 %r136, %r137, %r143, %r144, %r145;
	// end inline asm
	// begin inline asm
	shfl.sync.down.b32 %r141, %r142, %r143, %r144, %r145;
	// end inline asm
	mov.b64 	%rd150, {%r136, %r141};
	setp.gt.s32 	%p63, %r85, 27;
	mov.f64 	%fd342, %fd341;
	mov.u64 	%rd308, %rd307;
	@%p63 bra 	$L__BB5_176;
	abs.f64 	%fd225, %fd341;
	abs.f64 	%fd226, %fd224;
	setp.lt.f64 	%p64, %fd225, %fd226;
	mov.f64 	%fd342, %fd224;
	mov.u64 	%rd308, %rd150;
	@%p64 bra 	$L__BB5_176;
	setp.lt.f64 	%p65, %fd226, %fd225;
	mov.f64 	%fd342, %fd341;
	mov.u64 	%rd308, %rd307;
	@%p65 bra 	$L__BB5_176;
	setp.lt.s64 	%p66, %rd307, %rd150;
	selp.f64 	%fd342, %fd341, %fd224, %p66;
	min.s64 	%rd308, %rd307, %rd150;
$L__BB5_176:
	mov.b64 	%rd214, %fd342;
	mov.b64 	{%r147, %r152}, %rd214;
	mov.b32 	%r163, 8;
	mov.b32 	%r164, 31;
	mov.b32 	%r165, -1;
	// begin inline asm
	shfl.sync.down.b32 %r146, %r147, %r163, %r164, %r165;
	// end inline asm
	// begin inline asm
	shfl.sync.down.b32 %r151, %r152, %r163, %r164, %r165;
	// end inline asm
	mov.b64 	%rd215, {%r146, %r151};
	mov.b64 	%fd229, %rd215;
	mov.b64 	{%r157, %r162}, %rd308;
	// begin inline asm
	shfl.sync.down.b32 %r156, %r157, %r163, %r164, %r165;
	// end inline asm
	// begin inline asm
	shfl.sync.down.b32 %r161, %r162, %r163, %r164, %r165;
	// end inline asm
	mov.b64 	%rd153, {%r156, %r161};
	setp.gt.s32 	%p67, %r85, 23;
	mov.f64 	%fd343, %fd342;
	mov.u64 	%rd309, %rd308;
	@%p67 bra 	$L__BB5_180;
	abs.f64 	%fd230, %fd342;
	abs.f64 	%fd231, %fd229;
	setp.lt.f64 	%p68, %fd230, %fd231;
	mov.f64 	%fd343, %fd229;
	mov.u64 	%rd309, %rd153;
	@%p68 bra 	$L__BB5_180;
	setp.lt.f64 	%p69, %fd231, %fd230;
	mov.f64 	%fd343, %fd342;
	mov.u64 	%rd309, %rd308;
	@%p69 bra 	$L__BB5_180;
	setp.lt.s64 	%p70, %rd308, %rd153;
	selp.f64 	%fd343, %fd342, %fd229, %p70;
	min.s64 	%rd309, %rd308, %rd153;
$L__BB5_180:
	mov.b64 	%rd216, %fd343;
	mov.b64 	{%r167, %r172}, %rd216;
	mov.b32 	%r183, 16;
	mov.b32 	%r184, 31;
	mov.b32 	%r185, -1;
	// begin inline asm
	shfl.sync.down.b32 %r166, %r167, %r183, %r184, %r185;
	// end inline asm
	// begin inline asm
	shfl.sync.down.b32 %r171, %r172, %r183, %r184, %r185;
	// end inline asm
	mov.b64 	%rd217, {%r166, %r171};
	mov.b64 	%fd234, %rd217;
	mov.b64 	{%r177, %r182}, %rd309;
	// begin inline asm
	shfl.sync.down.b32 %r176, %r177, %r183, %r184, %r185;
	// end inline asm
	// begin inline asm
	shfl.sync.down.b32 %r181, %r182, %r183, %r184, %r185;
	// end inline asm
	mov.b64 	%rd156, {%r176, %r181};
	setp.gt.s32 	%p71, %r85, 15;
	mov.f64 	%fd351, %fd343;
	mov.u64 	%rd317, %rd309;
	@%p71 bra 	$L__BB5_184;
	abs.f64 	%fd235, %fd343;
	abs.f64 	%fd236, %fd234;
	setp.lt.f64 	%p72, %fd235, %fd236;
	mov.f64 	%fd351, %fd234;
	mov.u64 	%rd317, %rd156;
	@%p72 bra 	$L__BB5_184;
	setp.lt.f64 	%p73, %fd236, %fd235;
	mov.f64 	%fd351, %fd343;
	mov.u64 	%rd317, %rd309;
	@%p73 bra 	$L__BB5_184;
	setp.lt.s64 	%p74, %rd309, %rd156;
	selp.f64 	%fd351, %fd343, %fd234, %p74;
	min.s64 	%rd317, %rd309, %rd156;
$L__BB5_184:
	setp.ne.s32 	%p75, %r85, 0;
	@%p75 bra 	$L__BB5_186;
	shr.u32 	%r186, %r35, 1;
	and.b32  	%r187, %r186, 496;
	mov.u32 	%r188, _ZN6thrust24THRUST_300001_SM_1000_NS8cuda_cub4core6detail5shmemE;
	add.s32 	%r189, %r188, %r187;
	st.shared.f64 	[%r189+8], %fd351;
	st.shared.u64 	[%r189+16], %rd317;
$L__BB5_186:
	bar.sync 	0;
	setp.ne.s32 	%p76, %r35, 0;
	@%p76 bra 	$L__BB5_208;
	ld.shared.f64 	%fd239, [_ZN6thrust24THRUST_300001_SM_1000_NS8cuda_cub4core6detail5shmemE+24];
	ld.shared.u64 	%rd159, [_ZN6thrust24THRUST_300001_SM_1000_NS8cuda_cub4core6detail5shmemE+32];
	abs.f64 	%fd240, %fd351;
	abs.f64 	%fd241, %fd239;
	setp.lt.f64 	%p77, %fd240, %fd241;
	mov.f64 	%fd345, %fd239;
	mov.u64 	%rd311, %rd159;
	@%p77 bra 	$L__BB5_190;
	setp.lt.f64 	%p78, %fd241, %fd240;
	mov.f64 	%fd345, %fd351;
	mov.u64 	%rd311, %rd317;
	@%p78 bra 	$L__BB5_190;
	setp.lt.s64 	%p79, %rd317, %rd159;
	selp.f64 	%fd345, %fd351, %fd239, %p79;
	min.s64 	%rd311, %rd317, %rd159;
$L__BB5_190:
	ld.shared.f64 	%fd244, [_ZN6thrust24THRUST_300001_SM_1000_NS8cuda_cub4core6detail5shmemE+40];
	ld.shared.u64 	%rd162, [_ZN6thrust24THRUST_300001_SM_1000_NS8cuda_cub4core6detail5shmemE+48];
	abs.f64 	%fd245, %fd345;
	abs.f64 	%fd246, %fd244;
	setp.lt.f64 	%p80, %fd245, %fd246;
	mov.f64 	%fd346, %fd244;
	mov.u64 	%rd312, %rd162;
	@%p80 bra 	$L__BB5_193;
	setp.lt.f64 	%p81, %fd246, %fd245;
	mov.f64 	%fd346, %fd345;
	mov.u64 	%rd312, %rd311;
	@%p81 bra 	$L__BB5_193;
	setp.lt.s64 	%p82, %rd311, %rd162;
	selp.f64 	%fd346, %fd345, %fd244, %p82;
	min.s64 	%rd312, %rd311, %rd162;
$L__BB5_193:
	ld.shared.f64 	%fd249, [_ZN6thrust24THRUST_300001_SM_1000_NS8cuda_cub4core6detail5shmemE+56];
	ld.shared.u64 	%rd165, [_ZN6thrust24THRUST_300001_SM_1000_NS8cuda_cub4core6detail5shmemE+64];
	abs.f64 	%fd250, %fd346;
	abs.f64 	%fd251, %fd249;
	setp.lt.f64 	%p83, %fd250, %fd251;
	mov.f64 	%fd347, %fd249;
	mov.u64 	%rd313, %rd165;
	@%p83 bra 	$L__BB5_196;
	setp.lt.f64 	%p84, %fd251, %fd250;
	mov.f64 	%fd347, %fd346;
	mov.u64 	%rd313, %rd312;
	@%p84 bra 	$L__BB5_196;
	setp.lt.s64 	%p85, %rd312, %rd165;
	selp.f64 	%fd347, %fd346, %fd249, %p85;
	min.s64 	%rd313, %rd312, %rd165;
$L__BB5_196:
	ld.shared.f64 	%fd254, [_ZN6thrust24THRUST_300001_SM_1000_NS8cuda_cub4core6detail5shmemE+72];
	ld.shared.u64 	%rd168, [_ZN6thrust24THRUST_300001_SM_1000_NS8cuda_cub4core6detail5shmemE+80];
	abs.f64 	%fd255, %fd347;
	abs.f64 	%fd256, %fd254;
	setp.lt.f64 	%p86, %fd255, %fd256;
	mov.f64 	%fd348, %fd254;
	mov.u64 	%rd314, %rd168;
	@%p86 bra 	$L__BB5_199;
	setp.lt.f64 	%p87, %fd256, %fd255;
	mov.f64 	%fd348, %fd347;
	mov.u64 	%rd314, %rd313;
	@%p87 bra 	$L__BB5_199;
	setp.lt.s64 	%p88, %rd313, %rd168;
	selp.f64 	%fd348, %fd347, %fd254, %p88;
	min.s64 	%rd314, %rd313, %rd168;
$L__BB5_199:
	ld.shared.f64 	%fd259, [_ZN6thrust24THRUST_300001_SM_1000_NS8cuda_cub4core6detail5shmemE+88];
	ld.shared.u64 	%rd171, [_ZN6thrust24THRUST_300001_SM_1000_NS8cuda_cub4core6detail5shmemE+96];
	abs.f64 	%fd260, %fd348;
	abs.f64 	%fd261, %fd259;
	setp.lt.f64 	%p89, %fd260, %fd261;
	mov.f64 	%fd349, %fd259;
	mov.u64 	%rd315, %rd171;
	@%p89 bra 	$L__BB5_202;
	setp.lt.f64 	%p90, %fd261, %fd260;
	mov.f64 	%fd349, %fd348;
	mov.u64 	%rd315, %rd314;
	@%p90 bra 	$L__BB5_202;
	setp.lt.s64 	%p91, %rd314, %rd171;
	selp.f64 	%fd349, %fd348, %fd259, %p91;
	min.s64 	%rd315, %rd314, %rd171;
$L__BB5_202:
	ld.shared.f64 	%fd264, [_ZN6thrust24THRUST_300001_SM_1000_NS8cuda_cub4core6detail5shmemE+104];
	ld.shared.u64 	%rd174, [_ZN6thrust24THRUST_300001_SM_1000_NS8cuda_cub4core6detail5shmemE+112];
	abs.f64 	%fd265, %fd349;
	abs.f64 	%fd266, %fd264;
	setp.lt.f64 	%p92, %fd265, %fd266;
	mov.f64 	%fd350, %fd264;
	mov.u64 	%rd316, %rd174;
	@%p92 bra 	$L__BB5_205;
	setp.lt.f64 	%p93, %fd266, %fd265;
	mov.f64 	%fd350, %fd349;
	mov.u64 	%rd316, %rd315;
	@%p93 bra 	$L__BB5_205;
	setp.lt.s64 	%p94, %rd315, %rd174;
	selp.f64 	%fd350, %fd349, %fd264, %p94;
	min.s64 	%rd316, %rd315, %rd174;
$L__BB5_205:
	ld.shared.f64 	%fd269, [_ZN6thrust24THRUST_300001_SM_1000_NS8cuda_cub4core6detail5shmemE+120];
	ld.shared.u64 	%rd177, [_ZN6thrust24THRUST_300001_SM_1000_NS8cuda_cub4core6detail5shmemE+128];
	abs.f64 	%fd270, %fd350;
	abs.f64 	%fd271, %fd269;
	setp.lt.f64 	%p95, %fd270, %fd271;
	mov.u64 	%rd317, %rd177;
	mov.f64 	%fd351, %fd269;
	@%p95 bra 	$L__BB5_208;
	setp.lt.f64 	%p96, %fd271, %fd270;
	mov.u64 	%rd317, %rd316;
	mov.f64 	%fd351, %fd350;
	@%p96 bra 	$L__BB5_208;
	setp.lt.s64 	%p97, %rd316, %rd177;
	selp.f64 	%fd351, %fd350, %fd269, %p97;
	min.s64 	%rd317, %rd316, %rd177;
$L__BB5_208:
	mov.u32 	%r415, %tid.x;
	setp.ne.s32 	%p214, %r415, 0;
	@%p214 bra 	$L__BB5_210;
	ld.param.u64 	%rd254, [_ZN6thrust24THRUST_300001_SM_1000_NS8cuda_cub4core6detail13_kernel_agentINS1_8__reduce11ReduceAgentINS0_12zip_iteratorIN4cuda3std3__45tupleIJNS0_10device_ptrIdEENS0_17counting_iteratorIlNS0_11use_defaultESF_SF_EEEEEEEPNSB_IJdlEEESJ_iNS1_9__extrema9arg_max_fIdl11TComparatorEEEEJSI_SK_iN3cub18CUB_300001_SM_100013GridEvenShareIiEENSR_9GridQueueIjEESO_EEEvDpT0__param_1];
	cvta.to.global.u64 	%rd251, %rd254;
	mul.wide.u32 	%rd252, %r1, 16;
	add.s64 	%rd253, %rd251, %rd252;
	st.global.f64 	[%rd253], %fd351;
	st.global.u64 	[%rd253+8], %rd317;
$L__BB5_210:
	ret;

}
	// .globl	_ZN6thrust24THRUST_300001_SM_1000_NS8cuda_cub4core6detail13_kernel_agentINS1_8__reduce10DrainAgentIiEEJN3cub18CUB_300001_SM_10009GridQueueIjEEiEEEvDpT0_
.visible .entry _ZN6thrust24THRUST_300001_SM_1000_NS8cuda_cub4core6detail13_kernel_agentINS1_8__reduce10DrainAgentIiEEJN3cub18CUB_300001_SM_10009GridQueueIjEEiEEEvDpT0_(
	.param .align 8 .b8 _ZN6thrust24THRUST_300001_SM_1000_NS8cuda_cub4core6detail13_kernel_agentINS1_8__reduce10DrainAgentIiEEJN3cub18CUB_300001_SM_10009GridQueueIjEEiEEEvDpT0__param_0[8],
	.param .u32 _ZN6thrust24THRUST_300001_SM_1000_NS8cuda_cub4core6detail13_kernel_agentINS1_8__reduce10DrainAgentIiEEJN3cub18CUB_300001_SM_10009GridQueueIjEEiEEEvDpT0__param_1
)
.maxntid 1
{
	.reg .b32 	%r<3>;
	.reg .b64 	%rd<3>;

	ld.param.u64 	%rd1, [_ZN6thrust24THRUST_300001_SM_1000_NS8cuda_cub4core6detail13_kernel_agentINS1_8__reduce10DrainAgentIiEEJN3cub18CUB_300001_SM_10009GridQueueIjEEiEEEvDpT0__param_0];
	ld.param.u32 	%r1, [_ZN6thrust24THRUST_300001_SM_1000_NS8cuda_cub4core6detail13_kernel_agentINS1_8__reduce10DrainAgentIiEEJN3cub18CUB_300001_SM_10009GridQueueIjEEiEEEvDpT0__param_1];
	cvta.to.global.u64 	%rd2, %rd1;
	st.global.u32 	[%rd2], %r1;
	mov.b32 	%r2, 0;
	st.global.u32 	[%rd2+4], %r2;
	ret;

}
	// .globl	_ZN6thrust24THRUST_300001_SM_1000_NS8cuda_cub4core6detail13_kernel_agentINS1_8__reduce11ReduceAgentIPN4cuda3std3__45tupleIJdlEEESC_SB_iNS1_9__extrema9arg_max_fIdl11TComparatorEEEEJSC_SC_iSG_EEEvDpT0_
.visible .entry _ZN6thrust24THRUST_300001_SM_1000_NS8cuda_cub4core6detail13_kernel_agentINS1_8__reduce11ReduceAgentIPN4cuda3std3__45tupleIJdlEEESC_SB_iNS1_9__extrema9arg_max_fIdl11TComparatorEEEEJSC_SC_iSG_EEEvDpT0_(
	.param .u64 .ptr .align 1 _ZN6thrust24THRUST_300001_SM_1000_NS8cuda_cub4core6detail13_kernel_agentINS1_8__reduce11ReduceAgentIPN4cuda3std3__45tupleIJdlEEESC_SB_iNS1_9__extrema9arg_max_fIdl11TComparatorEEEEJSC_SC_iSG_EEEvDpT0__param_0,
	.param .u64 .ptr .align 1 _ZN6thrust24THRUST_300001_SM_1000_NS8cuda_cub4core6detail13_kernel_agentINS1_8__reduce11ReduceAgentIPN4cuda3std3__45tupleIJdlEEESC_SB_iNS1_9__extrema9arg_max_fIdl11TComparatorEEEEJSC_SC_iSG_EEEvDpT0__param_1,
	.param .u32 _ZN6thrust24THRUST_300001_SM_1000_NS8cuda_cub4core6detail13_kernel_agentINS1_8__reduce11ReduceAgentIPN4cuda3std3__45tupleIJdlEEESC_SB_iNS1_9__extrema9arg_max_fIdl11TComparatorEEEEJSC_SC_iSG_EEEvDpT0__param_2,
	.param .align 1 .b8 _ZN6thrust24THRUST_300001_SM_1000_NS8cuda_cub4core6detail13_kernel_agentINS1_8__reduce11ReduceAgentIPN4cuda3std3__45tupleIJdlEEESC_SB_iNS1_9__extrema9arg_max_fIdl11TComparatorEEEEJSC_SC_iSG_EEEvDpT0__param_3[1]
)
.maxntid 256
{
	.reg .pred 	%p<222>;
	.reg .b32 	%r<390>;
	.reg .b64 	%rd<395>;
	.reg .b64 	%fd<358>;

	ld.param.u32 	%r37, [_ZN6thrust24THRUST_300001_SM_1000_NS8cuda_cub4core6detail13_kernel_agentINS1_8__reduce11ReduceAgentIPN4cuda3std3__45tupleIJdlEEESC_SB_iNS1_9__extrema9arg_max_fIdl11TComparatorEEEEJSC_SC_iSG_EEEvDpT0__param_2];
	setp.eq.s32 	%p1, %r37, 0;
	@%p1 bra 	$L__BB7_211;
	setp.gt.s32 	%p2, %r37, 1279;
	@%p2 bra 	$L__BB7_121;
	mov.u32 	%r1, %tid.x;
	setp.ge.s32 	%p105, %r1, %r37;
	mov.f64 	%fd301, 0d0000000000000000;
	mov.b64 	%rd337, 0;
	mov.u32 	%r380, %r1;
	@%p105 bra 	$L__BB7_4;
	ld.param.u64 	%rd323, [_ZN6thrust24THRUST_300001_SM_1000_NS8cuda_cub4core6detail13_kernel_agentINS1_8__reduce11ReduceAgentIPN4cuda3std3__45tupleIJdlEEESC_SB_iNS1_9__extrema9arg_max_fIdl11TComparatorEEEEJSC_SC_iSG_EEEvDpT0__param_0];
	mul.wide.u32 	%rd273, %r1, 16;
	add.s64 	%rd270, %rd323, %rd273;
	// begin inline asm
	ld.global.nc.u64 %rd269, [%rd270];
	// end inline asm
	add.s64 	%rd272, %rd270, 8;
	// begin inline asm
	ld.global.nc.u64 %rd337, [%rd272];
	// end inline asm
	mov.b64 	%fd301, %rd269;
	add.s32 	%r380, %r1, 256;
$L__BB7_4:
	setp.ge.s32 	%p106, %r380, %r37;
	@%p106 bra 	$L__BB7_25;
	not.b32 	%r153, %r380;
	add.s32 	%r4, %r37, %r153;
	and.b32  	%r154, %r4, 768;
	setp.eq.s32 	%p107, %r154, 768;
	@%p107 bra 	$L__BB7_11;
	ld.param.u64 	%rd324, [_ZN6thrust24THRUST_300001_SM_1000_NS8cuda_cub4core6detail13_kernel_agentINS1_8__reduce11ReduceAgentIPN4cuda3std3__45tupleIJdlEEESC_SB_iNS1_9__extrema9arg_max_fIdl11TComparatorEEEEJSC_SC_iSG_EEEvDpT0__param_0];
	mul.wide.u32 	%rd275, %r380, 16;
	add.s64 	%rd328, %rd324, %rd275;
	shr.u32 	%r155, %r4, 8;
	add.s32 	%r156, %r155, 1;
	and.b32  	%r157, %r156, 3;
	neg.s32 	%r378, %r157;
$L__BB7_7:
	.pragma "nounroll";
	mov.u64 	%rd5, %rd337;
	mov.f64 	%fd3, %fd301;
	// begin inline asm
	ld.global.nc.u64 %rd276, [%rd328];
	// end inline asm
	add.s64 	%rd279, %rd328, 8;
	// begin inline asm
	ld.global.nc.u64 %rd278, [%rd279];
	// end inline asm
	mov.b64 	%fd4, %rd276;
	abs.f64 	%fd5, %fd3;
	abs.f64 	%fd6, %fd4;
	setp.lt.f64 	%p108, %fd5, %fd6;
	mov.u64 	%rd337, %rd278;
	mov.f64 	%fd301, %fd4;
	@%p108 bra 	$L__BB7_10;
	setp.lt.f64 	%p109, %fd6, %fd5;
	mov.u64 	%rd337, %rd5;
	mov.f64 	%fd301, %fd3;
	@%p109 bra 	$L__BB7_10;
	setp.lt.s64 	%p110, %rd5, %rd278;
	min.s64 	%rd337, %rd5, %rd278;
	selp.f64 	%fd301, %fd3, %fd4, %p110;
$L__BB7_10:
	add.s32 	%r380, %r380, 256;
	add.s64 	%rd328, %rd328, 4096;
	add.s32 	%r378, %r378, 1;
	setp.ne.s32 	%p111, %r378, 0;
	@%p111 bra 	$L__BB7_7;
$L__BB7_11:
	setp.lt.u32 	%p112, %r4, 768;
	@%p112 bra 	$L__BB7_25;
$L__BB7_12:
	ld.param.u64 	%rd325, [_ZN6thrust24THRUST_300001_SM_1000_NS8cuda_cub4core6detail13_kernel_agentINS1_8__reduce11ReduceAgentIPN4cuda3std3__45tupleIJdlEEESC_SB_iNS1_9__extrema9arg_max_fIdl11TComparatorEEEEJSC_SC_iSG_EEEvDpT0__param_0];
	mul.wide.s32 	%rd284, %r380, 16;
	add.s64 	%rd281, %rd325, %rd284;
	// begin inline asm
	ld.global.nc.u64 %rd280, [%rd281];
	// end inline asm
	add.s64 	%rd283, %rd281, 8;
	// begin inline asm
	ld.global.nc.u64 %rd282, [%rd283];
	// end inline asm
	mov.b64 	%fd12, %rd280;
	abs.f64 	%fd13, %fd301;
	abs.f64 	%fd14, %fd12;
	setp.lt.f64 	%p113, %fd13, %fd14;
	mov.u64 	%rd334, %rd282;
	mov.f64 	%fd298, %fd12;
	@%p113 bra 	$L__BB7_15;
	setp.lt.f64 	%p114, %fd14, %fd13;
	mov.u64 	%rd334, %rd337;
	mov.f64 	%fd298, %fd301;
	@%p114 bra 	$L__BB7_15;
	setp.lt.s64 	%p115, %rd337, %rd282;
	min.s64 	%rd334, %rd337, %rd282;
	selp.f64 	%fd298, %fd301, %fd12, %p115;
$L__BB7_15:
	add.s64 	%rd286, %rd281, 4096;
	// begin inline asm
	ld.global.nc.u64 %rd285, [%rd286];
	// end inline asm
	add.s64 	%rd288, %rd281, 4104;
	// begin inline asm
	ld.global.nc.u64 %rd287, [%rd288];
	// end inline asm
	mov.b64 	%fd17, %rd285;
	abs.f64 	%fd18, %fd298;
	abs.f64 	%fd19, %fd17;
	setp.lt.f64 	%p116, %fd18, %fd19;
	mov.u64 	%rd335, %rd287;
	mov.f64 	%fd299, %fd17;
	@%p116 bra 	$L__BB7_18;
	setp.lt.f64 	%p117, %fd19, %fd18;
	mov.u64 	%rd335, %rd334;
	mov.f64 	%fd299, %fd298;
	@%p117 bra 	$L__BB7_18;
	setp.lt.s64 	%p118, %rd334, %rd287;
	min.s64 	%rd335, %rd334, %rd287;
	selp.f64 	%fd299, %fd298, %fd17, %p118;
$L__BB7_18:
	add.s64 	%rd290, %rd281, 8192;
	// begin inline asm
	ld.global.nc.u64 %rd289, [%rd290];
	// end inline asm
	add.s64 	%rd292, %rd281, 8200;
	// begin inline asm
	ld.global.nc.u64 %rd291, [%rd292];
	// end inline asm
	mov.b64 	%fd22, %rd289;
	abs.f64 	%fd23, %fd299;
	abs.f64 	%fd24, %fd22;
	setp.lt.f64 	%p119, %fd23, %fd24;
	mov.u64 	%rd336, %rd291;
	mov.f64 	%fd300, %fd22;
	@%p119 bra 	$L__BB7_21;
	setp.lt.f64 	%p120, %fd24, %fd23;
	mov.u64 	%rd336, %rd335;
	mov.f64 	%fd300, %fd299;
	@%p120 bra 	$L__BB7_21;
	setp.lt.s64 	%p121, %rd335, %rd291;
	min.s64 	%rd336, %rd335, %rd291;
	selp.f64 	%fd300, %fd299, %fd22, %p121;
$L__BB7_21:
	add.s64 	%rd294, %rd281, 12288;
	// begin inline asm
	ld.global.nc.u64 %rd293, [%rd294];
	// end inline asm
	add.s64 	%rd296, %rd281, 12296;
	// begin inline asm
	ld.global.nc.u64 %rd295, [%rd296];
	// end inline asm
	mov.b64 	%fd27, %rd293;
	abs.f64 	%fd28, %fd300;
	abs.f64 	%fd29, %fd27;
	setp.lt.f64 	%p122, %fd28, %fd29;
	mov.u64 	%rd337, %rd295;
	mov.f64 	%fd301, %fd27;
	@%p122 bra 	$L__BB7_24;
	setp.lt.f64 	%p123, %fd29, %fd28;
	mov.u64 	%rd337, %rd336;
	mov.f64 	%fd301, %fd300;
	@%p123 bra 	$L__BB7_24;
	setp.lt.s64 	%p124, %rd336, %rd295;
	min.s64 	%rd337, %rd336, %rd295;
	selp.f64 	%fd301, %fd300, %fd27, %p124;
$L__BB7_24:
	add.s32 	%r380, %r380, 1024;
	setp.lt.s32 	%p125, %r380, %r37;
	@%p125 bra 	$L__BB7_12;
$L__BB7_25:
	setp.lt.s32 	%p126, %r37, 256;
	@%p126 bra 	$L__BB7_70;
	// begin inline asm
	mov.u32 %r271, %laneid;
	// end inline asm
	mov.b64 	%rd307, %fd301;
	mov.b64 	{%r273, %r278}, %rd307;
	mov.b32 	%r289, 1;
	mov.b32 	%r290, 31;
	mov.b32 	%r291, -1;
	// begin inline asm
	shfl.sync.down.b32 %r272, %r273, %r289, %r290, %r291;
	// end inline asm
	// begin inline asm
	shfl.sync.down.b32 %r277, %r278, %r289, %r290, %r291;
	// end inline asm
	mov.b64 	%rd308, {%r272, %r277};
	mov.b64 	%fd33, %rd308;
	mov.b64 	{%r283, %r288}, %rd337;
	// begin inline asm
	shfl.sync.down.b32 %r282, %r283, %r289, %r290, %r291;
	// end inline asm
	// begin inline asm
	shfl.sync.down.b32 %r287, %r288, %r289, %r290, %r291;
	// end inline asm
	mov.b64 	%rd27, {%r282, %r287};
	setp.gt.s32 	%p178, %r271, 30;
	mov.u64 	%rd339, %rd337;
	mov.f64 	%fd303, %fd301;
	@%p178 bra 	$L__BB7_30;
	abs.f64 	%fd34, %fd301;
	abs.f64 	%fd35, %fd33;
	setp.lt.f64 	%p179, %fd34, %fd35;
	mov.u64 	%rd339, %rd27;
	mov.f64 	%fd303, %fd33;
	@%p179 bra 	$L__BB7_30;
	setp.lt.f64 	%p180, %fd35, %fd34;
	mov.u64 	%rd339, %rd337;
	mov.f64 	%fd303, %fd301;
	@%p180 bra 	$L__BB7_30;
	setp.lt.s64 	%p181, %rd337, %rd27;
	min.s64 	%rd339, %rd337, %rd27;
	selp.f64 	%fd303, %fd301, %fd33, %p181;
$L__BB7_30:
	mov.b64 	%rd309, %fd303;
	mov.b64 	{%r293, %r298}, %rd309;
	mov.b32 	%r309, 2;
	mov.b32 	%r310, 31;
	mov.b32 	%r311, -1;
	// begin inline asm
	shfl.sync.down.b32 %r292, %r293, %r309, %r310, %r311;
	// end inline asm
	// begin inline asm
	shfl.sync.down.b32 %r297, %r298, %r309, %r310, %r311;
	// end inline asm
	mov.b64 	%rd310, {%r292, %r297};
	mov.b64 	%fd38, %rd310;
	mov.b64 	{%r303, %r308}, %rd339;
	// begin inline asm
	shfl.sync.down.b32 %r302, %r303, %r309, %r310, %r311;
	// end inline asm
	// begin inline asm
	shfl.sync.down.b32 %r307, %r308, %r309, %r310, %r311;
	// end inline asm
	mov.b64 	%rd30, {%r302, %r307};
	setp.gt.s32 	%p182, %r271, 29;
	mov.u64 	%rd340, %rd339;
	mov.f64 	%fd304, %fd303;
	@%p182 bra 	$L__BB7_34;
	abs.f64 	%fd39, %fd303;
	abs.f64 	%fd40, %fd38;
	setp.lt.f64 	%p183, %fd39, %fd40;
	mov.u64 	%rd340, %rd30;
	mov.f64 	%fd304, %fd38;
	@%p183 bra 	$L__BB7_34;
	setp.lt.f64 	%p184, %fd40, %fd39;
	mov.u64 	%rd340, %rd339;
	mov.f64 	%fd304, %fd303;
	@%p184 bra 	$L__BB7_34;
	setp.lt.s64 	%p185, %rd339, %rd30;
	min.s64 	%rd340, %rd339, %rd30;
	selp.f64 	%fd304, %fd303, %fd38, %p185;
$L__BB7_34:
	mov.b64 	%rd311, %fd304;
	mov.b64 	{%r313, %r318}, %rd311;
	mov.b32 	%r329, 4;
	mov.b32 	%r330, 31;
	mov.b32 	%r331, -1;
	// begin inline asm
	shfl.sync.down.b32 %r312, %r313, %r329, %r330, %r331;
	// end inline asm
	// begin inline asm
	shfl.sync.down.b32 %r317, %r318, %r329, %r330, %r331;
	// end inline asm
	mov.b64 	%rd312, {%r312, %r317};
	mov.b64 	%fd43, %rd312;
	mov.b64 	{%r323, %r328}, %rd340;
	// begin inline asm
	shfl.sync.down.b32 %r322, %r323, %r329, %r330, %r331;
	// end inline asm
	// begin inline asm
	shfl.sync.down.b32 %r327, %r328, %r329, %r330, %r331;
	// end inline asm
	mov.b64 	%rd33, {%r322, %r327};
	setp.gt.s32 	%p186, %r271, 27;
	mov.u64 	%rd341, %rd340;
	mov.f64 	%fd305, %fd304;
	@%p186 bra 	$L__BB7_38;
	abs.f64 	%fd44, %fd304;
	abs.f64 	%fd45, %fd43;
	setp.lt.f64 	%p187, %fd44, %fd45;
	mov.u64 	%rd341, %rd33;
	mov.f64 	%fd305, %fd43;
	@%p187 bra 	$L__BB7_38;
	setp.lt.f64 	%p188, %fd45, %fd44;
	mov.u64 	%rd341, %rd340;
	mov.f64 	%fd305, %fd304;
	@%p188 bra 	$L__BB7_38;
	setp.lt.s64 	%p189, %rd340, %rd33;
	min.s64 	%rd341, %rd340, %rd33;
	selp.f64 	%fd305, %fd304, %fd43, %p189;
$L__BB7_38:
	mov.b64 	%rd313, %fd305;
	mov.b64 	{%r333, %r338}, %rd313;
	mov.b32 	%r349, 8;
	mov.b32 	%r350, 31;
	mov.b32 	%r351, -1;
	// begin inline asm
	shfl.sync.down.b32 %r332, %r333, %r349, %r350, %r351;
	// end inline asm
	// begin inline asm
	shfl.sync.down.b32 %r337, %r338, %r349, %r350, %r351;
	// end inline asm
	mov.b64 	%rd314, {%r332, %r337};
	mov.b64 	%fd48, %rd314;
	mov.b64 	{%r343, %r348}, %rd341;
	// begin inline asm
	shfl.sync.down.b32 %r342, %r343, %r349, %r350, %r351;
	// end inline asm
	// begin inline asm
	shfl.sync.down.b32 %r347, %r348, %r349, %r350, %r351;
	// end inline asm
	mov.b64 	%rd36, {%r342, %r347};
	setp.gt.s32 	%p190, %r271, 23;
	mov.u64 	%rd342, %rd341;
	mov.f64 	%fd306, %fd305;
	@%p190 bra 	$L__BB7_42;
	abs.f64 	%fd49, %fd305;
	abs.f64 	%fd50, %fd48;
	setp.lt.f64 	%p191, %fd49, %fd50;
	mov.u64 	%rd342, %rd36;
	mov.f64 	%fd306, %fd48;
	@%p191 bra 	$L__BB7_42;
	setp.lt.f64 	%p192, %fd50, %fd49;
	mov.u64 	%rd342, %rd341;
	mov.f64 	%fd306, %fd305;
	@%p192 bra 	$L__BB7_42;
	setp.lt.s64 	%p193, %rd341, %rd36;
	min.s64 	%rd342, %rd341, %rd36;
	selp.f64 	%fd306, %fd305, %fd48, %p193;
$L__BB7_42:
	mov.b64 	%rd315, %fd306;
	mov.b64 	{%r353, %r358}, %rd315;
	mov.b32 	%r369, 16;
	mov.b32 	%r370, 31;
	mov.b32 	%r371, -1;
	// begin inline asm
	shfl.sync.down.b32 %r352, %r353, %r369, %r370, %r371;
	// end inline asm
	// begin inline asm
	shfl.sync.down.b32 %r357, %r358, %r369, %r370, %r371;
	// end inline asm
	mov.b64 	%rd316, {%r352, %r357};
	mov.b64 	%fd53, %rd316;
	mov.b64 	{%r363, %r368}, %rd342;
	// begin inline asm
	shfl.sync.down.b32 %r362, %r363, %r369, %r370, %r371;
	// end inline asm
	// begin inline asm
	shfl.sync.down.b32 %r367, %r368, %r369, %r370, %r371;
	// end inline asm
	mov.b64 	%rd39, {%r362, %r367};
	setp.gt.s32 	%p194, %r271, 15;
	mov.u64 	%rd394, %rd342;
	mov.f64 	%fd357, %fd306;
	@%p194 bra 	$L__BB7_46;
	abs.f64 	%fd54, %fd306;
	abs.f64 	%fd55, %fd53;
	setp.lt.f64 	%p195, %fd54, %fd55;
	mov.u64 	%rd394, %rd39;
	mov.f64 	%fd357, %fd53;
	@%p195 bra 	$L__BB7_46;
	setp.lt.f64 	%p196, %fd55, %fd54;
	mov.u64 	%rd394, %rd342;
	mov.f64 	%fd357, %fd306;
	@%p196 bra 	$L__BB7_46;
	setp.lt.s64 	%p197, %rd342, %rd39;
	min.s64 	%rd394, %rd342, %rd39;
	selp.f64 	%fd357, %fd306, %fd53, %p197;
$L__BB7_46:
	setp.ne.s32 	%p198, %r271, 0;
	@%p198 bra 	$L__BB7_48;
	shr.u32 	%r372, %r1, 1;
	and.b32  	%r373, %r372, 496;
	mov.u32 	%r374, _ZN6thrust24THRUST_300001_SM_1000_NS8cuda_cub4core6detail5shmemE;
	add.s32 	%r375, %r374, %r373;
	st.shared.f64 	[%r375+8], %fd357;
	st.shared.u64 	[%r375+16], %rd394;
$L__BB7_48:
	bar.sync 	0;
	setp.ne.s32 	%p199, %r1, 0;
	@%p199 bra 	$L__BB7_209;
	ld.shared.f64 	%fd58, [_ZN6thrust24THRUST_300001_SM_1000_NS8cuda_cub4core6detail5shmemE+24];
	ld.shared.u64 	%rd42, [_ZN6thrust24THRUST_300001_SM_1000_NS8cuda_cub4core6detail5shmemE+32];
	abs.f64 	%fd59, %fd357;
	abs.f64 	%fd60, %fd58;
	setp.lt.f64 	%p200, %fd59, %fd60;
	mov.u64 	%rd344, %rd42;
	mov.f64 	%fd308, %fd58;
	@%p200 bra 	$L__BB7_52;
	setp.lt.f64 	%p201, %fd60, %fd59;
	mov.u64 	%rd344, %rd394;
	mov.f64 	%fd308, %fd357;
	@%p201 bra 	$L__BB7_52;
	setp.lt.s64 	%p202, %rd394, %rd42;
	min.s64 	%rd344, %rd394, %rd42;
	selp.f64 	%fd308, %fd357, %fd58, %p202;
$L__BB7_52:
	ld.shared.f64 	%fd63, [_ZN6thrust24THRUST_300001_SM_1000_NS8cuda_cub4core6detail5shmemE+40];
	ld.shared.u64 	%rd45, [_ZN6thrust24THRUST_300001_SM_1000_NS8cuda_cub4core6detail5shmemE+48];
	abs.f64 	%fd64, %fd308;
	abs.f64 	%fd65, %fd63;
	setp.lt.f64 	%p203, %fd64, %fd65;
	mov.u64 	%rd345, %rd45;
	mov.f64 	%fd309, %fd63;
	@%p203 bra 	$L__BB7_55;
	setp.lt.f64 	%p204, %fd65, %fd64;
	mov.u64 	%rd345, %rd344;
	mov.f64 	%fd309, %fd308;
	@%p204 bra 	$L__BB7_55;
	setp.lt.s64 	%p205, %rd344, %rd45;
	min.s64 	%rd345, %rd344, %rd45;
	selp.f64 	%fd309, %fd308, %fd63, %p205;
$L__BB7_55:
	ld.shared.f64 	%fd68, [_ZN6thrust24THRUST_300001_SM_1000_NS8cuda_cub4core6detail5shmemE+56];
	ld.shared.u64 	%rd48, [_ZN6thrust24THRUST_300001_SM_1000_NS8cuda_cub4core6detail5shmemE+64];
	abs.f64 	%fd69, %fd309;
	abs.f64 	%fd70, %fd68;
	setp.lt.f64 	%p206, %fd69, %fd70;
	mov.u64 	%rd346, %rd48;
	mov.f64 	%fd310, %fd68;
	@%p206 bra 	$L__BB7_58;
	setp.lt.f64 	%p207, %fd70, %fd69;
	mov.u64 	%rd346, %rd345;
	mov.f64 	%fd310, %fd309;
	@%p207 bra 	$L__BB7_58;
	setp.lt.s64 	%p208, %rd345, %rd48;
	min.s64 	%rd346, %rd345, %rd48;
	selp.f64 	%fd310, %fd309, %fd68, %p208;
$L__BB7_58:
	ld.shared.f64 	%fd73, [_ZN6thrust24THRUST_300001_SM_1000_NS8cuda_cub4core6detail5shmemE+72];
	ld.shared.u64 	%rd51, [_ZN6thrust24THRUST_300001_SM_1000_NS8cuda_cub4core6detail5shmemE+80];
	abs.f64 	%fd74, %fd310;
	abs.f64 	%fd75, %fd73;
	setp.lt.f64 	%p209, %fd74, %fd75;
	mov.u64 	%rd347, %rd51;
	mov.f64 	%fd311, %fd73;
	@%p209 bra 	$L__BB7_61;
	setp.lt.f64 	%p210, %fd75, %fd74;
	mov.u64 	%rd347, %rd346;
	mov.f64 	%fd311, %fd310;
	@%p210 bra 	$L__BB7_61;
	setp.lt.s64 	%p211, %rd346, %rd51;
	min.s64 	%rd347, %rd346, %rd51;
	selp.f64 	%fd311, %fd310, %fd73, %p211;
$L__BB7_61:
	ld.shared.f64 	%fd78, [_ZN6thrust24THRUST_300001_SM_1000_NS8cuda_cub4core6detail5shmemE+88];
	ld.shared.u64 	%rd54, [_ZN6thrust24THRUST_300001_SM_1000_NS8cuda_cub4core6detail5shmemE+96];
	abs.f64 	%fd79, %fd311;
	abs.f64 	%fd80, %fd78;
	setp.lt.f64 	%p212, %fd79, %fd80;
	mov.u64 	%rd348, %rd54;
	mov.f64 	%fd312, %fd78;
	@%p212 bra 	$L__BB7_64;
	setp.lt.f64 	%p213, %fd80, %fd79;
	mov.u64 	%rd348, %rd347;
	mov.f64 	%fd312, %fd311;
	@%p213 bra 	$L__BB7_64;
	setp.lt.s64 	%p214, %rd347, %rd54;
	min.s64 	%rd348, %rd347, %rd54;
	selp.f64 	%fd312, %fd311, %fd78, %p214;
$L__BB7_64:
	ld.shared.f64 	%fd83, [_ZN6thrust24THRUST_300001_SM_1000_NS8cuda_cub4core6detail5shmemE+104];
	ld.shared.u64 	%rd57, [_ZN6thrust24THRUST_300001_SM_1000_NS8cuda_cub4core6detail5shmemE+112];
	abs.f64 	%fd84, %fd312;
	abs.f64 	%fd85, %fd83;
	setp.lt.f64 	%p215, %fd84, %fd85;
	mov.u64 	%rd349, %rd57;
	mov.f64 	%fd313, %fd83;
	@%p215 bra 	$L__BB7_67;
	setp.lt.f64 	%p216, %fd85, %fd84;
	mov.u64 	%rd349, %rd348;
	mov.f64 	%fd313, %fd312;
	@%p216 bra 	$L__BB7_67;
	setp.lt.s64 	%p217, %rd348, %rd57;
	min.s64 	%rd349, %rd348, %rd57;
	selp.f64 	%fd313, %fd312, %fd83, %p217;
$L__BB7_67:
	ld.shared.f64 	%fd88, [_ZN6thrust24THRUST_300001_SM_1000_NS8cuda_cub4core6detail5shmemE+120];
	ld.shared.u64 	%rd60, [_ZN6thrust24THRUST_300001_SM_1000_NS8cuda_cub4core6detail5shmemE+128];
	abs.f64 	%fd89, %fd313;
	abs.f64 	%fd90, %fd88;
	setp.lt.f64 	%p218, %fd89, %fd90;
	mov.u64 	%rd394, %rd60;
	mov.f64 	%fd357, %fd88;
	@%p218 bra 	$L__BB7_209;
	setp.lt.f64 	%p219, %fd90, %fd89;
	mov.u64 	%rd394, %rd349;
	mov.f64 	%fd357, %fd313;
	@%p219 bra 	$L__BB7_209;
	setp.lt.s64 	%p220, %rd349, %rd60;
	min.s64 	%rd394, %rd349, %rd60;
	selp.f64 	%fd357, %fd313, %fd88, %p220;
	bra.uni 	$L__BB7_209;
$L__BB7_70:
	// begin inline asm
	mov.u32 %r158, %laneid;
	// end inline asm
	and.b32  	%r179, %r1, 992;
	add.s32 	%r180, %r179, 32;
	setp.gt.s32 	%p127, %r180, %r37;
	not.b32 	%r181, %r179;
	add.s32 	%r182, %r37, %r181;
	selp.b32 	%r177, %r182, 31, %p127;
	mov.b64 	%rd297, %fd301;
	mov.b64 	{%r160, %r165}, %rd297;
	mov.b32 	%r176, 1;
	mov.b32 	%r178, -1;
	// begin inline asm
	shfl.sync.down.b32 %r159, %r160, %r176, %r177, %r178;
	// end inline asm
	// begin inline asm
	shfl.sync.down.b32 %r164, %r165, %r176, %r177, %r178;
	// end inline asm
	mov.b64 	%rd298, {%r159, %r164};
	mov.b64 	%fd92, %rd298;
	mov.b64 	{%r170, %r175}, %rd337;
	// begin inline asm
	shfl.sync.down.b32 %r169, %r170, %r176, %r177, %r178;
	// end inline asm
	// begin inline asm
	shfl.sync.down.b32 %r174, %r175, %r176, %r177, %r178;
	// end inline asm
	mov.b64 	%rd62, {%r169, %r174};
	setp.ge.s32 	%p128, %r158, %r177;
	mov.u64 	%rd350, %rd337;
	mov.f64 	%fd314, %fd301;
	@%p128 bra 	$L__BB7_74;
	abs.f64 	%fd93, %fd301;
	abs.f64 	%fd94, %fd92;
	setp.lt.f64 	%p129, %fd93, %fd94;
	mov.u64 	%rd350, %rd62;
	mov.f64 	%fd314, %fd92;
	@%p129 bra 	$L__BB7_74;
	setp.lt.f64 	%p130, %fd94, %fd93;
	mov.u64 	%rd350, %rd337;
	mov.f64 	%fd314, %fd301;
	@%p130 bra 	$L__BB7_74;
	setp.lt.s64 	%p131, %rd337, %rd62;
	min.s64 	%rd350, %rd337, %rd62;
	selp.f64 	%fd314, %fd301, %fd92, %p131;
$L__BB7_74:
	mov.b64 	%rd299, %fd314;
	mov.b64 	{%r184, %r189}, %rd299;
	mov.b32 	%r200, 2;
	mov.b32 	%r202, -1;
	// begin inline asm
	shfl.sync.down.b32 %r183, %r184, %r200, %r177, %r202;
	// end inline asm
	// begin inline asm
	shfl.sync.down.b32 %r188, %r189, %r200, %r177, %r202;
	// end inline asm
	mov.b64 	%rd300, {%r183, %r188};
	mov.b64 	%fd97, %rd300;
	mov.b64 	{%r194, %r199}, %rd350;
	// begin inline asm
	shfl.sync.down.b32 %r193, %r194, %r200, %r177, %r202;
	// end inline asm
	// begin inline asm
	shfl.sync.down.b32 %r198, %r199, %r200, %r177, %r202;
	// end inline asm
	mov.b64 	%rd65, {%r193, %r198};
	add.s32 	%r203, %r158, 2;
	setp.gt.s32 	%p132, %r203, %r177;
	mov.u64 	%rd351, %rd350;
	mov.f64 	%fd315, %fd314;
	@%p132 bra 	$L__BB7_78;
	abs.f64 	%fd98, %fd314;
	abs.f64 	%fd99, %fd97;
	setp.lt.f64 	%p133, %fd98, %fd99;
	mov.u64 	%rd351, %rd65;
	mov.f64 	%fd315, %fd97;
	@%p133 bra 	$L__BB7_78;
	setp.lt.f64 	%p134, %fd99, %fd98;
	mov.u64 	%rd351, %rd350;
	mov.f64 	%fd315, %fd314;
	@%p134 bra 	$L__BB7_78;
	setp.lt.s64 	%p135, %rd350, %rd65;
	min.s64 	%rd351, %rd350, %rd65;
	selp.f64 	%fd315, %fd314, %fd97, %p135;
$L__BB7_78:
	mov.b64 	%rd301, %fd315;
	mov.b64 	{%r205, %r210}, %rd301;
	mov.b32 	%r221, 4;
	mov.b32 	%r223, -1;
	// begin inline asm
	shfl.sync.down.b32 %r204, %r205, %r221, %r177, %r223;
	// end inline asm
	// begin inline asm
	shfl.sync.down.b32 %r209, %r210, %r221, %r177, %r223;
	// end inline asm
	mov.b64 	%rd302, {%r204, %r209};
	mov.b64 	%fd102, %rd302;
	mov.b64 	{%r215, %r220}, %rd351;
	// begin inline asm
	shfl.sync.down.b32 %r214, %r215, %r221, %r177, %r223;
	// end inline asm
	// begin inline asm
	shfl.sync.down.b32 %r219, %r220, %r221, %r177, %r223;
	// end inline asm
	mov.b64 	%rd68, {%r214, %r219};
	add.s32 	%r224, %r158, 4;
	setp.gt.s32 	%p136, %r224, %r177;
	mov.u64 	%rd352, %rd351;
	mov.f64 	%fd316, %fd315;
	@%p136 bra 	$L__BB7_82;
	abs.f64 	%fd103, %fd315;
	abs.f64 	%fd104, %fd102;
	setp.lt.f64 	%p137, %fd103, %fd104;
	mov.u64 	%rd352, %rd68;
	mov.f64 	%fd316, %fd102;
	@%p137 bra 	$L__BB7_82;
	setp.lt.f64 	%p138, %fd104, %fd103;
	mov.u64 	%rd352, %rd351;
	mov.f64 	%fd316, %fd315;
	@%p138 bra 	$L__BB7_82;
	setp.lt.s64 	%p139, %rd351, %rd68;
	min.s64 	%rd352, %rd351, %rd68;
	selp.f64 	%fd316, %fd315, %fd102, %p139;
$L__BB7_82:
	mov.b64 	%rd303, %fd316;
	mov.b64 	{%r226, %r231}, %rd303;
	mov.b32 	%r242, 8;
	mov.b32 	%r244, -1;
	// begin inline asm
	shfl.sync.down.b32 %r225, %r226, %r242, %r177, %r244;
	// end inline asm
	// begin inline asm
	shfl.sync.down.b32 %r230, %r231, %r242, %r177, %r244;
	// end inline asm
	mov.b64 	%rd304, {%r225, %r230};
	mov.b64 	%fd107, %rd304;
	mov.b64 	{%r236, %r241}, %rd352;
	// begin inline asm
	shfl.sync.down.b32 %r235, %r236, %r242, %r177, %r244;
	// end inline asm
	// begin inline asm
	shfl.sync.down.b32 %r240, %r241, %r242, %r177, %r244;
	// end inline asm
	mov.b64 	%rd71, {%r235, %r240};
	add.s32 	%r245, %r158, 8;
	setp.gt.s32 	%p140, %r245, %r177;
	mov.u64 	%rd353, %rd352;
	mov.f64 	%fd317, %fd316;
	@%p140 bra 	$L__BB7_86;
	abs.f64 	%fd108, %fd316;
	abs.f64 	%fd109, %fd107;
	setp.lt.f64 	%p141, %fd108, %fd109;
	mov.u64 	%rd353, %rd71;
	mov.f64 	%fd317, %fd107;
	@%p141 bra 	$L__BB7_86;
	setp.lt.f64 	%p142, %fd109, %fd108;
	mov.u64 	%rd353, %rd352;
	mov.f64 	%fd317, %fd316;
	@%p142 bra 	$L__BB7_86;
	setp.lt.s64 	%p143, %rd352, %rd71;
	min.s64 	%rd353, %rd352, %rd71;
	selp.f64 	%fd317, %fd316, %fd107, %p143;
$L__BB7_86:
	mov.b64 	%rd305, %fd317;
	mov.b64 	{%r247, %r252}, %rd305;
	mov.b32 	%r263, 16;
	mov.b32 	%r265, -1;
	// begin inline asm
	shfl.sync.down.b32 %r246, %r247, %r263, %r177, %r265;
	// end inline asm
	// begin inline asm
	shfl.sync.down.b32 %r251, %r252, %r263, %r177, %r265;
	// end inline asm
	mov.b64 	%rd306, {%r246, %r251};
	mov.b64 	%fd112, %rd306;
	mov.b64 	{%r257, %r262}, %rd353;
	// begin inline asm
	shfl.sync.down.b32 %r256, %r257, %r263, %r177, %r265;
	// end inline asm
	// begin inline asm
	shfl.sync.down.b32 %r261, %r262, %r263, %r177, %r265;
	// end inline asm
	mov.b64 	%rd74, {%r256, %r261};
	add.s32 	%r266, %r158, 16;
	setp.gt.s32 	%p144, %r266, %r177;
	mov.u64 	%rd394, %rd353;
	mov.f64 	%fd357, %fd317;
	@%p144 bra 	$L__BB7_90;
	abs.f64 	%fd113, %fd317;
	abs.f64 	%fd114, %fd112;
	setp.lt.f64 	%p145, %fd113, %fd114;
	mov.u64 	%rd394, %rd74;
	mov.f64 	%fd357, %fd112;
	@%p145 bra 	$L__BB7_90;
	setp.lt.f64 	%p146, %fd114, %fd113;
	mov.u64 	%rd394, %rd353;
	mov.f64 	%fd357, %fd317;
	@%p146 bra 	$L__BB7_90;
	setp.lt.s64 	%p147, %rd353, %rd74;
	min.s64 	%rd394, %rd353, %rd74;
	selp.f64 	%fd357, %fd317, %fd112, %p147;
$L__BB7_90:
	setp.ne.s32 	%p148, %r158, 0;
	@%p148 bra 	$L__BB7_92;
	shr.u32 	%r267, %r1, 1;
	and.b32  	%r268, %r267, 496;
	mov.u32 	%r269, _ZN6thrust24THRUST_300001_SM_1000_NS8cuda_cub4core6detail5shmemE;
	add.s32 	%r270, %r269, %r268;
	st.shared.f64 	[%r270+8], %fd357;
	st.shared.u64 	[%r270+16], %rd394;
$L__BB7_92:
	bar.sync 	0;
	setp.ne.s32 	%p149, %r1, 0;
	@%p149 bra 	$L__BB7_209;
	setp.lt.s32 	%p150, %r37, 33;
	mov.f64 	%fd319, %fd357;
	mov.u64 	%rd355, %rd394;
	@%p150 bra 	$L__BB7_97;
	ld.shared.f64 	%fd117, [_ZN6thrust24THRUST_300001_SM_1000_NS8cuda_cub4core6detail5shmemE+24];
	ld.shared.u64 	%rd77, [_ZN6thrust24THRUST_300001_SM_1000_NS8cuda_cub4core6detail5shmemE+32];
	abs.f64 	%fd118, %fd357;
	abs.f64 	%fd119, %fd117;
	setp.lt.f64 	%p151, %fd118, %fd119;
	mov.f64 	%fd319, %fd117;
	mov.u64 	%rd355, %rd77;
	@%p151 bra 	$L__BB7_97;
	setp.lt.f64 	%p152, %fd119, %fd118;
	mov.f64 	%fd319, %fd357;
	mov.u64 	%rd355, %rd394;
	@%p152 bra 	$L__BB7_97;
	setp.lt.s64 	%p153, %rd394, %rd77;
	min.s64 	%rd355, %rd394, %rd77;
	selp.f64 	%fd319, %fd357, %fd117, %p153;
$L__BB7_97:
	setp.lt.s32 	%p154, %r37, 65;
	mov.f64 	%fd320, %fd319;
	mov.u64 	%rd356, %rd355;
	@%p154 bra 	$L__BB7_101;
	ld.shared.f64 	%fd122, [_ZN6thrust24THRUST_300001_SM_1000_NS8cuda_cub4core6detail5shmemE+40];
	ld.shared.u64 	%rd80, [_ZN6thrust24THRUST_300001_SM_1000_NS8cuda_cub4core6detail5shmemE+48];
	abs.f64 	%fd123, %fd319;
	abs.f64 	%fd124, %fd122;
	setp.lt.f64 	%p155, %fd123, %fd124;
	mov.f64 	%fd320, %fd122;
	mov.u64 	%rd356, %rd80;
	@%p155 bra 	$L__BB7_101;
	setp.lt.f64 	%p156, %fd124, %fd123;
	mov.f64 	%fd320, %fd319;
	mov.u64 	%rd356, %rd355;
	@%p156 bra 	$L__BB7_101;
	setp.lt.s64 	%p157, %rd355, %rd80;
	min.s64 	%rd356, %rd355, %rd80;
	selp.f64 	%fd320, %fd319, %fd122, %p157;
$L__BB7_101:
	setp.lt.s32 	%p158, %r37, 97;
	mov.f64 	%fd321, %fd320;
	mov.u64 	%rd357, %rd356;
	@%p158 bra 	$L__BB7_105;
	ld.shared.f64 	%fd127, [_ZN6thrust24THRUST_300001_SM_1000_NS8cuda_cub4core6detail5shmemE+56];
	ld.shared.u64 	%rd83, [_ZN6thrust24THRUST_300001_SM_1000_NS8cuda_cub4core6detail5shmemE+64];
	abs.f64 	%fd128, %fd320;
	abs.f64 	%fd129, %fd127;
	setp.lt.f64 	%p159, %fd128, %fd129;
	mov.f64 	%fd321, %fd127;
	mov.u64 	%rd357, %rd83;
	@%p159 bra 	$L__BB7_105;
	setp.lt.f64 	%p160, %fd129, %fd128;
	mov.f64 	%fd321, %fd320;
	mov.u64 	%rd357, %rd356;
	@%p160 bra 	$L__BB7_105;
	setp.lt.s64 	%p161, %rd356, %rd83;
	min.s64 	%rd357, %rd356, %rd83;
	selp.f64 	%fd321, %fd320, %fd127, %p161;
$L__BB7_105:
	setp.lt.s32 	%p162, %r37, 129;
	mov.f64 	%fd322, %fd321;
	mov.u64 	%rd358, %rd357;
	@%p162 bra 	$L__BB7_109;
	ld.shared.f64 	%fd132, [_ZN6thrust24THRUST_300001_SM_1000_NS8cuda_cub4core6detail5shmemE+72];
	ld.shared.u64 	%rd86, [_ZN6thrust24THRUST_300001_SM_1000_NS8cuda_cub4core6detail5shmemE+80];
	abs.f64 	%fd133, %fd321;
	abs.f64 	%fd134, %fd132;
	setp.lt.f64 	%p163, %fd133, %fd134;
	mov.f64 	%fd322, %fd132;
	mov.u64 	%rd358, %rd86;
	@%p163 bra 	$L__BB7_109;
	setp.lt.f64 	%p164, %fd134, %fd133;
	mov.f64 	%fd322, %fd321;
	mov.u64 	%rd358, %rd357;
	@%p164 bra 	$L__BB7_109;
	setp.lt.s64 	%p165, %rd357, %rd86;
	min.s64 	%rd358, %rd357, %rd86;
	selp.f64 	%fd322, %fd321, %fd132, %p165;
$L__BB7_109:
	setp.lt.s32 	%p166, %r37, 161;
	mov.f64 	%fd323, %fd322;
	mov.u64 	%rd359, %rd358;
	@%p166 bra 	$L__BB7_113;
	ld.shared.f64 	%fd137, [_ZN6thrust24THRUST_300001_SM_1000_NS8cuda_cub4core6detail5shmemE+88];
	ld.shared.u64 	%rd89, [_ZN6thrust24THRUST_300001_SM_1000_NS8cuda_cub4core6detail5shmemE+96];
	abs.f64 	%fd138, %fd322;
	abs.f64 	%fd139, %fd137;
	setp.lt.f64 	%p167, %fd138, %fd139;
	mov.f64 	%fd323, %fd137;
	mov.u64 	%rd359, %rd89;
	@%p167 bra 	$L__BB7_113;
	setp.lt.f64 	%p168, %fd139, %fd138;
	mov.f64 	%fd323, %fd322;
	mov.u64 	%rd359, %rd358;
	@%p168 bra 	$L__BB7_113;
	setp.lt.s64 	%p169, %rd358, %rd89;
	min.s64 	%rd359, %rd358, %rd89;
	selp.f64 	%fd323, %fd322, %fd137, %p169;
$L__BB7_113:
	setp.lt.s32 	%p170, %r37, 193;
	mov.f64 	%fd324, %fd323;
	mov.u64 	%rd360, %rd359;
	@%p170 bra 	$L__BB7_117;
	ld.shared.f64 	%fd142, [_ZN6thrust24THRUST_300001_SM_1000_NS8cuda_cub4core6detail5shmemE+104];
	ld.shared.u64 	%rd92, [_ZN6thrust24THRUST_300001_SM_1000_NS8cuda_cub4core6detail5shmemE+112];
	abs.f64 	%fd143, %fd323;
	abs.f64 	%fd144, %fd142;
	setp.lt.f64 	%p171, %fd143, %fd144;
	mov.f64 	%fd324, %fd142;
	mov.u64 	%rd360, %rd92;
	@%p171 bra 	$L__BB7_117;
	setp.lt.f64 	%p172, %fd144, %fd143;
	mov.f64 	%fd324, %fd323;
	mov.u64 	%rd360, %rd359;
	@%p172 bra 	$L__BB7_117;
	setp.lt.s64 	%p173, %rd359, %rd92;
	min.s64 	%rd360, %rd359, %rd92;
	selp.f64 	%fd324, %fd323, %fd142, %p173;
$L__BB7_117:
	setp.lt.s32 	%p174, %r37, 225;
	mov.u64 	%rd394, %rd360;
	mov.f64 	%fd357, %fd324;
	@%p174 bra 	$L__BB7_209;
	ld.shared.f64 	%fd147, [_ZN6thrust24THRUST_300001_SM_1000_NS8cuda_cub4core6detail5shmemE+120];
	ld.shared.u64 	%rd95, [_ZN6thrust24THRUST_300001_SM_1000_NS8cuda_cub4core6detail5shmemE+128];
	abs.f64 	%fd148, %fd324;
	abs.f64 	%fd149, %fd147;
	setp.lt.f64 	%p175, %fd148, %fd149;
	mov.u64 	%rd394, %rd95;
	mov.f64 	%fd357, %fd147;
	@%p175 bra 	$L__BB7_209;
	setp.lt.f64 	%p176, %fd149, %fd148;
	mov.u64 	%rd394, %rd360;
	mov.f64 	%fd357, %fd324;
	@%p176 bra 	$L__BB7_209;
	setp.lt.s64 	%p177, %rd360, %rd95;
	min.s64 	%rd394, %rd360, %rd95;
	selp.f64 	%fd357, %fd324, %fd147, %p177;
	bra.uni 	$L__BB7_209;
$L__BB7_121:
	ld.param.u64 	%rd318, [_ZN6thrust24THRUST_300001_SM_1000_NS8cuda_cub4core6detail13_kernel_agentINS1_8__reduce11ReduceAgentIPN4cuda3std3__45tupleIJdlEEESC_SB_iNS1_9__extrema9arg_max_fIdl11TComparatorEEEEJSC_SC_iSG_EEEvDpT0__param_0];
	mov.u32 	%r16, %tid.x;
	mul.wide.u32 	%rd208, %r16, 16;
	add.s64 	%rd189, %rd318, %rd208;
	// begin inline asm
	ld.global.nc.u64 %rd188, [%rd189];
	// end inline asm
	add.s64 	%rd191, %rd189, 8;
	// begin inline asm
	ld.global.nc.u64 %rd190, [%rd191];
	// end inline asm
	mov.b64 	%fd151, %rd188;
	add.s64 	%rd193, %rd189, 4096;
	// begin inline asm
	ld.global.nc.u64 %rd192, [%rd193];
	// end inline asm
	add.s64 	%rd195, %rd189, 4104;
	// begin inline asm
	ld.global.nc.u64 %rd361, [%rd195];
	// end inline asm
	mov.b64 	%fd325, %rd192;
	add.s64 	%rd197, %rd189, 8192;
	// begin inline asm
	ld.global.nc.u64 %rd196, [%rd197];
	// end inline asm
	add.s64 	%rd199, %rd189, 8200;
	// begin inline asm
	ld.global.nc.u64 %rd362, [%rd199];
	// end inline asm
	mov.b64 	%fd326, %rd196;
	add.s64 	%rd201, %rd189, 12288;
	// begin inline asm
	ld.global.nc.u64 %rd200, [%rd201];
	// end inline asm
	add.s64 	%rd203, %rd189, 12296;
	// begin inline asm
	ld.global.nc.u64 %rd363, [%rd203];
	// end inline asm
	mov.b64 	%fd327, %rd200;
	add.s64 	%rd205, %rd189, 16384;
	// begin inline asm
	ld.global.nc.u64 %rd204, [%rd205];
	// end inline asm
	add.s64 	%rd207, %rd189, 16392;
	// begin inline asm
	ld.global.nc.u64 %rd381, [%rd207];
	// end inline asm
	mov.b64 	%fd344, %rd204;
	abs.f64 	%fd156, %fd151;
	abs.f64 	%fd157, %fd325;
	setp.lt.f64 	%p3, %fd156, %fd157;
	@%p3 bra 	$L__BB7_123;
	setp.lt.f64 	%p4, %fd157, %fd156;
	setp.lt.s64 	%p5, %rd190, %rd361;
	or.pred  	%p6, %p4, %p5;
	selp.b64 	%rd361, %rd190, %rd361, %p6;
	selp.f64 	%fd325, %fd151, %fd325, %p6;
$L__BB7_123:
	abs.f64 	%fd160, %fd325;
	abs.f64 	%fd161, %fd326;
	setp.lt.f64 	%p7, %fd160, %fd161;
	@%p7 bra 	$L__BB7_125;
	setp.lt.f64 	%p8, %fd161, %fd160;
	setp.lt.s64 	%p9, %rd361, %rd362;
	or.pred  	%p10, %p8, %p9;
	selp.b64 	%rd362, %rd361, %rd362, %p10;
	selp.f64 	%fd326, %fd325, %fd326, %p10;
$L__BB7_125:
	abs.f64 	%fd164, %fd326;
	abs.f64 	%fd165, %fd327;
	setp.lt.f64 	%p11, %fd164, %fd165;
	@%p11 bra 	$L__BB7_127;
	setp.lt.f64 	%p12, %fd165, %fd164;
	setp.lt.s64 	%p13, %rd362, %rd363;
	or.pred  	%p14, %p12, %p13;
	selp.b64 	%rd363, %rd362, %rd363, %p14;
	selp.f64 	%fd327, %fd326, %fd327, %p14;
$L__BB7_127:
	abs.f64 	%fd168, %fd327;
	abs.f64 	%fd169, %fd344;
	setp.lt.f64 	%p15, %fd168, %fd169;
	@%p15 bra 	$L__BB7_129;
	setp.lt.f64 	%p16, %fd169, %fd168;
	setp.lt.s64 	%p17, %rd363, %rd381;
	or.pred  	%p18, %p16, %p17;
	selp.b64 	%rd381, %rd363, %rd381, %p18;
	selp.f64 	%fd344, %fd327, %fd344, %p18;
$L__BB7_129:
	setp.lt.u32 	%p19, %r37, 2560;
	mov.b32 	%r383, 1280;
	@%p19 bra 	$L__BB7_142;
	mov.b32 	%r382, 1280;
	mov.f64 	%fd329, %fd344;
	mov.u64 	%rd365, %rd381;
$L__BB7_131:
	ld.param.u64 	%rd319, [_ZN6thrust24THRUST_300001_SM_1000_NS8cuda_cub4core6detail13_kernel_agentINS1_8__reduce11ReduceAgentIPN4cuda3std3__45tupleIJdlEEESC_SB_iNS1_9__extrema9arg_max_fIdl11TComparatorEEEEJSC_SC_iSG_EEEvDpT0__param_0];
	add.s32 	%r40, %r382, %r16;
	mul.wide.u32 	%rd229, %r40, 16;
	add.s64 	%rd210, %rd319, %rd229;
	// begin inline asm
	ld.global.nc.u64 %rd209, [%rd210];
	// end inline asm
	add.s64 	%rd212, %rd210, 8;
	// begin inline asm
	ld.global.nc.u64 %rd366, [%rd212];
	// end inline asm
	mov.b64 	%fd330, %rd209;
	add.s64 	%rd214, %rd210, 4096;
	// begin inline asm
	ld.global.nc.u64 %rd213, [%rd214];
	// end inline asm
	add.s64 	%rd216, %rd210, 4104;
	// begin inline asm
	ld.global.nc.u64 %rd367, [%rd216];
	// end inline asm
	mov.b64 	%fd331, %rd213;
	add.s64 	%rd218, %rd210, 8192;
	// begin inline asm
	ld.global.nc.u64 %rd217, [%rd218];
	// end inline asm
	add.s64 	%rd220, %rd210, 8200;
	// begin inline asm
	ld.global.nc.u64 %rd368, [%rd220];
	// end inline asm
	mov.b64 	%fd332, %rd217;
	add.s64 	%rd222, %rd210, 12288;
	// begin inline asm
	ld.global.nc.u64 %rd221, [%rd222];
	// end inline asm
	add.s64 	%rd224, %rd210, 12296;
	// begin inline asm
	ld.global.nc.u64 %rd369, [%rd224];
	// end inline asm
	mov.b64 	%fd333, %rd221;
	add.s64 	%rd226, %rd210, 16384;
	// begin inline asm
	ld.global.nc.u64 %rd225, [%rd226];
	// end inline asm
	add.s64 	%rd228, %rd210, 16392;
	// begin inline asm
	ld.global.nc.u64 %rd381, [%rd228];
	// end inline asm
	mov.b64 	%fd344, %rd225;
	abs.f64 	%fd178, %fd329;
	abs.f64 	%fd179, %fd330;
	setp.lt.f64 	%p20, %fd178, %fd179;
	@%p20 bra 	$L__BB7_133;
	setp.lt.f64 	%p21, %fd179, %fd178;
	setp.lt.s64 	%p22, %rd365, %rd366;
	or.pred  	%p23, %p21, %p22;
	selp.b64 	%rd366, %rd365, %rd366, %p23;
	selp.f64 	%fd330, %fd329, %fd330, %p23;
$L__BB7_133:
	abs.f64 	%fd182, %fd330;
	abs.f64 	%fd183, %fd331;
	setp.lt.f64 	%p24, %fd182, %fd183;
	@%p24 bra 	$L__BB7_135;
	setp.lt.f64 	%p25, %fd183, %fd182;
	setp.lt.s64 	%p26, %rd366, %rd367;
	or.pred  	%p27, %p25, %p26;
	selp.b64 	%rd367, %rd366, %rd367, %p27;
	selp.f64 	%fd331, %fd330, %fd331, %p27;
$L__BB7_135:
	abs.f64 	%fd186, %fd331;
	abs.f64 	%fd187, %fd332;
	setp.lt.f64 	%p28, %fd186, %fd187;
	@%p28 bra 	$L__BB7_137;
	setp.lt.f64 	%p29, %fd187, %fd186;
	setp.lt.s64 	%p30, %rd367, %rd368;
	or.pred  	%p31, %p29, %p30;
	selp.b64 	%rd368, %rd367, %rd368, %p31;
	selp.f64 	%fd332, %fd331, %fd332, %p31;
$L__BB7_137:
	abs.f64 	%fd190, %fd332;
	abs.f64 	%fd191, %fd333;
	setp.lt.f64 	%p32, %fd190, %fd191;
	@%p32 bra 	$L__BB7_139;
	setp.lt.f64 	%p33, %fd191, %fd190;
	setp.lt.s64 	%p34, %rd368, %rd369;
	or.pred  	%p35, %p33, %p34;
	selp.b64 	%rd369, %rd368, %rd369, %p35;
	selp.f64 	%fd333, %fd332, %fd333, %p35;
$L__BB7_139:
	abs.f64 	%fd194, %fd333;
	abs.f64 	%fd195, %fd344;
	setp.lt.f64 	%p36, %fd194, %fd195;
	@%p36 bra 	$L__BB7_141;
	setp.lt.f64 	%p37, %fd195, %fd194;
	setp.lt.s64 	%p38, %rd369, %rd381;
	or.pred  	%p39, %p37, %p38;
	selp.b64 	%rd381, %rd369, %rd381, %p39;
	selp.f64 	%fd344, %fd333, %fd344, %p39;
$L__BB7_141:
	add.s32 	%r383, %r382, 1280;
	add.s32 	%r41, %r382, 2560;
	setp.le.s32 	%p40, %r41, %r37;
	mov.u32 	%r382, %r383;
	mov.f64 	%fd329, %fd344;
	mov.u64 	%rd365, %rd381;
	@%p40 bra 	$L__BB7_131;
$L__BB7_142:
	setp.le.s32 	%p41, %r37, %r383;
	@%p41 bra 	$L__BB7_165;
	sub.s32 	%r20, %r37, %r383;
	setp.ge.s32 	%p42, %r16, %r20;
	@%p42 bra 	$L__BB7_165;
	not.b32 	%r42, %r16;
	add.s32 	%r43, %r37, %r42;
	sub.s32 	%r21, %r43, %r383;
	and.b32  	%r44, %r21, 768;
	setp.eq.s32 	%p43, %r44, 768;
	mov.u32 	%r387, %r16;
	@%p43 bra 	$L__BB7_150;
	add.s32 	%r385, %r16, %r383;
	shr.u32 	%r45, %r21, 8;
	add.s32 	%r46, %r45, 1;
	and.b32  	%r47, %r46, 3;
	neg.s32 	%r384, %r47;
	mov.u32 	%r387, %r16;
$L__BB7_146:
	.pragma "nounroll";
	mov.u64 	%rd127, %rd381;
	mov.f64 	%fd199, %fd344;
	ld.param.u64 	%rd320, [_ZN6thrust24THRUST_300001_SM_1000_NS8cuda_cub4core6detail13_kernel_agentINS1_8__reduce11ReduceAgentIPN4cuda3std3__45tupleIJdlEEESC_SB_iNS1_9__extrema9arg_max_fIdl11TComparatorEEEEJSC_SC_iSG_EEEvDpT0__param_0];
	mul.wide.u32 	%rd235, %r385, 16;
	add.s64 	%rd232, %rd320, %rd235;
	// begin inline asm
	ld.global.nc.u64 %rd231, [%rd232];
	// end inline asm
	add.s64 	%rd234, %rd232, 8;
	// begin inline asm
	ld.global.nc.u64 %rd233, [%rd234];
	// end inline asm
	mov.b64 	%fd200, %rd231;
	abs.f64 	%fd201, %fd199;
	abs.f64 	%fd202, %fd200;
	setp.lt.f64 	%p44, %fd201, %fd202;
	mov.f64 	%fd344, %fd200;
	mov.u64 	%rd381, %rd233;
	@%p44 bra 	$L__BB7_149;
	setp.lt.f64 	%p45, %fd202, %fd201;
	mov.f64 	%fd344, %fd199;
	mov.u64 	%rd381, %rd127;
	@%p45 bra 	$L__BB7_149;
	setp.lt.s64 	%p46, %rd127, %rd233;
	selp.f64 	%fd344, %fd199, %fd200, %p46;
	min.s64 	%rd381, %rd127, %rd233;
$L__BB7_149:
	add.s32 	%r387, %r387, 256;
	add.s32 	%r385, %r385, 256;
	add.s32 	%r384, %r384, 1;
	setp.ne.s32 	%p47, %r384, 0;
	@%p47 bra 	$L__BB7_146;
$L__BB7_150:
	setp.lt.u32 	%p48, %r21, 768;
	@%p48 bra 	$L__BB7_165;
	ld.param.u64 	%rd321, [_ZN6thrust24THRUST_300001_SM_1000_NS8cuda_cub4core6detail13_kernel_agentINS1_8__reduce11ReduceAgentIPN4cuda3std3__45tupleIJdlEEESC_SB_iNS1_9__extrema9arg_max_fIdl11TComparatorEEEEJSC_SC_iSG_EEEvDpT0__param_0];
	cvt.u64.u32 	%rd236, %r387;
	cvt.u64.u32 	%rd237, %r383;
	add.s64 	%rd238, %rd236, %rd237;
	shl.b64 	%rd239, %rd238, 4;
	add.s64 	%rd240, %rd239, %rd321;
	add.s64 	%rd376, %rd240, 12296;
	add.s32 	%r388, %r387, %r383;
$L__BB7_152:
	ld.param.u64 	%rd322, [_ZN6thrust24THRUST_300001_SM_1000_NS8cuda_cub4core6detail13_kernel_agentINS1_8__reduce11ReduceAgentIPN4cuda3std3__45tupleIJdlEEESC_SB_iNS1_9__extrema9arg_max_fIdl11TComparatorEEEEJSC_SC_iSG_EEEvDpT0__param_0];
	mul.wide.u32 	%rd245, %r388, 16;
	add.s64 	%rd242, %rd322, %rd245;
	// begin inline asm
	ld.global.nc.u64 %rd241, [%rd242];
	// end inline asm
	add.s64 	%rd244, %rd242, 8;
	// begin inline asm
	ld.global.nc.u64 %rd243, [%rd244];
	// end inline asm
	mov.b64 	%fd208, %rd241;
	abs.f64 	%fd209, %fd344;
	abs.f64 	%fd210, %fd208;
	setp.lt.f64 	%p49, %fd209, %fd210;
	mov.f64 	%fd341, %fd208;
	mov.u64 	%rd378, %rd243;
	@%p49 bra 	$L__BB7_155;
	setp.lt.f64 	%p50, %fd210, %fd209;
	mov.f64 	%fd341, %fd344;
	mov.u64 	%rd378, %rd381;
	@%p50 bra 	$L__BB7_155;
	setp.lt.s64 	%p51, %rd381, %rd243;
	selp.f64 	%fd341, %fd344, %fd208, %p51;
	min.s64 	%rd378, %rd381, %rd243;
$L__BB7_155:
	add.s64 	%rd247, %rd376, -8200;
	// begin inline asm
	ld.global.nc.u64 %rd246, [%rd247];
	// end inline asm
	add.s64 	%rd249, %rd376, -8192;
	// begin inline asm
	ld.global.nc.u64 %rd248, [%rd249];
	// end inline asm
	mov.b64 	%fd213, %rd246;
	abs.f64 	%fd214, %fd341;
	abs.f64 	%fd215, %fd213;
	setp.lt.f64 	%p52, %fd214, %fd215;
	mov.f64 	%fd342, %fd213;
	mov.u64 	%rd379, %rd248;
	@%p52 bra 	$L__BB7_158;
	setp.lt.f64 	%p53, %fd215, %fd214;
	mov.f64 	%fd342, %fd341;
	mov.u64 	%rd379, %rd378;
	@%p53 bra 	$L__BB7_158;
	setp.lt.s64 	%p54, %rd378, %rd248;
	selp.f64 	%fd342, %fd341, %fd213, %p54;
	min.s64 	%rd379, %rd378, %rd248;
$L__BB7_158:
	add.s64 	%rd251, %rd376, -4104;
	// begin inline asm
	ld.global.nc.u64 %rd250, [%rd251];
	// end inline asm
	add.s64 	%rd253, %rd376, -4096;
	// begin inline asm
	ld.global.nc.u64 %rd252, [%rd253];
	// end inline asm
	mov.b64 	%fd218, %rd250;
	abs.f64 	%fd219, %fd342;
	abs.f64 	%fd220, %fd218;
	setp.lt.f64 	%p55, %fd219, %fd220;
	mov.f64 	%fd343, %fd218;
	mov.u64 	%rd380, %rd252;
	@%p55 bra 	$L__BB7_161;
	setp.lt.f64 	%p56, %fd220, %fd219;
	mov.f64 	%fd343, %fd342;
	mov.u64 	%rd380, %rd379;
	@%p56 bra 	$L__BB7_161;
	setp.lt.s64 	%p57, %rd379, %rd252;
	selp.f64 	%fd343, %fd342, %fd218, %p57;
	min.s64 	%rd380, %rd379, %rd252;
$L__BB7_161:
	add.s64 	%rd255, %rd376, -8;
	// begin inline asm
	ld.global.nc.u64 %rd254, [%rd255];
	// end inline asm
	// begin inline asm
	ld.global.nc.u64 %rd256, [%rd376];
	// end inline asm
	mov.b64 	%fd223, %rd254;
	abs.f64 	%fd224, %fd343;
	abs.f64 	%fd225, %fd223;
	setp.lt.f64 	%p58, %fd224, %fd225;
	mov.f64 	%fd344, %fd223;
	mov.u64 	%rd381, %rd256;
	@%p58 bra 	$L__BB7_164;
	setp.lt.f64 	%p59, %fd225, %fd224;
	mov.f64 	%fd344, %fd343;
	mov.u64 	%rd381, %rd380;
	@%p59 bra 	$L__BB7_164;
	setp.lt.s64 	%p60, %rd380, %rd256;
	selp.f64 	%fd344, %fd343, %fd223, %p60;
	min.s64 	%rd381, %rd380, %rd256;
$L__BB7_164:
	add.s32 	%r387, %r387, 1024;
	add.s64 	%rd376, %rd376, 16384;
	add.s32 	%r388, %r388, 1024;
	setp.lt.s32 	%p61, %r387, %r20;
	@%p61 bra 	$L__BB7_152;
$L__BB7_165:
	// begin inline asm
	mov.u32 %r48, %laneid;
	// end inline asm
	mov.b64 	%rd258, %fd344;
	mov.b64 	{%r50, %r55}, %rd258;
	mov.b32 	%r66, 1;
	mov.b32 	%r67, 31;
	mov.b32 	%r68, -1;
	// begin inline asm
	shfl.sync.down.b32 %r49, %r50, %r66, %r67, %r68;
	// end inline asm
	// begin inline asm
	shfl.sync.down.b32 %r54, %r55, %r66, %r67, %r68;
	// end inline asm
	mov.b64 	%rd259, {%r49, %r54};
	mov.b64 	%fd229, %rd259;
	mov.b64 	{%r60, %r65}, %rd381;
	// begin inline asm
	shfl.sync.down.b32 %r59, %r60, %r66, %r67, %r68;
	// end inline asm
	// begin inline asm
	shfl.sync.down.b32 %r64, %r65, %r66, %r67, %r68;
	// end inline asm
	mov.b64 	%rd150, {%r59, %r64};
	setp.gt.s32 	%p62, %r48, 30;
	mov.f64 	%fd346, %fd344;
	mov.u64 	%rd383, %rd381;
	@%p62 bra 	$L__BB7_169;
	abs.f64 	%fd230, %fd344;
	abs.f64 	%fd231, %fd229;
	setp.lt.f64 	%p63, %fd230, %fd231;
	mov.f64 	%fd346, %fd229;
	mov.u64 	%rd383, %rd150;
	@%p63 bra 	$L__BB7_169;
	setp.lt.f64 	%p64, %fd231, %fd230;
	mov.f64 	%fd346, %fd344;
	mov.u64 	%rd383, %rd381;
	@%p64 bra 	$L__BB7_169;
	setp.lt.s64 	%p65, %rd381, %rd150;
	selp.f64 	%fd346, %fd344, %fd229, %p65;
	min.s64 	%rd383, %rd381, %rd150;
$L__BB7_169:
	mov.b64 	%rd260, %fd346;
	mov.b64 	{%r70, %r75}, %rd260;
	mov.b32 	%r86, 2;
	mov.b32 	%r87, 31;
	mov.b32 	%r88, -1;
	// begin inline asm
	shfl.sync.down.b32 %r69, %r70, %r86, %r87, %r88;
	// end inline asm
	// begin inline asm
	shfl.sync.down.b32 %r74, %r75, %r86, %r87, %r88;
	// end inline asm
	mov.b64 	%rd261, {%r69, %r74};
	mov.b64 	%fd234, %rd261;
	mov.b64 	{%r80, %r85}, %rd383;
	// begin inline asm
	shfl.sync.down.b32 %r79, %r80, %r86, %r87, %r88;
	// end inline asm
	// begin inline asm
	shfl.sync.down.b32 %r84, %r85, %r86, %r87, %r88;
	// end inline asm
	mov.b64 	%rd153, {%r79, %r84};
	setp.gt.s32 	%p66, %r48, 29;
	mov.f64 	%fd347, %fd346;
	mov.u64 	%rd384, %rd383;
	@%p66 bra 	$L__BB7_173;
	abs.f64 	%fd235, %fd346;
	abs.f64 	%fd236, %fd234;
	setp.lt.f64 	%p67, %fd235, %fd236;
	mov.f64 	%fd347, %fd234;
	mov.u64 	%rd384, %rd153;
	@%p67 bra 	$L__BB7_173;
	setp.lt.f64 	%p68, %fd236, %fd235;
	mov.f64 	%fd347, %fd346;
	mov.u64 	%rd384, %rd383;
	@%p68 bra 	$L__BB7_173;
	setp.lt.s64 	%p69, %rd383, %rd153;
	selp.f64 	%fd347, %fd346, %fd234, %p69;
	min.s64 	%rd384, %rd383, %rd153;
$L__BB7_173:
	mov.b64 	%rd262, %fd347;
	mov.b64 	{%r90, %r95}, %rd262;
	mov.b32 	%r106, 4;
	mov.b32 	%r107, 31;
	mov.b32 	%r108, -1;
	// begin inline asm
	shfl.sync.down.b32 %r89, %r90, %r106, %r107, %r108;
	// end inline asm
	// begin inline asm
	shfl.sync.down.b32 %r94, %r95, %r106, %r107, %r108;
	// end inline asm
	mov.b64 	%rd263, {%r89, %r94};
	mov.b64 	%fd239, %rd263;
	mov.b64 	{%r100, %r105}, %rd384;
	// begin inline asm
	shfl.sync.down.b32 %r99, %r100, %r106, %r107, %r108;
	// end inline asm
	// begin inline asm
	shfl.sync.down.b32 %r104, %r105, %r106, %r107, %r108;
	// end inline asm
	mov.b64 	%rd156, {%r99, %r104};
	setp.gt.s32 	%p70, %r48, 27;
	mov.f64 	%fd348, %fd347;
	mov.u64 	%rd385, %rd384;
	@%p70 bra 	$L__BB7_177;
	abs.f64 	%fd240, %fd347;
	abs.f64 	%fd241, %fd239;
	setp.lt.f64 	%p71, %fd240, %fd241;
	mov.f64 	%fd348, %fd239;
	mov.u64 	%rd385, %rd156;
	@%p71 bra 	$L__BB7_177;
	setp.lt.f64 	%p72, %fd241, %fd240;
	mov.f64 	%fd348, %fd347;
	mov.u64 	%rd385, %rd384;
	@%p72 bra 	$L__BB7_177;
	setp.lt.s64 	%p73, %rd384, %rd156;
	selp.f64 	%fd348, %fd347, %fd239, %p73;
	min.s64 	%rd385, %rd384, %rd156;
$L__BB7_177:
	mov.b64 	%rd264, %fd348;
	mov.b64 	{%r110, %r115}, %rd264;
	mov.b32 	%r126, 8;
	mov.b32 	%r127, 31;
	mov.b32 	%r128, -1;
	// begin inline asm
	shfl.sync.down.b32 %r109, %r110, %r126, %r127, %r128;
	// end inline asm
	// begin inline asm
	shfl.sync.down.b32 %r114, %r115, %r126, %r127, %r128;
	// end inline asm
	mov.b64 	%rd265, {%r109, %r114};
	mov.b64 	%fd244, %rd265;
	mov.b64 	{%r120, %r125}, %rd385;
	// begin inline asm
	shfl.sync.down.b32 %r119, %r120, %r126, %r127, %r128;
	// end inline asm
	// begin inline asm
	shfl.sync.down.b32 %r124, %r125, %r126, %r127, %r128;
	// end inline asm
	mov.b64 	%rd159, {%r119, %r124};
	setp.gt.s32 	%p74, %r48, 23;
	mov.f64 	%fd349, %fd348;
	mov.u64 	%rd386, %rd385;
	@%p74 bra 	$L__BB7_181;
	abs.f64 	%fd245, %fd348;
	abs.f64 	%fd246, %fd244;
	setp.lt.f64 	%p75, %fd245, %fd246;
	mov.f64 	%fd349, %fd244;
	mov.u64 	%rd386, %rd159;
	@%p75 bra 	$L__BB7_181;
	setp.lt.f64 	%p76, %fd246, %fd245;
	mov.f64 	%fd349, %fd348;
	mov.u64 	%rd386, %rd385;
	@%p76 bra 	$L__BB7_181;
	setp.lt.s64 	%p77, %rd385, %rd159;
	selp.f64 	%fd349, %fd348, %fd244, %p77;
	min.s64 	%rd386, %rd385, %rd159;
$L__BB7_181:
	mov.b64 	%rd266, %fd349;
	mov.b64 	{%r130, %r135}, %rd266;
	mov.b32 	%r146, 16;
	mov.b32 	%r147, 31;
	mov.b32 	%r148, -1;
	// begin inline asm
	shfl.sync.down.b32 %r129, %r130, %r146, %r147, %r148;
	// end inline asm
	// begin inline asm
	shfl.sync.down.b32 %r134, %r135, %r146, %r147, %r148;
	// end inline asm
	mov.b64 	%rd267, {%r129, %r134};
	mov.b64 	%fd249, %rd267;
	mov.b64 	{%r140, %r145}, %rd386;
	// begin inline asm
	shfl.sync.down.b32 %r139, %r140, %r146, %r147, %r148;
	// end inline asm
	// begin inline asm
	shfl.sync.down.b32 %r144, %r145, %r146, %r147, %r148;
	// end inline asm
	mov.b64 	%rd162, {%r139, %r144};
	setp.gt.s32 	%p78, %r48, 15;
	mov.f64 	%fd357, %fd349;
	mov.u64 	%rd394, %rd386;
	@%p78 bra 	$L__BB7_185;
	abs.f64 	%fd250, %fd349;
	abs.f64 	%fd251, %fd249;
	setp.lt.f64 	%p79, %fd250, %fd251;
	mov.f64 	%fd357, %fd249;
	mov.u64 	%rd394, %rd162;
	@%p79 bra 	$L__BB7_185;
	setp.lt.f64 	%p80, %fd251, %fd250;
	mov.f64 	%fd357, %fd349;
	mov.u64 	%rd394, %rd386;
	@%p80 bra 	$L__BB7_185;
	setp.lt.s64 	%p81, %rd386, %rd162;
	selp.f64 	%fd357, %fd349, %fd249, %p81;
	min.s64 	%rd394, %rd386, %rd162;
$L__BB7_185:
	setp.ne.s32 	%p82, %r48, 0;
	@%p82 bra 	$L__BB7_187;
	shr.u32 	%r149, %r16, 1;
	and.b32  	%r150, %r149, 496;
	mov.u32 	%r151, _ZN6thrust24THRUST_300001_SM_1000_NS8cuda_cub4core6detail5shmemE;
	add.s32 	%r152, %r151, %r150;
	st.shared.f64 	[%r152+8], %fd357;
	st.shared.u64 	[%r152+16], %rd394;
$L__BB7_187:
	bar.sync 	0;
	setp.ne.s32 	%p83, %r16, 0;
	@%p83 bra 	$L__BB7_209;
	ld.shared.f64 	%fd254, [_ZN6thrust24THRUST_300001_SM_1000_NS8cuda_cub4core6detail5shmemE+24];
	ld.shared.u64 	%rd165, [_ZN6thrust24THRUST_300001_SM_1000_NS8cuda_cub4core6detail5shmemE+32];
	abs.f64 	%fd255, %fd357;
	abs.f64 	%fd256, %fd254;
	setp.lt.f64 	%p84, %fd255, %fd256;
	mov.f64 	%fd351, %fd254;
	mov.u64 	%rd388, %rd165;
	@%p84 bra 	$L__BB7_191;
	setp.lt.f64 	%p85, %fd256, %fd255;
	mov.f64 	%fd351, %fd357;
	mov.u64 	%rd388, %rd394;
	@%p85 bra 	$L__BB7_191;
	setp.lt.s64 	%p86, %rd394, %rd165;
	selp.f64 	%fd351, %fd357, %fd254, %p86;
	min.s64 	%rd388, %rd394, %rd165;
$L__BB7_191:
	ld.shared.f64 	%fd259, [_ZN6thrust24THRUST_300001_SM_1000_NS8cuda_cub4core6detail5shmemE+40];
	ld.shared.u64 	%rd168, [_ZN6thrust24THRUST_300001_SM_1000_NS8cuda_cub4core6detail5shmemE+48];
	abs.f64 	%fd260, %fd351;
	abs.f64 	%fd261, %fd259;
	setp.lt.f64 	%p87, %fd260, %fd261;
	mov.f64 	%fd352, %fd259;
	mov.u64 	%rd389, %rd168;
	@%p87 bra 	$L__BB7_194;
	setp.lt.f64 	%p88, %fd261, %fd260;
	mov.f64 	%fd352, %fd351;
	mov.u64 	%rd389, %rd388;
	@%p88 bra 	$L__BB7_194;
	setp.lt.s64 	%p89, %rd388, %rd168;
	selp.f64 	%fd352, %fd351, %fd259, %p89;
	min.s64 	%rd389, %rd388, %rd168;
$L__BB7_194:
	ld.shared.f64 	%fd264, [_ZN6thrust24THRUST_300001_SM_1000_NS8cuda_cub4core6detail5shmemE+56];
	ld.shared.u64 	%rd171, [_ZN6thrust24THRUST_300001_SM_1000_NS8cuda_cub4core6detail5shmemE+64];
	abs.f64 	%fd265, %fd352;
	abs.f64 	%fd266, %fd264;
	setp.lt.f64 	%p90, %fd265, %fd266;
	mov.f64 	%fd353, %fd264;
	mov.u64 	%rd390, %rd171;
	@%p90 bra 	$L__BB7_197;
	setp.lt.f64 	%p91, %fd266, %fd265;
	mov.f64 	%fd353, %fd352;
	mov.u64 	%rd390, %rd389;
	@%p91 bra 	$L__BB7_197;
	setp.lt.s64 	%p92, %rd389, %rd171;
	selp.f64 	%fd353, %fd352, %fd264, %p92;
	min.s64 	%rd390, %rd389, %rd171;
$L__BB7_197:
	ld.shared.f64 	%fd269, [_ZN6thrust24THRUST_300001_SM_1000_NS8cuda_cub4core6detail5shmemE+72];
	ld.shared.u64 	%rd174, [_ZN6thrust24THRUST_300001_SM_1000_NS8cuda_cub4core6detail5shmemE+80];
	abs.f64 	%fd270, %fd353;
	abs.f64 	%fd271, %fd269;
	setp.lt.f64 	%p93, %fd270, %fd271;
	mov.f64 	%fd354, %fd269;
	mov.u64 	%rd391, %rd174;
	@%p93 bra 	$L__BB7_200;
	setp.lt.f64 	%p94, %fd271, %fd270;
	mov.f64 	%fd354, %fd353;
	mov.u64 	%rd391, %rd390;
	@%p94 bra 	$L__BB7_200;
	setp.lt.s64 	%p95, %rd390, %rd174;
	selp.f64 	%fd354, %fd353, %fd269, %p95;
	min.s64 	%rd391, %rd390, %rd174;
$L__BB7_200:
	ld.shared.f64 	%fd274, [_ZN6thrust24THRUST_300001_SM_1000_NS8cuda_cub4core6detail5shmemE+88];
	ld.shared.u64 	%rd177, [_ZN6thrust24THRUST_300001_SM_1000_NS8cuda_cub4core6detail5shmemE+96];
	abs.f64 	%fd275, %fd354;
	abs.f64 	%fd276, %fd274;
	setp.lt.f64 	%p96, %fd275, %fd276;
	mov.f64 	%fd355, %fd274;
	mov.u64 	%rd392, %rd177;
	@%p96 bra 	$L__BB7_203;
	setp.lt.f64 	%p97, %fd276, %fd275;
	mov.f64 	%fd355, %fd354;
	mov.u64 	%rd392, %rd391;
	@%p97 bra 	$L__BB7_203;
	setp.lt.s64 	%p98, %rd391, %rd177;
	selp.f64 	%fd355, %fd354, %fd274, %p98;
	min.s64 	%rd392, %rd391, %rd177;
$L__BB7_203:
	ld.shared.f64 	%fd279, [_ZN6thrust24THRUST_300001_SM_1000_NS8cuda_cub4core6detail5shmemE+104];
	ld.shared.u64 	%rd180, [_ZN6thrust24THRUST_300001_SM_1000_NS8cuda_cub4core6detail5shmemE+112];
	abs.f64 	%fd280, %fd355;
	abs.f64 	%fd281, %fd279;
	setp.lt.f64 	%p99, %fd280, %fd281;
	mov.f64 	%fd356, %fd279;
	mov.u64 	%rd393, %rd180;
	@%p99 bra 	$L__BB7_206;
	setp.lt.f64 	%p100, %fd281, %fd280;
	mov.f64 	%fd356, %fd355;
	mov.u64 	%rd393, %rd392;
	@%p100 bra 	$L__BB7_206;
	setp.lt.s64 	%p101, %rd392, %rd180;
	selp.f64 	%fd356, %fd355, %fd279, %p101;
	min.s64 	%rd393, %rd392, %rd180;
$L__BB7_206:
	ld.shared.f64 	%fd284, [_ZN6thrust24THRUST_300001_SM_1000_NS8cuda_cub4core6detail5shmemE+120];
	ld.shared.u64 	%rd183, [_ZN6thrust24THRUST_300001_SM_1000_NS8cuda_cub4core6detail5shmemE+128];
	abs.f64 	%fd285, %fd356;
	abs.f64 	%fd286, %fd284;
	setp.lt.f64 	%p102, %fd285, %fd286;
	mov.u64 	%rd394, %rd183;
	mov.f64 	%fd357, %fd284;
	@%p102 bra 	$L__BB7_209;
	setp.lt.f64 	%p103, %fd286, %fd285;
	mov.u64 	%rd394, %rd393;
	mov.f64 	%fd357, %fd356;
	@%p103 bra 	$L__BB7_209;
	setp.lt.s64 	%p104, %rd393, %rd183;
	selp.f64 	%fd357, %fd356, %fd284, %p104;
	min.s64 	%rd394, %rd393, %rd183;
$L__BB7_209:
	mov.u32 	%r376, %tid.x;
	setp.ne.s32 	%p221, %r376, 0;
	@%p221 bra 	$L__BB7_211;
	ld.param.u64 	%rd326, [_ZN6thrust24THRUST_300001_SM_1000_NS8cuda_cub4core6detail13_kernel_agentINS1_8__reduce11ReduceAgentIPN4cuda3std3__45tupleIJdlEEESC_SB_iNS1_9__extrema9arg_max_fIdl11TComparatorEEEEJSC_SC_iSG_EEEvDpT0__param_1];
	cvta.to.global.u64 	%rd317, %rd326;
	st.global.f64 	[%rd317], %fd357;
	st.global.u64 	[%rd317+8], %rd394;
$L__BB7_211:
	ret;

}
	// .globl	_ZN6thrust24THRUST_300001_SM_1000_NS8cuda_cub4core6detail13_kernel_agentINS1_8__reduce11ReduceAgentINS0_12zip_iteratorIN4cuda3std3__45tupleIJNS0_10device_ptrIdEENS0_17counting_iteratorIlNS0_11use_defaultESF_SF_EEEEEEEPNSB_IJdlEEESJ_lNS1_9__extrema9arg_max_fIdl11TComparatorEEEEJSI_SK_lSO_EEEvDpT0_
.visible .entry _ZN6thrust24THRUST_300001_SM_1000_NS8cuda_cub4core6detail13_kernel_agentINS1_8__reduce11ReduceAgentINS0_12zip_iteratorIN4cuda3std3__45tupleIJNS0_10device_ptrIdEENS0_17counting_iteratorIlNS0_11use_defaultESF_SF_EEEEEEEPNSB_IJdlEEESJ_lNS1_9__extrema9arg_max_fIdl11TComparatorEEEEJSI_SK_lSO_EEEvDpT0_(
	.param .align 8 .b8 _ZN6thrust24THRUST_300001_SM_1000_NS8cuda_cub4core6detail13_kernel_agentINS1_8__reduce11ReduceAgentINS0_12zip_iteratorIN4cuda3std3__45tupleIJNS0_10device_ptrIdEENS0_17counting_iteratorIlNS0_11use_defaultESF_SF_EEEEEEEPNSB_IJdlEEESJ_lNS1_9__extrema9arg_max_fIdl11TComparatorEEEEJSI_SK_lSO_EEEvDpT0__param_0[16],
	.param .u64 .ptr .align 1 _ZN6thrust24THRUST_300001_SM_1000_NS8cuda_cub4core6detail13_kernel_agentINS1_8__reduce11ReduceAgentINS0_12zip_iteratorIN4cuda3std3__45tupleIJNS0_10device_ptrIdEENS0_17counting_iteratorIlNS0_11use_defaultESF_SF_EEEEEEEPNSB_IJdlEEESJ_lNS1_9__extrema9arg_max_fIdl11TComparatorEEEEJSI_SK_lSO_EEEvDpT0__param_1,
	.param .u64 _ZN6thrust24THRUST_300001_SM_1000_NS8cuda_cub4core6detail13_kernel_agentINS1_8__reduce11ReduceAgentINS0_12zip_iteratorIN4cuda3std3__45tupleIJNS0_10device_ptrIdEENS0_17counting_iteratorIlNS0_11use_defaultESF_SF_EEEEEEEPNSB_IJdlEEESJ_lNS1_9__extrema9arg_max_fIdl11TComparatorEEEEJSI_SK_lSO_EEEvDpT0__param_2,
	.param .align 1 .b8 _ZN6thrust24THRUST_300001_SM_1000_NS8cuda_cub4core6detail13_kernel_agentINS1_8__reduce11ReduceAgentINS0_12zip_iteratorIN4cuda3std3__45tupleIJNS0_10device_ptrIdEENS0_17counting_iteratorIlNS0_11use_defaultESF_SF_EEEEEEEPNSB_IJdlEEESJ_lNS1_9__extrema9arg_max_fIdl11TComparatorEEEEJSI_SK_lSO_EEEvDpT0__param_3[1]
)
.maxntid 256
{
	.reg .pred 	%p<213>;
	.reg .b32 	%r<391>;
	.reg .b64 	%rd<341>;
	.reg .b64 	%fd<352>;

	ld.param.u64 	%rd192, [_ZN6thrust24THRUST_300001_SM_1000_NS8cuda_cub4core6detail13_kernel_agentINS1_8__reduce11ReduceAgentINS0_12zip_iteratorIN4cuda3std3__45tupleIJNS0_10device_ptrIdEENS0_17counting_iteratorIlNS0_11use_defaultESF_SF_EEEEEEEPNSB_IJdlEEESJ_lNS1_9__extrema9arg_max_fIdl11TComparatorEEEEJSI_SK_lSO_EEEvDpT0__param_0+8];
	ld.param.u64 	%rd191, [_ZN6thrust24THRUST_300001_SM_1000_NS8cuda_cub4core6detail13_kernel_agentINS1_8__reduce11ReduceAgentINS0_12zip_iteratorIN4cuda3std3__45tupleIJNS0_10device_ptrIdEENS0_17counting_iteratorIlNS0_11use_defaultESF_SF_EEEEEEEPNSB_IJdlEEESJ_lNS1_9__extrema9arg_max_fIdl11TComparatorEEEEJSI_SK_lSO_EEEvDpT0__param_0];
	ld.param.u64 	%rd194, [_ZN6thrust24THRUST_300001_SM_1000_NS8cuda_cub4core6detail13_kernel_agentINS1_8__reduce11ReduceAgentINS0_12zip_iteratorIN4cuda3std3__45tupleIJNS0_10device_ptrIdEENS0_17counting_iteratorIlNS0_11use_defaultESF_SF_EEEEEEEPNSB_IJdlEEESJ_lNS1_9__extrema9arg_max_fIdl11TComparatorEEEEJSI_SK_lSO_EEEvDpT0__param_2];
	setp.eq.s64 	%p1, %rd194, 0;
	@%p1 bra 	$L__BB8_206;
	cvta.to.global.u64 	%rd1, %rd191;
	setp.gt.s64 	%p2, %rd194, 1279;
	@%p2 bra 	$L__BB8_122;
	cvt.u32.u64 	%r1, %rd194;
	mov.u32 	%r2, %tid.x;
	setp.ge.s32 	%p96, %r2, %r1;
	mov.f64 	%fd298, 0d0000000000000000;
	mov.b64 	%rd283, 0;
	mov.u32 	%r385, %r2;
	@%p96 bra 	$L__BB8_4;
	cvt.u64.u32 	%rd239, %r2;
	mul.wide.u32 	%rd240, %r2, 8;
	add.s64 	%rd241, %rd1, %rd240;
	add.s64 	%rd283, %rd192, %rd239;
	ld.global.f64 	%fd298, [%rd241];
	add.s32 	%r385, %r2, 256;
$L__BB8_4:
	setp.ge.s32 	%p97, %r385, %r1;
	@%p97 bra 	$L__BB8_26;
	not.b32 	%r154, %r385;
	add.s32 	%r5, %r154, %r1;
	and.b32  	%r155, %r5, 768;
	setp.eq.s32 	%p98, %r155, 768;
	@%p98 bra 	$L__BB8_11;
	cvt.u64.u32 	%rd243, %r385;
	add.s64 	%rd274, %rd192, %rd243;
	mul.wide.u32 	%rd244, %r385, 8;
	add.s64 	%rd273, %rd1, %rd244;
	shr.u32 	%r156, %r5, 8;
	add.s32 	%r157, %r156, 1;
	and.b32  	%r158, %r157, 3;
	neg.s32 	%r383, %r158;
$L__BB8_7:
	.pragma "nounroll";
	mov.u64 	%rd9, %rd283;
	mov.f64 	%fd3, %fd298;
	ld.global.f64 	%fd4, [%rd273];
	abs.f64 	%fd5, %fd3;
	abs.f64 	%fd6, %fd4;
	setp.lt.f64 	%p99, %fd5, %fd6;
	mov.u64 	%rd283, %rd274;
	mov.f64 	%fd298, %fd4;
	@%p99 bra 	$L__BB8_10;
	setp.lt.f64 	%p100, %fd6, %fd5;
	mov.u64 	%rd283, %rd9;
	mov.f64 	%fd298, %fd3;
	@%p100 bra 	$L__BB8_10;
	setp.lt.s64 	%p101, %rd9, %rd274;
	min.s64 	%rd283, %rd9, %rd274;
	selp.f64 	%fd298, %fd3, %fd4, %p101;
$L__BB8_10:
	add.s32 	%r385, %r385, 256;
	add.s64 	%rd274, %rd274, 256;
	add.s64 	%rd273, %rd273, 2048;
	add.s32 	%r383, %r383, 1;
	setp.ne.s32 	%p102, %r383, 0;
	@%p102 bra 	$L__BB8_7;
$L__BB8_11:
	setp.lt.u32 	%p103, %r5, 768;
	@%p103 bra 	$L__BB8_26;
	add.s32 	%r386, %r385, 512;
$L__BB8_13:
	mov.u32 	%r13, %r386;
	add.s32 	%r159, %r13, -512;
	cvt.s64.s32 	%rd245, %r159;
	mul.wide.s32 	%rd246, %r159, 8;
	add.s64 	%rd17, %rd1, %rd246;
	add.s64 	%rd18, %rd192, %rd245;
	ld.global.f64 	%fd12, [%rd17];
	abs.f64 	%fd13, %fd298;
	abs.f64 	%fd14, %fd12;
	setp.lt.f64 	%p104, %fd13, %fd14;
	mov.u64 	%rd280, %rd18;
	mov.f64 	%fd295, %fd12;
	@%p104 bra 	$L__BB8_16;
	setp.lt.f64 	%p105, %fd14, %fd13;
	mov.u64 	%rd280, %rd283;
	mov.f64 	%fd295, %fd298;
	@%p105 bra 	$L__BB8_16;
	setp.lt.s64 	%p106, %rd283, %rd18;
	min.s64 	%rd280, %rd283, %rd18;
	selp.f64 	%fd295, %fd298, %fd12, %p106;
$L__BB8_16:
	add.s32 	%r160, %r13, -256;
	cvt.s64.s32 	%rd247, %r160;
	add.s64 	%rd21, %rd192, %rd247;
	ld.global.f64 	%fd17, [%rd17+2048];
	abs.f64 	%fd18, %fd295;
	abs.f64 	%fd19, %fd17;
	setp.lt.f64 	%p107, %fd18, %fd19;
	mov.u64 	%rd281, %rd21;
	mov.f64 	%fd296, %fd17;
	@%p107 bra 	$L__BB8_19;
	setp.lt.f64 	%p108, %fd19, %fd18;
	mov.u64 	%rd281, %rd280;
	mov.f64 	%fd296, %fd295;
	@%p108 bra 	$L__BB8_19;
	setp.lt.s64 	%p109, %rd280, %rd21;
	min.s64 	%rd281, %rd280, %rd21;
	selp.f64 	%fd296, %fd295, %fd17, %p109;
$L__BB8_19:
	cvt.s64.s32 	%rd248, %r13;
	add.s64 	%rd24, %rd192, %rd248;
	ld.global.f64 	%fd22, [%rd17+4096];
	abs.f64 	%fd23, %fd296;
	abs.f64 	%fd24, %fd22;
	setp.lt.f64 	%p110, %fd23, %fd24;
	mov.u64 	%rd282, %rd24;
	mov.f64 	%fd297, %fd22;
	@%p110 bra 	$L__BB8_22;
	setp.lt.f64 	%p111, %fd24, %fd23;
	mov.u64 	%rd282, %rd281;
	mov.f64 	%fd297, %fd296;
	@%p111 bra 	$L__BB8_22;
	setp.lt.s64 	%p112, %rd281, %rd24;
	min.s64 	%rd282, %rd281, %rd24;
	selp.f64 	%fd297, %fd296, %fd22, %p112;
$L__BB8_22:
	add.s32 	%r161, %r13, 256;
	cvt.s64.s32 	%rd249, %r161;
	add.s64 	%rd27, %rd192, %rd249;
	ld.global.f64 	%fd27, [%rd17+6144];
	abs.f64 	%fd28, %fd297;
	abs.f64 	%fd29, %fd27;
	setp.lt.f64 	%p113, %fd28, %fd29;
	mov.u64 	%rd283, %rd27;
	mov.f64 	%fd298, %fd27;
	@%p113 bra 	$L__BB8_25;
	setp.lt.f64 	%p114, %fd29, %fd28;
	mov.u64 	%rd283, %rd282;
	mov.f64 	%fd298, %fd297;
	@%p114 bra 	$L__BB8_25;
	setp.lt.s64 	%p115, %rd282, %rd27;
	min.s64 	%rd283, %rd282, %rd27;
	selp.f64 	%fd298, %fd297, %fd27, %p115;
$L__BB8_25:
	add.s32 	%r386, %r13, 1024;
	add.s32 	%r162, %r13, 512;
	setp.lt.s32 	%p116, %r162, %r1;
	@%p116 bra 	$L__BB8_13;
$L__BB8_26:
	setp.lt.s32 	%p117, %r1, 256;
	@%p117 bra 	$L__BB8_71;
	// begin inline asm
	mov.u32 %r276, %laneid;
	// end inline asm
	mov.b64 	%rd260, %fd298;
	mov.b64 	{%r278, %r283}, %rd260;
	mov.b32 	%r294, 1;
	mov.b32 	%r295, 31;
	mov.b32 	%r296, -1;
	// begin inline asm
	shfl.sync.down.b32 %r277, %r278, %r294, %r295, %r296;
	// end inline asm
	// begin inline asm
	shfl.sync.down.b32 %r282, %r283, %r294, %r295, %r296;
	// end inline asm
	mov.b64 	%rd261, {%r277, %r282};
	mov.b64 	%fd33, %rd261;
	mov.b64 	{%r288, %r293}, %rd283;
	// begin inline asm
	shfl.sync.down.b32 %r287, %r288, %r294, %r295, %r296;
	// end inline asm
	// begin inline asm
	shfl.sync.down.b32 %r292, %r293, %r294, %r295, %r296;
	// end inline asm
	mov.b64 	%rd31, {%r287, %r292};
	setp.gt.s32 	%p169, %r276, 30;
	mov.u64 	%rd285, %rd283;
	mov.f64 	%fd300, %fd298;
	@%p169 bra 	$L__BB8_31;
	abs.f64 	%fd34, %fd298;
	abs.f64 	%fd35, %fd33;
	setp.lt.f64 	%p170, %fd34, %fd35;
	mov.u64 	%rd285, %rd31;
	mov.f64 	%fd300, %fd33;
	@%p170 bra 	$L__BB8_31;
	setp.lt.f64 	%p171, %fd35, %fd34;
	mov.u64 	%rd285, %rd283;
	mov.f64 	%fd300, %fd298;
	@%p171 bra 	$L__BB8_31;
	setp.lt.s64 	%p172, %rd283, %rd31;
	min.s64 	%rd285, %rd283, %rd31;
	selp.f64 	%fd300, %fd298, %fd33, %p172;
$L__BB8_31:
	mov.b64 	%rd262, %fd300;
	mov.b64 	{%r298, %r303}, %rd262;
	mov.b32 	%r314, 2;
	mov.b32 	%r315, 31;
	mov.b32 	%r316, -1;
	// begin inline asm
	shfl.sync.down.b32 %r297, %r298, %r314, %r315, %r316;
	// end inline asm
	// begin inline asm
	shfl.sync.down.b32 %r302, %r303, %r314, %r315, %r316;
	// end inline asm
	mov.b64 	%rd263, {%r297, %r302};
	mov.b64 	%fd38, %rd263;
	mov.b64 	{%r308, %r313}, %rd285;
	// begin inline asm
	shfl.sync.down.b32 %r307, %r308, %r314, %r315, %r316;
	// end inline asm
	// begin inline asm
	shfl.sync.down.b32 %r312, %r313, %r314, %r315, %r316;
	// end inline asm
	mov.b64 	%rd34, {%r307, %r312};
	setp.gt.s32 	%p173, %r276, 29;
	mov.u64 	%rd286, %rd285;
	mov.f64 	%fd301, %fd300;
	@%p173 bra 	$L__BB8_35;
	abs.f64 	%fd39, %fd300;
	abs.f64 	%fd40, %fd38;
	setp.lt.f64 	%p174, %fd39, %fd40;
	mov.u64 	%rd286, %rd34;
	mov.f64 	%fd301, %fd38;
	@%p174 bra 	$L__BB8_35;
	setp.lt.f64 	%p175, %fd40, %fd39;
	mov.u64 	%rd286, %rd285;
	mov.f64 	%fd301, %fd300;
	@%p175 bra 	$L__BB8_35;
	setp.lt.s64 	%p176, %rd285, %rd34;
	min.s64 	%rd286, %rd285, %rd34;
	selp.f64 	%fd301, %fd300, %fd38, %p176;
$L__BB8_35:
	mov.b64 	%rd264, %fd301;
	mov.b64 	{%r318, %r323}, %rd264;
	mov.b32 	%r334, 4;
	mov.b32 	%r335, 31;
	mov.b32 	%r336, -1;
	// begin inline asm
	shfl.sync.down.b32 %r317, %r318, %r334, %r335, %r336;
	// end inline asm
	// begin inline asm
	shfl.sync.down.b32 %r322, %r323, %r334, %r335, %r336;
	// end inline asm
	mov.b64 	%rd265, {%r317, %r322};
	mov.b64 	%fd43, %rd265;
	mov.b64 	{%r328, %r333}, %rd286;
	// begin inline asm
	shfl.sync.down.b32 %r327, %r328, %r334, %r335, %r336;
	// end inline asm
	// begin inline asm
	shfl.sync.down.b32 %r332, %r333, %r334, %r335, %r336;
	// end inline asm
	mov.b64 	%rd37, {%r327, %r332};
	setp.gt.s32 	%p177, %r276, 27;
	mov.u64 	%rd287, %rd286;
	mov.f64 	%fd302, %fd301;
	@%p177 bra 	$L__BB8_39;
	abs.f64 	%fd44, %fd301;
	abs.f64 	%fd45, %fd43;
	setp.lt.f64 	%p178, %fd44, %fd45;
	mov.u64 	%rd287, %rd37;
	mov.f64 	%fd302, %fd43;
	@%p178 bra 	$L__BB8_39;
	setp.lt.f64 	%p179, %fd45, %fd44;
	mov.u64 	%rd287, %rd286;
	mov.f64 	%fd302, %fd301;
	@%p179 bra 	$L__BB8_39;
	setp.lt.s64 	%p180, %rd286, %rd37;
	min.s64 	%rd287, %rd286, %rd37;
	selp.f64 	%fd302, %fd301, %fd43, %p180;
$L__BB8_39:
	mov.b64 	%rd266, %fd302;
	mov.b64 	{%r338, %r343}, %rd266;
	mov.b32 	%r354, 8;
	mov.b32 	%r355, 31;
	mov.b32 	%r356, -1;
	// begin inline asm
	shfl.sync.down.b32 %r337, %r338, %r354, %r355, %r356;
	// end inline asm
	// begin inline asm
	shfl.sync.down.b32 %r342, %r343, %r354, %r355, %r356;
	// end inline asm
	mov.b64 	%rd267, {%r337, %r342};
	mov.b64 	%fd48, %rd267;
	mov.b64 	{%r348, %r353}, %rd287;
	// begin inline asm
	shfl.sync.down.b32 %r347, %r348, %r354, %r355, %r356;
	// end inline asm
	// begin inline asm
	shfl.sync.down.b32 %r352, %r353, %r354, %r355, %r356;
	// end inline asm
	mov.b64 	%rd40, {%r347, %r352};
	setp.gt.s32 	%p181, %r276, 23;
	mov.u64 	%rd288, %rd287;
	mov.f64 	%fd303, %fd302;
	@%p181 bra 	$L__BB8_43;
	abs.f64 	%fd49, %fd302;
	abs.f64 	%fd50, %fd48;
	setp.lt.f64 	%p182, %fd49, %fd50;
	mov.u64 	%rd288, %rd40;
	mov.f64 	%fd303, %fd48;
	@%p182 bra 	$L__BB8_43;
	setp.lt.f64 	%p183, %fd50, %fd49;
	mov.u64 	%rd288, %rd287;
	mov.f64 	%fd303, %fd302;
	@%p183 bra 	$L__BB8_43;
	setp.lt.s64 	%p184, %rd287, %rd40;
	min.s64 	%rd288, %rd287, %rd40;
	selp.f64 	%fd303, %fd302, %fd48, %p184;
$L__BB8_43:
	mov.b64 	%rd268, %fd303;
	mov.b64 	{%r358, %r363}, %rd268;
	mov.b32 	%r374, 16;
	mov.b32 	%r375, 31;
	mov.b32 	%r376, -1;
	// begin inline asm
	shfl.sync.down.b32 %r357, %r358, %r374, %r375, %r376;
	// end inline asm
	// begin inline asm
	shfl.sync.down.b32 %r362, %r363, %r374, %r375, %r376;
	// end inline asm
	mov.b64 	%rd269, {%r357, %r362};
	mov.b64 	%fd53, %rd269;
	mov.b64 	{%r368, %r373}, %rd288;
	// begin inline asm
	shfl.sync.down.b32 %r367, %r368, %r374, %r375, %r376;
	// end inline asm
	// begin inline asm
	shfl.sync.down.b32 %r372, %r373, %r374, %r375, %r376;
	// end inline asm
	mov.b64 	%rd43, {%r367, %r372};
	setp.gt.s32 	%p185, %r276, 15;
	mov.u64 	%rd340, %rd288;
	mov.f64 	%fd351, %fd303;
	@%p185 bra 	$L__BB8_47;
	abs.f64 	%fd54, %fd303;
	abs.f64 	%fd55, %fd53;
	setp.lt.f64 	%p186, %fd54, %fd55;
	mov.u64 	%rd340, %rd43;
	mov.f64 	%fd351, %fd53;
	@%p186 bra 	$L__BB8_47;
	setp.lt.f64 	%p187, %fd55, %fd54;
	mov.u64 	%rd340, %rd288;
	mov.f64 	%fd351, %fd303;
	@%p187 bra 	$L__BB8_47;
	setp.lt.s64 	%p188, %rd288, %rd43;
	min.s64 	%rd340, %rd288, %rd43;
	selp.f64 	%fd351, %fd303, %fd53, %p188;
$L__BB8_47:
	setp.ne.s32 	%p189, %r276, 0;
	@%p189 bra 	$L__BB8_49;
	shr.u32 	%r377, %r2, 1;
	and.b32  	%r378, %r377, 496;
	mov.u32 	%r379, _ZN6thrust24THRUST_300001_SM_1000_NS8cuda_cub4core6detail5shmemE;
	add.s32 	%r380, %r379, %r378;
	st.shared.f64 	[%r380+8], %fd351;
	st.shared.u64 	[%r380+16], %rd340;
$L__BB8_49:
	bar.sync 	0;
	setp.ne.s32 	%p190, %r2, 0;
	@%p190 bra 	$L__BB8_204;
	ld.shared.f64 	%fd58, [_ZN6thrust24THRUST_300001_SM_1000_NS8cuda_cub4core6detail5shmemE+24];
	ld.shared.u64 	%rd46, [_ZN6thrust24THRUST_300001_SM_1000_NS8cuda_cub4core6detail5shmemE+32];
	abs.f64 	%fd59, %fd351;
	abs.f64 	%fd60, %fd58;
	setp.lt.f64 	%p191, %fd59, %fd60;
	mov.u64 	%rd290, %rd46;
	mov.f64 	%fd305, %fd58;
	@%p191 bra 	$L__BB8_53;
	setp.lt.f64 	%p192, %fd60, %fd59;
	mov.u64 	%rd290, %rd340;
	mov.f64 	%fd305, %fd351;
	@%p192 bra 	$L__BB8_53;
	setp.lt.s64 	%p193, %rd340, %rd46;
	min.s64 	%rd290, %rd340, %rd46;
	selp.f64 	%fd305, %fd351, %fd58, %p193;
$L__BB8_53:
	ld.shared.f64 	%fd63, [_ZN6thrust24THRUST_300001_SM_1000_NS8cuda_cub4core6detail5shmemE+40];
	ld.shared.u64 	%rd49, [_ZN6thrust24THRUST_300001_SM_1000_NS8cuda_cub4core6detail5shmemE+48];
	abs.f64 	%fd64, %fd305;
	abs.f64 	%fd65, %fd63;
	setp.lt.f64 	%p194, %fd64, %fd65;
	mov.u64 	%rd291, %rd49;
	mov.f64 	%fd306, %fd63;
	@%p194 bra 	$L__BB8_56;
	setp.lt.f64 	%p195, %fd65, %fd64;
	mov.u64 	%rd291, %rd290;
	mov.f64 	%fd306, %fd305;
	@%p195 bra 	$L__BB8_56;
	setp.lt.s64 	%p196, %rd290, %rd49;
	min.s64 	%rd291, %rd290, %rd49;
	selp.f64 	%fd306, %fd305, %fd63, %p196;
$L__BB8_56:
	ld.shared.f64 	%fd68, [_ZN6thrust24THRUST_300001_SM_1000_NS8cuda_cub4core6detail5shmemE+56];
	ld.shared.u64 	%rd52, [_ZN6thrust24THRUST_300001_SM_1000_NS8cuda_cub4core6detail5shmemE+64];
	abs.f64 	%fd69, %fd306;
	abs.f64 	%fd70, %fd68;
	setp.lt.f64 	%p197, %fd69, %fd70;
	mov.u64 	%rd292, %rd52;
	mov.f64 	%fd307, %fd68;
	@%p197 bra 	$L__BB8_59;
	setp.lt.f64 	%p198, %fd70, %fd69;
	mov.u64 	%rd292, %rd291;
	mov.f64 	%fd307, %fd306;
	@%p198 bra 	$L__BB8_59;
	setp.lt.s64 	%p199, %rd291, %rd52;
	min.s64 	%rd292, %rd291, %rd52;
	selp.f64 	%fd307, %fd306, %fd68, %p199;
$L__BB8_59:
	ld.shared.f64 	%fd73, [_ZN6thrust24THRUST_300001_SM_1000_NS8cuda_cub4core6detail5shmemE+72];
	ld.shared.u64 	%rd55, [_ZN6thrust24THRUST_300001_SM_1000_NS8cuda_cub4core6detail5shmemE+80];
	abs.f64 	%fd74, %fd307;
	abs.f64 	%fd75, %fd73;
	setp.lt.f64 	%p200, %fd74, %fd75;
	mov.u64 	%rd293, %rd55;
	mov.f64 	%fd308, %fd73;
	@%p200 bra 	$L__BB8_62;
	setp.lt.f64 	%p201, %fd75, %fd74;
	mov.u64 	%rd293, %rd292;
	mov.f64 	%fd308, %fd307;
	@%p201 bra 	$L__BB8_62;
	setp.lt.s64 	%p202, %rd292, %rd55;
	min.s64 	%rd293, %rd292, %rd55;
	selp.f64 	%fd308, %fd307, %fd73, %p202;
$L__BB8_62:
	ld.shared.f64 	%fd78, [_ZN6thrust24THRUST_300001_SM_1000_NS8cuda_cub4core6detail5shmemE+88];
	ld.shared.u64 	%rd58, [_ZN6thrust24THRUST_300001_SM_1000_NS8cuda_cub4core6detail5shmemE+96];
	abs.f64 	%fd79, %fd308;
	abs.f64 	%fd80, %fd78;
	setp.lt.f64 	%p203, %fd79, %fd80;
	mov.u64 	%rd294, %rd58;
	mov.f64 	%fd309, %fd78;
	@%p203 bra 	$L__BB8_65;
	setp.lt.f64 	%p204, %fd80, %fd79;
	mov.u64 	%rd294, %rd293;
	mov.f64 	%fd309, %fd308;
	@%p204 bra 	$L__BB8_65;
	setp.lt.s64 	%p205, %rd293, %rd58;
	min.s64 	%rd294, %rd293, %rd58;
	selp.f64 	%fd309, %fd308, %fd78, %p205;
$L__BB8_65:
	ld.shared.f64 	%fd83, [_ZN6thrust24THRUST_300001_SM_1000_NS8cuda_cub4core6detail5shmemE+104];
	ld.shared.u64 	%rd61, [_ZN6thrust24THRUST_300001_SM_1000_NS8cuda_cub4core6detail5shmemE+112];
	abs.f64 	%fd84, %fd309;
	abs.f64 	%fd85, %fd83;
	setp.lt.f64 	%p206, %fd84, %fd85;
	mov.u64 	%rd295, %rd61;
	mov.f64 	%fd310, %fd83;
	@%p206 bra 	$L__BB8_68;
	setp.lt.f64 	%p207, %fd85, %fd84;
	mov.u64 	%rd295, %rd294;
	mov.f64 	%fd310, %fd309;
	@%p207 bra 	$L__BB8_68;
	setp.lt.s64 	%p208, %rd294, %rd61;
	min.s64 	%rd295, %rd294, %rd61;
	selp.f64 	%fd310, %fd309, %fd83, %p208;
$L__BB8_68:
	ld.shared.f64 	%fd88, [_ZN6thrust24THRUST_300001_SM_1000_NS8cuda_cub4core6detail5shmemE+120];
	ld.shared.u64 	%rd64, [_ZN6thrust24THRUST_300001_SM_1000_NS8cuda_cub4core6detail5shmemE+128];
	abs.f64 	%fd89, %fd310;
	abs.f64 	%fd90, %fd88;
	setp.lt.f64 	%p209, %fd89, %fd90;
	mov.u64 	%rd340, %rd64;
	mov.f64 	%fd351, %fd88;
	@%p209 bra 	$L__BB8_204;
	setp.lt.f64 	%p210, %fd90, %fd89;
	mov.u64 	%rd340, %rd295;
	mov.f64 	%fd351, %fd310;
	@%p210 bra 	$L__BB8_204;
	setp.lt.s64 	%p211, %rd295, %rd64;
	min.s64 	%rd340, %rd295, %rd64;
	selp.f64 	%fd351, %fd310, %fd88, %p211;
	bra.uni 	$L__BB8_204;
$L__BB8_71:
	// begin inline asm
	mov.u32 %r163, %laneid;
	// end inline asm
	and.b32  	%r184, %r2, 992;
	add.s32 	%r185, %r184, 32;
	setp.gt.s32 	%p118, %r185, %r1;
	not.b32 	%r186, %r184;
	add.s32 	%r187, %r1, %r186;
	selp.b32 	%r182, %r187, 31, %p118;
	mov.b64 	%rd250, %fd298;
	mov.b64 	{%r165, %r170}, %rd250;
	mov.b32 	%r181, 1;
	mov.b32 	%r183, -1;
	// begin inline asm
	shfl.sync.down.b32 %r164, %r165, %r181, %r182, %r183;
	// end inline asm
	// begin inline asm
	shfl.sync.down.b32 %r169, %r170, %r181, %r182, %r183;
	// end inline asm
	mov.b64 	%rd251, {%r164, %r169};
	mov.b64 	%fd92, %rd251;
	mov.b64 	{%r175, %r180}, %rd283;
	// begin inline asm
	shfl.sync.down.b32 %r174, %r175, %r181, %r182, %r183;
	// end inline asm
	// begin inline asm
	shfl.sync.down.b32 %r179, %r180, %r181, %r182, %r183;
	// end inline asm
	mov.b64 	%rd66, {%r174, %r179};
	setp.ge.s32 	%p119, %r163, %r182;
	mov.u64 	%rd296, %rd283;
	mov.f64 	%fd311, %fd298;
	@%p119 bra 	$L__BB8_75;
	abs.f64 	%fd93, %fd298;
	abs.f64 	%fd94, %fd92;
	setp.lt.f64 	%p120, %fd93, %fd94;
	mov.u64 	%rd296, %rd66;
	mov.f64 	%fd311, %fd92;
	@%p120 bra 	$L__BB8_75;
	setp.lt.f64 	%p121, %fd94, %fd93;
	mov.u64 	%rd296, %rd283;
	mov.f64 	%fd311, %fd298;
	@%p121 bra 	$L__BB8_75;
	setp.lt.s64 	%p122, %rd283, %rd66;
	min.s64 	%rd296, %rd283, %rd66;
	selp.f64 	%fd311, %fd298, %fd92, %p122;
$L__BB8_75:
	mov.b64 	%rd252, %fd311;
	mov.b64 	{%r189, %r194}, %rd252;
	mov.b32 	%r205, 2;
	mov.b32 	%r207, -1;
	// begin inline asm
	shfl.sync.down.b32 %r188, %r189, %r205, %r182, %r207;
	// end inline asm
	// begin inline asm
	shfl.sync.down.b32 %r193, %r194, %r205, %r182, %r207;
	// end inline asm
	mov.b64 	%rd253, {%r188, %r193};
	mov.b64 	%fd97, %rd253;
	mov.b64 	{%r199, %r204}, %rd296;
	// begin inline asm
	shfl.sync.down.b32 %r198, %r199, %r205, %r182, %r207;
	// end inline asm
	// begin inline asm
	shfl.sync.down.b32 %r203, %r204, %r205, %r182, %r207;
	// end inline asm
	mov.b64 	%rd69, {%r198, %r203};
	add.s32 	%r208, %r163, 2;
	setp.gt.s32 	%p123, %r208, %r182;
	mov.u64 	%rd297, %rd296;
	mov.f64 	%fd312, %fd311;
	@%p123 bra 	$L__BB8_79;
	abs.f64 	%fd98, %fd311;
	abs.f64 	%fd99, %fd97;
	setp.lt.f64 	%p124, %fd98, %fd99;
	mov.u64 	%rd297, %rd69;
	mov.f64 	%fd312, %fd97;
	@%p124 bra 	$L__BB8_79;
	setp.lt.f64 	%p125, %fd99, %fd98;
	mov.u64 	%rd297, %rd296;
	mov.f64 	%fd312, %fd311;
	@%p125 bra 	$L__BB8_79;
	setp.lt.s64 	%p126, %rd296, %rd69;
	min.s64 	%rd297, %rd296, %rd69;
	selp.f64 	%fd312, %fd311, %fd97, %p126;
$L__BB8_79:
	mov.b64 	%rd254, %fd312;
	mov.b64 	{%r210, %r215}, %rd254;
	mov.b32 	%r226, 4;
	mov.b32 	%r228, -1;
	// begin inline asm
	shfl.sync.down.b32 %r209, %r210, %r226, %r182, %r228;
	// end inline asm
	// begin inline asm
	shfl.sync.down.b32 %r214, %r215, %r226, %r182, %r228;
	// end inline asm
	mov.b64 	%rd255, {%r209, %r214};
	mov.b64 	%fd102, %rd255;
	mov.b64 	{%r220, %r225}, %rd297;
	// begin inline asm
	shfl.sync.down.b32 %r219, %r220, %r226, %r182, %r228;
	// end inline asm
	// begin inline asm
	shfl.sync.down.b32 %r224, %r225, %r226, %r182, %r228;
	// end inline asm
	mov.b64 	%rd72, {%r219, %r224};
	add.s32 	%r229, %r163, 4;
	setp.gt.s32 	%p127, %r229, %r182;
	mov.u64 	%rd298, %rd297;
	mov.f64 	%fd313, %fd312;
	@%p127 bra 	$L__BB8_83;
	abs.f64 	%fd103, %fd312;
	abs.f64 	%fd104, %fd102;
	setp.lt.f64 	%p128, %fd103, %fd104;
	mov.u64 	%rd298, %rd72;
	mov.f64 	%fd313, %fd102;
	@%p128 bra 	$L__BB8_83;
	setp.lt.f64 	%p129, %fd104, %fd103;
	mov.u64 	%rd298, %rd297;
	mov.f64 	%fd313, %fd312;
	@%p129 bra 	$L__BB8_83;
	setp.lt.s64 	%p130, %rd297, %rd72;
	min.s64 	%rd298, %rd297, %rd72;
	selp.f64 	%fd313, %fd312, %fd102, %p130;
$L__BB8_83:
	mov.b64 	%rd256, %fd313;
	mov.b64 	{%r231, %r236}, %rd256;
	mov.b32 	%r247, 8;
	mov.b32 	%r249, -1;
	// begin inline asm
	shfl.sync.down.b32 %r230, %r231, %r247, %r182, %r249;
	// end inline asm
	// begin inline asm
	shfl.sync.down.b32 %r235, %r236, %r247, %r182, %r249;
	// end inline asm
	mov.b64 	%rd257, {%r230, %r235};
	mov.b64 	%fd107, %rd257;
	mov.b64 	{%r241, %r246}, %rd298;
	// begin inline asm
	shfl.sync.down.b32 %r240, %r241, %r247, %r182, %r249;
	// end inline asm
	// begin inline asm
	shfl.sync.down.b32 %r245, %r246, %r247, %r182, %r249;
	// end inline asm
	mov.b64 	%rd75, {%r240, %r245};
	add.s32 	%r250, %r163, 8;
	setp.gt.s32 	%p131, %r250, %r182;
	mov.u64 	%rd299, %rd298;
	mov.f64 	%fd314, %fd313;
	@%p131 bra 	$L__BB8_87;
	abs.f64 	%fd108, %fd313;
	abs.f64 	%fd109, %fd107;
	setp.lt.f64 	%p132, %fd108, %fd109;
	mov.u64 	%rd299, %rd75;
	mov.f64 	%fd314, %fd107;
	@%p132 bra 	$L__BB8_87;
	setp.lt.f64 	%p133, %fd109, %fd108;
	mov.u64 	%rd299, %rd298;
	mov.f64 	%fd314, %fd313;
	@%p133 bra 	$L__BB8_87;
	setp.lt.s64 	%p134, %rd298, %rd75;
	min.s64 	%rd299, %rd298, %rd75;
	selp.f64 	%fd314, %fd313, %fd107, %p134;
$L__BB8_87:
	mov.b64 	%rd258, %fd314;
	mov.b64 	{%r252, %r257}, %rd258;
	mov.b32 	%r268, 16;
	mov.b32 	%r270, -1;
	// begin inline asm
	shfl.sync.down.b32 %r251, %r252, %r268, %r182, %r270;
	// end inline asm
	// begin inline asm
	shfl.sync.down.b32 %r256, %r257, %r268, %r182, %r270;
	// end inline asm
	mov.b64 	%rd259, {%r251, %r256};
	mov.b64 	%fd112, %rd259;
	mov.b64 	{%r262, %r267}, %rd299;
	// begin inline asm
	shfl.sync.down.b32 %r261, %r262, %r268, %r182, %r270;
	// end inline asm
	// begin inline asm
	shfl.sync.down.b32 %r266, %r267, %r268, %r182, %r270;
	// end inline asm
	mov.b64 	%rd78, {%r261, %r266};
	add.s32 	%r271, %r163, 16;
	setp.gt.s32 	%p135, %r271, %r182;
	mov.u64 	%rd340, %rd299;
	mov.f64 	%fd351, %fd314;
	@%p135 bra 	$L__BB8_91;
	abs.f64 	%fd113, %fd314;
	abs.f64 	%fd114, %fd112;
	setp.lt.f64 	%p136, %fd113, %fd114;
	mov.u64 	%rd340, %rd78;
	mov.f64 	%fd351, %fd112;
	@%p136 bra 	$L__BB8_91;
	setp.lt.f64 	%p137, %fd114, %fd113;
	mov.u64 	%rd340, %rd299;
	mov.f64 	%fd351, %fd314;
	@%p137 bra 	$L__BB8_91;
	setp.lt.s64 	%p138, %rd299, %rd78;
	min.s64 	%rd340, %rd299, %rd78;
	selp.f64 	%fd351, %fd314, %fd112, %p138;
$L__BB8_91:
	setp.ne.s32 	%p139, %r163, 0;
	@%p139 bra 	$L__BB8_93;
	shr.u32 	%r272, %r2, 1;
	and.b32  	%r273, %r272, 496;
	mov.u32 	%r274, _ZN6thrust24THRUST_300001_SM_1000_NS8cuda_cub4core6detail5shmemE;
	add.s32 	%r275, %r274, %r273;
	st.shared.f64 	[%r275+8], %fd351;
	st.shared.u64 	[%r275+16], %rd340;
$L__BB8_93:
	bar.sync 	0;
	setp.ne.s32 	%p140, %r2, 0;
	@%p140 bra 	$L__BB8_204;
	setp.lt.s32 	%p141, %r1, 33;
	mov.f64 	%fd316, %fd351;
	mov.u64 	%rd301, %rd340;
	@%p141 bra 	$L__BB8_98;
	ld.shared.f64 	%fd117, [_ZN6thrust24THRUST_300001_SM_1000_NS8cuda_cub4core6detail5shmemE+24];
	ld.shared.u64 	%rd81, [_ZN6thrust24THRUST_300001_SM_1000_NS8cuda_cub4core6detail5shmemE+32];
	abs.f64 	%fd118, %fd351;
	abs.f64 	%fd119, %fd117;
	setp.lt.f64 	%p142, %fd118, %fd119;
	mov.f64 	%fd316, %fd117;
	mov.u64 	%rd301, %rd81;
	@%p142 bra 	$L__BB8_98;
	setp.lt.f64 	%p143, %fd119, %fd118;
	mov.f64 	%fd316, %fd351;
	mov.u64 	%rd301, %rd340;
	@%p143 bra 	$L__BB8_98;
	setp.lt.s64 	%p144, %rd340, %rd81;
	min.s64 	%rd301, %rd340, %rd81;
	selp.f64 	%fd316, %fd351, %fd117, %p144;
$L__BB8_98:
	setp.lt.s32 	%p145, %r1, 65;
	mov.f64 	%fd317, %fd316;
	mov.u64 	%rd302, %rd301;
	@%p145 bra 	$L__BB8_102;
	ld.shared.f64 	%fd122, [_ZN6thrust24THRUST_300001_SM_1000_NS8cuda_cub4core6detail5shmemE+40];
	ld.shared.u64 	%rd84, [_ZN6thrust24THRUST_300001_SM_1000_NS8cuda_cub4core6detail5shmemE+48];
	abs.f64 	%fd123, %fd316;
	abs.f64 	%fd124, %fd122;
	setp.lt.f64 	%p146, %fd123, %fd124;
	mov.f64 	%fd317, %fd122;
	mov.u64 	%rd302, %rd84;
	@%p146 bra 	$L__BB8_102;
	setp.lt.f64 	%p147, %fd124, %fd123;
	mov.f64 	%fd317, %fd316;
	mov.u64 	%rd302, %rd301;
	@%p147 bra 	$L__BB8_102;
	setp.lt.s64 	%p148, %rd301, %rd84;
	min.s64 	%rd302, %rd301, %rd84;
	selp.f64 	%fd317, %fd316, %fd122, %p148;
$L__BB8_102:
	setp.lt.s32 	%p149, %r1, 97;
	mov.f64 	%fd318, %fd317;
	mov.u64 	%rd303, %rd302;
	@%p149 bra 	$L__BB8_106;
	ld.shared.f64 	%fd127, [_ZN6thrust24THRUST_300001_SM_1000_NS8cuda_cub4core6detail5shmemE+56];
	ld.shared.u64 	%rd87, [_ZN6thrust24THRUST_300001_SM_1000_NS8cuda_cub4core6detail5shmemE+64];
	abs.f64 	%fd128, %fd317;
	abs.f64 	%fd129, %fd127;
	setp.lt.f64 	%p150, %fd128, %fd129;
	mov.f64 	%fd318, %fd127;
	mov.u64 	%rd303, %rd87;
	@%p150 bra 	$L__BB8_106;
	setp.lt.f64 	%p151, %fd129, %fd128;
	mov.f64 	%fd318, %fd317;
	mov.u64 	%rd303, %rd302;
	@%p151 bra 	$L__BB8_106;
	setp.lt.s64 	%p152, %rd302, %rd87;
	min.s64 	%rd303, %rd302, %rd87;
	selp.f64 	%fd318, %fd317, %fd127, %p152;
$L__BB8_106:
	setp.lt.s32 	%p153, %r1, 129;
	mov.f64 	%fd319, %fd318;
	mov.u64 	%rd304, %rd303;
	@%p153 bra 	$L__BB8_110;
	ld.shared.f64 	%fd132, [_ZN6thrust24THRUST_300001_SM_1000_NS8cuda_cub4core6detail5shmemE+72];
	ld.shared.u64 	%rd90, [_ZN6thrust24THRUST_300001_SM_1000_NS8cuda_cub4core6detail5shmemE+80];
	abs.f64 	%fd133, %fd318;
	abs.f64 	%fd134, %fd132;
	setp.lt.f64 	%p154, %fd133, %fd134;
	mov.f64 	%fd319, %fd132;
	mov.u64 	%rd304, %rd90;
	@%p154 bra 	$L__BB8_110;
	setp.lt.f64 	%p155, %fd134, %fd133;
	mov.f64 	%fd319, %fd318;
	mov.u64 	%rd304, %rd303;
	@%p155 bra 	$L__BB8_110;
	setp.lt.s64 	%p156, %rd303, %rd90;
	min.s64 	%rd304, %rd303, %rd90;
	selp.f64 	%fd319, %fd318, %fd132, %p156;
$L__BB8_110:
	setp.lt.s32 	%p157, %r1, 161;
	mov.f64 	%fd320, %fd319;
	mov.u64 	%rd305, %rd304;
	@%p157 bra 	$L__BB8_114;
	ld.shared.f64 	%fd137, [_ZN6thrust24THRUST_300001_SM_1000_NS8cuda_cub4core6detail5shmemE+88];
	ld.shared.u64 	%rd93, [_ZN6thrust24THRUST_300001_SM_1000_NS8cuda_cub4core6detail5shmemE+96];
	abs.f64 	%fd138, %fd319;
	abs.f64 	%fd139, %fd137;
	setp.lt.f64 	%p158, %fd138, %fd139;
	mov.f64 	%fd320, %fd137;
	mov.u64 	%rd305, %rd93;
	@%p158 bra 	$L__BB8_114;
	setp.lt.f64 	%p159, %fd139, %fd138;
	mov.f64 	%fd320, %fd319;
	mov.u64 	%rd305, %rd304;
	@%p159 bra 	$L__BB8_114;
	setp.lt.s64 	%p160, %rd304, %rd93;
	min.s64 	%rd305, %rd304, %rd93;
	selp.f64 	%fd320, %fd319, %fd137, %p160;
$L__BB8_114:
	setp.lt.s32 	%p161, %r1, 193;
	mov.f64 	%fd321, %fd320;
	mov.u64 	%rd306, %rd305;
	@%p161 bra 	$L__BB8_118;
	ld.shared.f64 	%fd142, [_ZN6thrust24THRUST_300001_SM_1000_NS8cuda_cub4core6detail5shmemE+104];
	ld.shared.u64 	%rd96, [_ZN6thrust24THRUST_300001_SM_1000_NS8cuda_cub4core6detail5shmemE+112];
	abs.f64 	%fd143, %fd320;
	abs.f64 	%fd144, %fd142;
	setp.lt.f64 	%p162, %fd143, %fd144;
	mov.f64 	%fd321, %fd142;
	mov.u64 	%rd306, %rd96;
	@%p162 bra 	$L__BB8_118;
	setp.lt.f64 	%p163, %fd144, %fd143;
	mov.f64 	%fd321, %fd320;
	mov.u64 	%rd306, %rd305;
	@%p163 bra 	$L__BB8_118;
	setp.lt.s64 	%p164, %rd305, %rd96;
	min.s64 	%rd306, %rd305, %rd96;
	selp.f64 	%fd321, %fd320, %fd142, %p164;
$L__BB8_118:
	setp.lt.s32 	%p165, %r1, 225;
	mov.u64 	%rd340, %rd306;
	mov.f64 	%fd351, %fd321;
	@%p165 bra 	$L__BB8_204;
	ld.shared.f64 	%fd147, [_ZN6thrust24THRUST_300001_SM_1000_NS8cuda_cub4core6detail5shmemE+120];
	ld.shared.u64 	%rd99, [_ZN6thrust24THRUST_300001_SM_1000_NS8cuda_cub4core6detail5shmemE+128];
	abs.f64 	%fd148, %fd321;
	abs.f64 	%fd149, %fd147;
	setp.lt.f64 	%p166, %fd148, %fd149;
	mov.u64 	%rd340, %rd99;
	mov.f64 	%fd351, %fd147;
	@%p166 bra 	$L__BB8_204;
	setp.lt.f64 	%p167, %fd149, %fd148;
	mov.u64 	%rd340, %rd306;
	mov.f64 	%fd351, %fd321;
	@%p167 bra 	$L__BB8_204;
	setp.lt.s64 	%p168, %rd306, %rd99;
	min.s64 	%rd340, %rd306, %rd99;
	selp.f64 	%fd351, %fd321, %fd147, %p168;
	bra.uni 	$L__BB8_204;
$L__BB8_122:
	mov.u32 	%r18, %tid.x;
	cvt.u64.u32 	%rd101, %r18;
	mul.wide.u32 	%rd195, %r18, 8;
	add.s64 	%rd102, %rd1, %rd195;
	ld.global.f64 	%fd274, [%rd102];
	add.s32 	%r31, %r18, 256;
	cvt.u64.u32 	%rd196, %r31;
	ld.global.f64 	%fd275, [%rd102+2048];
	add.s32 	%r32, %r18, 512;
	cvt.u64.u32 	%rd197, %r32;
	ld.global.f64 	%fd276, [%rd102+4096];
	add.s32 	%r33, %r18, 768;
	cvt.u64.u32 	%rd198, %r33;
	ld.global.f64 	%fd277, [%rd102+6144];
	or.b32  	%r34, %r18, 1024;
	cvt.u64.u32 	%rd103, %r34;
	add.s64 	%rd327, %rd192, %rd103;
	ld.global.f64 	%fd338, [%rd102+8192];
	abs.f64 	%fd278, %fd274;
	abs.f64 	%fd279, %fd275;
	setp.geu.f64 	%p3, %fd278, %fd279;
	selp.f64 	%fd280, %fd274, %fd275, %p3;
	selp.b64 	%rd199, %rd101, %rd196, %p3;
	abs.f64 	%fd281, %fd280;
	abs.f64 	%fd282, %fd276;
	setp.geu.f64 	%p4, %fd281, %fd282;
	selp.f64 	%fd283, %fd280, %fd276, %p4;
	selp.b64 	%rd200, %rd199, %rd197, %p4;
	abs.f64 	%fd284, %fd283;
	abs.f64 	%fd285, %fd277;
	setp.geu.f64 	%p5, %fd284, %fd285;
	selp.f64 	%fd152, %fd283, %fd277, %p5;
	selp.b64 	%rd105, %rd200, %rd198, %p5;
	abs.f64 	%fd153, %fd152;
	abs.f64 	%fd154, %fd338;
	setp.lt.f64 	%p6, %fd153, %fd154;
	@%p6 bra 	$L__BB8_124;
	setp.lt.f64 	%p7, %fd154, %fd153;
	setp.lt.u64 	%p8, %rd105, %rd103;
	or.pred  	%p9, %p7, %p8;
	selp.f64 	%fd338, %fd152, %fd338, %p9;
	add.s64 	%rd203, %rd192, %rd105;
	selp.b64 	%rd327, %rd203, %rd327, %p9;
$L__BB8_124:
	setp.lt.u64 	%p10, %rd194, 2560;
	mov.b64 	%rd316, 1280;
	@%p10 bra 	$L__BB8_137;
	mov.b64 	%rd308, 1280;
	mov.f64 	%fd323, %fd338;
$L__BB8_126:
	add.s64 	%rd206, %rd308, %rd101;
	shl.b64 	%rd207, %rd308, 3;
	add.s64 	%rd208, %rd102, %rd207;
	add.s64 	%rd310, %rd206, %rd192;
	ld.global.f64 	%fd324, [%rd208];
	ld.global.f64 	%fd325, [%rd208+2048];
	ld.global.f64 	%fd326, [%rd208+4096];
	add.s64 	%rd313, %rd310, 768;
	ld.global.f64 	%fd327, [%rd208+6144];
	ld.global.f64 	%fd338, [%rd208+8192];
	abs.f64 	%fd163, %fd323;
	abs.f64 	%fd164, %fd324;
	setp.lt.f64 	%p11, %fd163, %fd164;
	@%p11 bra 	$L__BB8_128;
	setp.lt.f64 	%p12, %fd164, %fd163;
	setp.lt.s64 	%p13, %rd327, %rd310;
	or.pred  	%p14, %p12, %p13;
	selp.f64 	%fd324, %fd323, %fd324, %p14;
	selp.b64 	%rd310, %rd327, %rd310, %p14;
$L__BB8_128:
	add.s64 	%rd209, %rd308, %rd101;
	add.s64 	%rd210, %rd209, %rd192;
	add.s64 	%rd311, %rd210, 256;
	abs.f64 	%fd167, %fd324;
	abs.f64 	%fd168, %fd325;
	setp.lt.f64 	%p15, %fd167, %fd168;
	@%p15 bra 	$L__BB8_130;
	setp.lt.f64 	%p16, %fd168, %fd167;
	setp.lt.s64 	%p17, %rd310, %rd311;
	or.pred  	%p18, %p16, %p17;
	selp.f64 	%fd325, %fd324, %fd325, %p18;
	selp.b64 	%rd311, %rd310, %rd311, %p18;
$L__BB8_130:
	add.s64 	%rd211, %rd308, %rd101;
	add.s64 	%rd212, %rd211, %rd192;
	add.s64 	%rd312, %rd212, 512;
	abs.f64 	%fd171, %fd325;
	abs.f64 	%fd172, %fd326;
	setp.lt.f64 	%p19, %fd171, %fd172;
	@%p19 bra 	$L__BB8_132;
	setp.lt.f64 	%p20, %fd172, %fd171;
	setp.lt.s64 	%p21, %rd311, %rd312;
	or.pred  	%p22, %p20, %p21;
	selp.f64 	%fd326, %fd325, %fd326, %p22;
	selp.b64 	%rd312, %rd311, %rd312, %p22;
$L__BB8_132:
	abs.f64 	%fd175, %fd326;
	abs.f64 	%fd176, %fd327;
	setp.lt.f64 	%p23, %fd175, %fd176;
	@%p23 bra 	$L__BB8_134;
	setp.lt.f64 	%p24, %fd176, %fd175;
	setp.lt.s64 	%p25, %rd312, %rd313;
	or.pred  	%p26, %p24, %p25;
	selp.f64 	%fd327, %fd326, %fd327, %p26;
	selp.b64 	%rd313, %rd312, %rd313, %p26;
$L__BB8_134:
	add.s64 	%rd213, %rd308, %rd101;
	add.s64 	%rd214, %rd213, %rd192;
	add.s64 	%rd327, %rd214, 1024;
	abs.f64 	%fd179, %fd327;
	abs.f64 	%fd180, %fd338;
	setp.lt.f64 	%p27, %fd179, %fd180;
	@%p27 bra 	$L__BB8_136;
	setp.lt.f64 	%p28, %fd180, %fd179;
	setp.lt.s64 	%p29, %rd313, %rd327;
	or.pred  	%p30, %p28, %p29;
	selp.f64 	%fd338, %fd327, %fd338, %p30;
	selp.b64 	%rd327, %rd313, %rd327, %p30;
$L__BB8_136:
	add.s64 	%rd316, %rd308, 1280;
	add.s64 	%rd215, %rd308, 2560;
	setp.le.s64 	%p31, %rd215, %rd194;
	mov.u64 	%rd308, %rd316;
	mov.f64 	%fd323, %fd338;
	@%p31 bra 	$L__BB8_126;
$L__BB8_137:
	setp.le.s64 	%p32, %rd194, %rd316;
	@%p32 bra 	$L__BB8_160;
	cvt.u32.u64 	%r35, %rd316;
	cvt.u32.u64 	%r36, %rd194;
	sub.s32 	%r19, %r36, %r35;
	setp.ge.s32 	%p33, %r18, %r19;
	@%p33 bra 	$L__BB8_160;
	cvta.to.global.u64 	%rd128, %rd191;
	not.b32 	%r38, %r18;
	add.s32 	%r39, %r38, %r36;
	sub.s32 	%r20, %r39, %r35;
	and.b32  	%r41, %r20, 768;
	setp.eq.s32 	%p34, %r41, 768;
	mov.u32 	%r389, %r18;
	@%p34 bra 	$L__BB8_145;
	add.s64 	%rd217, %rd316, %rd101;
	add.s64 	%rd318, %rd217, %rd192;
	shl.b64 	%rd218, %rd217, 3;
	add.s64 	%rd317, %rd128, %rd218;
	shr.u32 	%r42, %r20, 8;
	add.s32 	%r43, %r42, 1;
	and.b32  	%r44, %r43, 3;
	neg.s32 	%r387, %r44;
	mov.u32 	%r389, %r18;
$L__BB8_141:
	.pragma "nounroll";
	mov.u64 	%rd133, %rd327;
	mov.f64 	%fd184, %fd338;
	ld.global.f64 	%fd185, [%rd317];
	abs.f64 	%fd186, %fd184;
	abs.f64 	%fd187, %fd185;
	setp.lt.f64 	%p35, %fd186, %fd187;
	mov.f64 	%fd338, %fd185;
	mov.u64 	%rd327, %rd318;
	@%p35 bra 	$L__BB8_144;
	setp.lt.f64 	%p36, %fd187, %fd186;
	mov.f64 	%fd338, %fd184;
	mov.u64 	%rd327, %rd133;
	@%p36 bra 	$L__BB8_144;
	setp.lt.s64 	%p37, %rd133, %rd318;
	selp.f64 	%fd338, %fd184, %fd185, %p37;
	min.s64 	%rd327, %rd133, %rd318;
$L__BB8_144:
	add.s32 	%r389, %r389, 256;
	add.s64 	%rd318, %rd318, 256;
	add.s64 	%rd317, %rd317, 2048;
	add.s32 	%r387, %r387, 1;
	setp.ne.s32 	%p38, %r387, 0;
	@%p38 bra 	$L__BB8_141;
$L__BB8_145:
	setp.lt.u32 	%p39, %r20, 768;
	@%p39 bra 	$L__BB8_160;
	add.s32 	%r390, %r389, 512;
$L__BB8_147:
	mov.u32 	%r28, %r390;
	add.s32 	%r45, %r28, -512;
	cvt.u64.u32 	%rd219, %r45;
	add.s64 	%rd220, %rd316, %rd219;
	shl.b64 	%rd221, %rd220, 3;
	add.s64 	%rd141, %rd128, %rd221;
	add.s64 	%rd142, %rd220, %rd192;
	ld.global.f64 	%fd193, [%rd141];
	abs.f64 	%fd194, %fd338;
	abs.f64 	%fd195, %fd193;
	setp.lt.f64 	%p40, %fd194, %fd195;
	mov.f64 	%fd335, %fd193;
	mov.u64 	%rd324, %rd142;
	@%p40 bra 	$L__BB8_150;
	setp.lt.f64 	%p41, %fd195, %fd194;
	mov.f64 	%fd335, %fd338;
	mov.u64 	%rd324, %rd327;
	@%p41 bra 	$L__BB8_150;
	setp.lt.s64 	%p42, %rd327, %rd142;
	selp.f64 	%fd335, %fd338, %fd193, %p42;
	min.s64 	%rd324, %rd327, %rd142;
$L__BB8_150:
	add.s32 	%r46, %r28, -256;
	cvt.u64.u32 	%rd222, %r46;
	add.s64 	%rd223, %rd316, %rd222;
	add.s64 	%rd145, %rd223, %rd192;
	ld.global.f64 	%fd198, [%rd141+2048];
	abs.f64 	%fd199, %fd335;
	abs.f64 	%fd200, %fd198;
	setp.lt.f64 	%p43, %fd199, %fd200;
	mov.f64 	%fd336, %fd198;
	mov.u64 	%rd325, %rd145;
	@%p43 bra 	$L__BB8_153;
	setp.lt.f64 	%p44, %fd200, %fd199;
	mov.f64 	%fd336, %fd335;
	mov.u64 	%rd325, %rd324;
	@%p44 bra 	$L__BB8_153;
	setp.lt.s64 	%p45, %rd324, %rd145;
	selp.f64 	%fd336, %fd335, %fd198, %p45;
	min.s64 	%rd325, %rd324, %rd145;
$L__BB8_153:
	cvt.u64.u32 	%rd224, %r28;
	add.s64 	%rd225, %rd316, %rd224;
	add.s64 	%rd148, %rd225, %rd192;
	ld.global.f64 	%fd203, [%rd141+4096];
	abs.f64 	%fd204, %fd336;
	abs.f64 	%fd205, %fd203;
	setp.lt.f64 	%p46, %fd204, %fd205;
	mov.f64 	%fd337, %fd203;
	mov.u64 	%rd326, %rd148;
	@%p46 bra 	$L__BB8_156;
	setp.lt.f64 	%p47, %fd205, %fd204;
	mov.f64 	%fd337, %fd336;
	mov.u64 	%rd326, %rd325;
	@%p47 bra 	$L__BB8_156;
	setp.lt.s64 	%p48, %rd325, %rd148;
	selp.f64 	%fd337, %fd336, %fd203, %p48;
	min.s64 	%rd326, %rd325, %rd148;
$L__BB8_156:
	add.s32 	%r47, %r28, 256;
	cvt.u64.u32 	%rd226, %r47;
	add.s64 	%rd227, %rd316, %rd226;
	add.s64 	%rd151, %rd227, %rd192;
	ld.global.f64 	%fd208, [%rd141+6144];
	abs.f64 	%fd209, %fd337;
	abs.f64 	%fd210, %fd208;
	setp.lt.f64 	%p49, %fd209, %fd210;
	mov.f64 	%fd338, %fd208;
	mov.u64 	%rd327, %rd151;
	@%p49 bra 	$L__BB8_159;
	setp.lt.f64 	%p50, %fd210, %fd209;
	mov.f64 	%fd338, %fd337;
	mov.u64 	%rd327, %rd326;
	@%p50 bra 	$L__BB8_159;
	setp.lt.s64 	%p51, %rd326, %rd151;
	selp.f64 	%fd338, %fd337, %fd208, %p51;
	min.s64 	%rd327, %rd326, %rd151;
$L__BB8_159:
	add.s32 	%r390, %r28, 1024;
	add.s32 	%r48, %r28, 512;
	setp.lt.s32 	%p52, %r48, %r19;
	@%p52 bra 	$L__BB8_147;
$L__BB8_160:
	// begin inline asm
	mov.u32 %r49, %laneid;
	// end inline asm
	mov.b64 	%rd228, %fd338;
	mov.b64 	{%r51, %r56}, %rd228;
	mov.b32 	%r67, 1;
	mov.b32 	%r68, 31;
	mov.b32 	%r69, -1;
	// begin inline asm
	shfl.sync.down.b32 %r50, %r51, %r67, %r68, %r69;
	// end inline asm
	// begin inline asm
	shfl.sync.down.b32 %r55, %r56, %r67, %r68, %r69;
	// end inline asm
	mov.b64 	%rd229, {%r50, %r55};
	mov.b64 	%fd214, %rd229;
	mov.b64 	{%r61, %r66}, %rd327;
	// begin inline asm
	shfl.sync.down.b32 %r60, %r61, %r67, %r68, %r69;
	// end inline asm
	// begin inline asm
	shfl.sync.down.b32 %r65, %r66, %r67, %r68, %r69;
	// end inline asm
	mov.b64 	%rd155, {%r60, %r65};
	setp.gt.s32 	%p53, %r49, 30;
	mov.f64 	%fd340, %fd338;
	mov.u64 	%rd329, %rd327;
	@%p53 bra 	$L__BB8_164;
	abs.f64 	%fd215, %fd338;
	abs.f64 	%fd216, %fd214;
	setp.lt.f64 	%p54, %fd215, %fd216;
	mov.f64 	%fd340, %fd214;
	mov.u64 	%rd329, %rd155;
	@%p54 bra 	$L__BB8_164;
	setp.lt.f64 	%p55, %fd216, %fd215;
	mov.f64 	%fd340, %fd338;
	mov.u64 	%rd329, %rd327;
	@%p55 bra 	$L__BB8_164;
	setp.lt.s64 	%p56, %rd327, %rd155;
	selp.f64 	%fd340, %fd338, %fd214, %p56;
	min.s64 	%rd329, %rd327, %rd155;
$L__BB8_164:
	mov.b64 	%rd230, %fd340;
	mov.b64 	{%r71, %r76}, %rd230;
	mov.b32 	%r87, 2;
	mov.b32 	%r88, 31;
	mov.b32 	%r89, -1;
	// begin inline asm
	shfl.sync.down.b32 %r70, %r71, %r87, %r88, %r89;
	// end inline asm
	// begin inline asm
	shfl.sync.down.b32 %r75, %r76, %r87, %r88, %r89;
	// end inline asm
	mov.b64 	%rd231, {%r70, %r75};
	mov.b64 	%fd219, %rd231;
	mov.b64 	{%r81, %r86}, %rd329;
	// begin inline asm
	shfl.sync.down.b32 %r80, %r81, %r87, %r88, %r89;
	// end inline asm
	// begin inline asm
	shfl.sync.down.b32 %r85, %r86, %r87, %r88, %r89;
	// end inline asm
	mov.b64 	%rd158, {%r80, %r85};
	setp.gt.s32 	%p57, %r49, 29;
	mov.f64 	%fd341, %fd340;
	mov.u64 	%rd330, %rd329;
	@%p57 bra 	$L__BB8_168;
	abs.f64 	%fd220, %fd340;
	abs.f64 	%fd221, %fd219;
	setp.lt.f64 	%p58, %fd220, %fd221;
	mov.f64 	%fd341, %fd219;
	mov.u64 	%rd330, %rd158;
	@%p58 bra 	$L__BB8_168;
	setp.lt.f64 	%p59, %fd221, %fd220;
	mov.f64 	%fd341, %fd340;
	mov.u64 	%rd330, %rd329;
	@%p59 bra 	$L__BB8_168;
	setp.lt.s64 	%p60, %rd329, %rd158;
	selp.f64 	%fd341, %fd340, %fd219, %p60;
	min.s64 	%rd330, %rd329, %rd158;
$L__BB8_168:
	mov.b64 	%rd232, %fd341;
	mov.b64 	{%r91, %r96}, %rd232;
	mov.b32 	%r107, 4;
	mov.b32 	%r108, 31;
	mov.b32 	%r109, -1;
	// begin inline asm
	shfl.sync.down.b32 %r90, %r91, %r107, %r108, %r109;
	// end inline asm
	// begin inline asm
	shfl.sync.down.b32 %r95, %r96, %r107, %r108, %r109;
	// end inline asm
	mov.b64 	%rd233, {%r90, %r95};
	mov.b64 	%fd224, %rd233;
	mov.b64 	{%r101, %r106}, %rd330;
	// begin inline asm
	shfl.sync.down.b32 %r100, %r101, %r107, %r108, %r109;
	// end inline asm
	// begin inline asm
	shfl.sync.down.b32 %r105, %r106, %r107, %r108, %r109;
	// end inline asm
	mov.b64 	%rd161, {%r100, %r105};
	setp.gt.s32 	%p61, %r49, 27;
	mov.f64 	%fd342, %fd341;
	mov.u64 	%rd331, %rd330;
	@%p61 bra 	$L__BB8_172;
	abs.f64 	%fd225, %fd341;
	abs.f64 	%fd226, %fd224;
	setp.lt.f64 	%p62, %fd225, %fd226;
	mov.f64 	%fd342, %fd224;
	mov.u64 	%rd331, %rd161;
	@%p62 bra 	$L__BB8_172;
	setp.lt.f64 	%p63, %fd226, %fd225;
	mov.f64 	%fd342, %fd341;
	mov.u64 	%rd331, %rd330;
	@%p63 bra 	$L__BB8_172;
	setp.lt.s64 	%p64, %rd330, %rd161;
	selp.f64 	%fd342, %fd341, %fd224, %p64;
	min.s64 	%rd331, %rd330, %rd161;
$L__BB8_172:
	mov.b64 	%rd234, %fd342;
	mov.b64 	{%r111, %r116}, %rd234;
	mov.b32 	%r127, 8;
	mov.b32 	%r128, 31;
	mov.b32 	%r129, -1;
	// begin inline asm
	shfl.sync.down.b32 %r110, %r111, %r127, %r128, %r129;
	// end inline asm
	// begin inline asm
	shfl.sync.down.b32 %r115, %r116, %r127, %r128, %r129;
	// end inline asm
	mov.b64 	%rd235, {%r110, %r115};
	mov.b64 	%fd229, %rd235;
	mov.b64 	{%r121, %r126}, %rd331;
	// begin inline asm
	shfl.sync.down.b32 %r120, %r121, %r127, %r128, %r129;
	// end inline asm
	// begin inline asm
	shfl.sync.down.b32 %r125, %r126, %r127, %r128, %r129;
	// end inline asm
	mov.b64 	%rd164, {%r120, %r125};
	setp.gt.s32 	%p65, %r49, 23;
	mov.f64 	%fd343, %fd342;
	mov.u64 	%rd332, %rd331;
	@%p65 bra 	$L__BB8_176;
	abs.f64 	%fd230, %fd342;
	abs.f64 	%fd231, %fd229;
	setp.lt.f64 	%p66, %fd230, %fd231;
	mov.f64 	%fd343, %fd229;
	mov.u64 	%rd332, %rd164;
	@%p66 bra 	$L__BB8_176;
	setp.lt.f64 	%p67, %fd231, %fd230;
	mov.f64 	%fd343, %fd342;
	mov.u64 	%rd332, %rd331;
	@%p67 bra 	$L__BB8_176;
	setp.lt.s64 	%p68, %rd331, %rd164;
	selp.f64 	%fd343, %fd342, %fd229, %p68;
	min.s64 	%rd332, %rd331, %rd164;
$L__BB8_176:
	mov.b64 	%rd236, %fd343;
	mov.b64 	{%r131, %r136}, %rd236;
	mov.b32 	%r147, 16;
	mov.b32 	%r148, 31;
	mov.b32 	%r149, -1;
	// begin inline asm
	shfl.sync.down.b32 %r130, %r131, %r147, %r148, %r149;
	// end inline asm
	// begin inline asm
	shfl.sync.down.b32 %r135, %r136, %r147, %r148, %r149;
	// end inline asm
	mov.b64 	%rd237, {%r130, %r135};
	mov.b64 	%fd234, %rd237;
	mov.b64 	{%r141, %r146}, %rd332;
	// begin inline asm
	shfl.sync.down.b32 %r140, %r141, %r147, %r148, %r149;
	// end inline asm
	// begin inline asm
	shfl.sync.down.b32 %r145, %r146, %r147, %r148, %r149;
	// end inline asm
	mov.b64 	%rd167, {%r140, %r145};
	setp.gt.s32 	%p69, %r49, 15;
	mov.f64 	%fd351, %fd343;
	mov.u64 	%rd340, %rd332;
	@%p69 bra 	$L__BB8_180;
	abs.f64 	%fd235, %fd343;
	abs.f64 	%fd236, %fd234;
	setp.lt.f64 	%p70, %fd235, %fd236;
	mov.f64 	%fd351, %fd234;
	mov.u64 	%rd340, %rd167;
	@%p70 bra 	$L__BB8_180;
	setp.lt.f64 	%p71, %fd236, %fd235;
	mov.f64 	%fd351, %fd343;
	mov.u64 	%rd340, %rd332;
	@%p71 bra 	$L__BB8_180;
	setp.lt.s64 	%p72, %rd332, %rd167;
	selp.f64 	%fd351, %fd343, %fd234, %p72;
	min.s64 	%rd340, %rd332, %rd167;
$L__BB8_180:
	setp.ne.s32 	%p73, %r49, 0;
	@%p73 bra 	$L__BB8_182;
	shr.u32 	%r150, %r18, 1;
	and.b32  	%r151, %r150, 496;
	mov.u32 	%r152, _ZN6thrust24THRUST_300001_SM_1000_NS8cuda_cub4core6detail5shmemE;
	add.s32 	%r153, %r152, %r151;
	st.shared.f64 	[%r153+8], %fd351;
	st.shared.u64 	[%r153+16], %rd340;
$L__BB8_182:
	bar.sync 	0;
	setp.ne.s32 	%p74, %r18, 0;
	@%p74 bra 	$L__BB8_204;
	ld.shared.f64 	%fd239, [_ZN6thrust24THRUST_300001_SM_1000_NS8cuda_cub4core6detail5shmemE+24];
	ld.shared.u64 	%rd170, [_ZN6thrust24THRUST_300001_SM_1000_NS8cuda_cub4core6detail5shmemE+32];
	abs.f64 	%fd240, %fd351;
	abs.f64 	%fd241, %fd239;
	setp.lt.f64 	%p75, %fd240, %fd241;
	mov.f64 	%fd345, %fd239;
	mov.u64 	%rd334, %rd170;
	@%p75 bra 	$L__BB8_186;
	setp.lt.f64 	%p76, %fd241, %fd240;
	mov.f64 	%fd345, %fd351;
	mov.u64 	%rd334, %rd340;
	@%p76 bra 	$L__BB8_186;
	setp.lt.s64 	%p77, %rd340, %rd170;
	selp.f64 	%fd345, %fd351, %fd239, %p77;
	min.s64 	%rd334, %rd340, %rd170;
$L__BB8_186:
	ld.shared.f64 	%fd244, [_ZN6thrust24THRUST_300001_SM_1000_NS8cuda_cub4core6detail5shmemE+40];
	ld.shared.u64 	%rd173, [_ZN6thrust24THRUST_300001_SM_1000_NS8cuda_cub4core6detail5shmemE+48];
	abs.f64 	%fd245, %fd345;
	abs.f64 	%fd246, %fd244;
	setp.lt.f64 	%p78, %fd245, %fd246;
	mov.f64 	%fd346, %fd244;
	mov.u64 	%rd335, %rd173;
	@%p78 bra 	$L__BB8_189;
	setp.lt.f64 	%p79, %fd246, %fd245;
	mov.f64 	%fd346, %fd345;
	mov.u64 	%rd335, %rd334;
	@%p79 bra 	$L__BB8_189;
	setp.lt.s64 	%p80, %rd334, %rd173;
	selp.f64 	%fd346, %fd345, %fd244, %p80;
	min.s64 	%rd335, %rd334, %rd173;
$L__BB8_189:
	ld.shared.f64 	%fd249, [_ZN6thrust24THRUST_300001_SM_1000_NS8cuda_cub4core6detail5shmemE+56];
	ld.shared.u64 	%rd176, [_ZN6thrust24THRUST_300001_SM_1000_NS8cuda_cub4core6detail5shmemE+64];
	abs.f64 	%fd250, %fd346;
	abs.f64 	%fd251, %fd249;
	setp.lt.f64 	%p81, %fd250, %fd251;
	mov.f64 	%fd347, %fd249;
	mov.u64 	%rd336, %rd176;
	@%p81 bra 	$L__BB8_192;
	setp.lt.f64 	%p82, %fd251, %fd250;
	mov.f64 	%fd347, %fd346;
	mov.u64 	%rd336, %rd335;
	@%p82 bra 	$L__BB8_192;
	setp.lt.s64 	%p83, %rd335, %rd176;
	selp.f64 	%fd347, %fd346, %fd249, %p83;
	min.s64 	%rd336, %rd335, %rd176;
$L__BB8_192:
	ld.shared.f64 	%fd254, [_ZN6thrust24THRUST_300001_SM_1000_NS8cuda_cub4core6detail5shmemE+72];
	ld.shared.u64 	%rd179, [_ZN6thrust24THRUST_300001_SM_1000_NS8cuda_cub4core6detail5shmemE+80];
	abs.f64 	%fd255, %fd347;
	abs.f64 	%fd256, %fd254;
	setp.lt.f64 	%p84, %fd255, %fd256;
	mov.f64 	%fd348, %fd254;
	mov.u64 	%rd337, %rd179;
	@%p84 bra 	$L__BB8_195;
	setp.lt.f64 	%p85, %fd256, %fd255;
	mov.f64 	%fd348, %fd347;
	mov.u64 	%rd337, %rd336;
	@%p85 bra 	$L__BB8_195;
	setp.lt.s64 	%p86, %rd336, %rd179;
	selp.f64 	%fd348, %fd347, %fd254, %p86;
	min.s64 	%rd337, %rd336, %rd179;
$L__BB8_195:
	ld.shared.f64 	%fd259, [_ZN6thrust24THRUST_300001_SM_1000_NS8cuda_cub4core6detail5shmemE+88];
	ld.shared.u64 	%rd182, [_ZN6thrust24THRUST_300001_SM_1000_NS8cuda_cub4core6detail5shmemE+96];
	abs.f64 	%fd260, %fd348;
	abs.f64 	%fd261, %fd259;
	setp.lt.f64 	%p87, %fd260, %fd261;
	mov.f64 	%fd349, %fd259;
	mov.u64 	%rd338, %rd182;
	@%p87 bra 	$L__BB8_198;
	setp.lt.f64 	%p88, %fd261, %fd260;
	mov.f64 	%fd349, %fd348;
	mov.u64 	%rd338, %rd337;
	@%p88 bra 	$L__BB8_198;
	setp.lt.s64 	%p89, %rd337, %rd182;
	selp.f64 	%fd349, %fd348, %fd259, %p89;
	min.s64 	%rd338, %rd337, %rd182;
$L__BB8_198:
	ld.shared.f64 	%fd264, [_ZN6thrust24THRUST_300001_SM_1000_NS8cuda_cub4core6detail5shmemE+104];
	ld.shared.u64 	%rd185, [_ZN6thrust24THRUST_300001_SM_1000_NS8cuda_cub4core6detail5shmemE+112];
	abs.f64 	%fd265, %fd349;
	abs.f64 	%fd266, %fd264;
	setp.lt.f64 	%p90, %fd265, %fd266;
	mov.f64 	%fd350, %fd264;
	mov.u64 	%rd339, %rd185;
	@%p90 bra 	$L__BB8_201;
	setp.lt.f64 	%p91, %fd266, %fd265;
	mov.f64 	%fd350, %fd349;
	mov.u64 	%rd339, %rd338;
	@%p91 bra 	$L__BB8_201;
	setp.lt.s64 	%p92, %rd338, %rd185;
	selp.f64 	%fd350, %fd349, %fd264, %p92;
	min.s64 	%rd339, %rd338, %rd185;
$L__BB8_201:
	ld.shared.f64 	%fd269, [_ZN6thrust24THRUST_300001_SM_1000_NS8cuda_cub4core6detail5shmemE+120];
	ld.shared.u64 	%rd188, [_ZN6thrust24THRUST_300001_SM_1000_NS8cuda_cub4core6detail5shmemE+128];
	abs.f64 	%fd270, %fd350;
	abs.f64 	%fd271, %fd269;
	setp.lt.f64 	%p93, %fd270, %fd271;
	mov.u64 	%rd340, %rd188;
	mov.f64 	%fd351, %fd269;
	@%p93 bra 	$L__BB8_204;
	setp.lt.f64 	%p94, %fd271, %fd270;
	mov.u64 	%rd340, %rd339;
	mov.f64 	%fd351, %fd350;
	@%p94 bra 	$L__BB8_204;
	setp.lt.s64 	%p95, %rd339, %rd188;
	selp.f64 	%fd351, %fd350, %fd269, %p95;
	min.s64 	%rd340, %rd339, %rd188;
$L__BB8_204:
	mov.u32 	%r381, %tid.x;
	setp.ne.s32 	%p212, %r381, 0;
	@%p212 bra 	$L__BB8_206;
	ld.param.u64 	%rd271, [_ZN6thrust24THRUST_300001_SM_1000_NS8cuda_cub4core6detail13_kernel_agentINS1_8__reduce11ReduceAgentINS0_12zip_iteratorIN4cuda3std3__45tupleIJNS0_10device_ptrIdEENS0_17counting_iteratorIlNS0_11use_defaultESF_SF_EEEEEEEPNSB_IJdlEEESJ_lNS1_9__extrema9arg_max_fIdl11TComparatorEEEEJSI_SK_lSO_EEEvDpT0__param_1];
	cvta.to.global.u64 	%rd270, %rd271;
	st.global.f64 	[%rd270], %fd351;
	st.global.u64 	[%rd270+8], %rd340;
$L__BB8_206:
	ret;

}
	// .globl	_ZN6thrust24THRUST_300001_SM_1000_NS8cuda_cub4core6detail13_kernel_agentINS1_8__reduce11ReduceAgentINS0_12zip_iteratorIN4cuda3std3__45tupleIJNS0_10device_ptrIdEENS0_17counting_iteratorIlNS0_11use_defaultESF_SF_EEEEEEEPNSB_IJdlEEESJ_lNS1_9__extrema9arg_max_fIdl11TComparatorEEEEJSI_SK_lN3cub18CUB_300001_SM_100013GridEvenShareIlEENSR_9GridQueueIyEESO_EEEvDpT0_
.visible .entry _ZN6thrust24THRUST_300001_SM_1000_NS8cuda_cub4core6detail13_kernel_agentINS1_8__reduce11ReduceAgentINS0_12zip_iteratorIN4cuda3std3__45tupleIJNS0_10device_ptrIdEENS0_17counting_iteratorIlNS0_11use_defaultESF_SF_EEEEEEEPNSB_IJdlEEESJ_lNS1_9__extrema9arg_max_fIdl11TComparatorEEEEJSI_SK_lN3cub18CUB_300001_SM_100013GridEvenShareIlEENSR_9GridQueueIyEESO_EEEvDpT0_(
	.param .align 8 .b8 _ZN6thrust24THRUST_300001_SM_1000_NS8cuda_cub4core6detail13_kernel_agentINS1_8__reduce11ReduceAgentINS0_12zip_iteratorIN4cuda3std3__45tupleIJNS0_10device_ptrIdEENS0_17counting_iteratorIlNS0_11use_defaultESF_SF_EEEEEEEPNSB_IJdlEEESJ_lNS1_9__extrema9arg_max_fIdl11TComparatorEEEEJSI_SK_lN3cub18CUB_300001_SM_100013GridEvenShareIlEENSR_9GridQueueIyEESO_EEEvDpT0__param_0[16],
	.param .u64 .ptr .align 1 _ZN6thrust24THRUST_300001_SM_1000_NS8cuda_cub4core6detail13_kernel_agentINS1_8__reduce11ReduceAgentINS0_12zip_iteratorIN4cuda3std3__45tupleIJNS0_10device_ptrIdEENS0_17counting_iteratorIlNS0_11use_defaultESF_SF_EEEEEEEPNSB_IJdlEEESJ_lNS1_9__extrema9arg_max_fIdl11TComparatorEEEEJSI_SK_lN3cub18CUB_300001_SM_100013GridEvenShareIlEENSR_9GridQueueIyEESO_EEEvDpT0__param_1,
	.param .u64 _ZN6thrust24THRUST_300001_SM_1000_NS8cuda_cub4core6detail13_kernel_agentINS1_8__reduce11ReduceAgentINS0_12zip_iteratorIN4cuda3std3__45tupleIJNS0_10device_ptrIdEENS0_17counting_iteratorIlNS0_11use_defaultESF_SF_EEEEEEEPNSB_IJdlEEESJ_lNS1_9__extrema9arg_max_fIdl11TComparatorEEEEJSI_SK_lN3cub18CUB_300001_SM_100013GridEvenShareIlEENSR_9GridQueueIyEESO_EEEvDpT0__param_2,
	.param .align 8 .b8 _ZN6thrust24THRUST_300001_SM_1000_NS8cuda_cub4core6detail13_kernel_agentINS1_8__reduce11ReduceAgentINS0_12zip_iteratorIN4cuda3std3__45tupleIJNS0_10device_ptrIdEENS0_17counting_iteratorIlNS0_11use_defaultESF_SF_EEEEEEEPNSB_IJdlEEESJ_lNS1_9__extrema9arg_max_fIdl11TComparatorEEEEJSI_SK_lN3cub18CUB_300001_SM_100013GridEvenShareIlEENSR_9GridQueueIyEESO_EEEvDpT0__param_3[72],
	.param .align 8 .b8 _ZN6thrust24THRUST_300001_SM_1000_NS8cuda_cub4core6detail13_kernel_agentINS1_8__reduce11ReduceAgentINS0_12zip_iteratorIN4cuda3std3__45tupleIJNS0_10device_ptrIdEENS0_17counting_iteratorIlNS0_11use_defaultESF_SF_EEEEEEEPNSB_IJdlEEESJ_lNS1_9__extrema9arg_max_fIdl11TComparatorEEEEJSI_SK_lN3cub18CUB_300001_SM_100013GridEvenShareIlEENSR_9GridQueueIyEESO_EEEvDpT0__param_4[8],
	.param .align 1 .b8 _ZN6thrust24THRUST_300001_SM_1000_NS8cuda_cub4core6detail13_kernel_agentINS1_8__reduce11ReduceAgentINS0_12zip_iteratorIN4cuda3std3__45tupleIJNS0_10device_ptrIdEENS0_17counting_iteratorIlNS0_11use_defaultESF_SF_EEEEEEEPNSB_IJdlEEESJ_lNS1_9__extrema9arg_max_fIdl11TComparatorEEEEJSI_SK_lN3cub18CUB_300001_SM_100013GridEvenShareIlEENSR_9GridQueueIyEESO_EEEvDpT0__param_5[1]
)
.maxntid 256
{
	.reg .pred 	%p<215>;
	.reg .b32 	%r<399>;
	.reg .b64 	%rd<356>;
	.reg .b64 	%fd<352>;

	ld.param.u64 	%rd196, [_ZN6thrust24THRUST_300001_SM_1000_NS8cuda_cub4core6detail13_kernel_agentINS1_8__reduce11ReduceAgentINS0_12zip_iteratorIN4cuda3std3__45tupleIJNS0_10device_ptrIdEENS0_17counting_iteratorIlNS0_11use_defaultESF_SF_EEEEEEEPNSB_IJdlEEESJ_lNS1_9__extrema9arg_max_fIdl11TComparatorEEEEJSI_SK_lN3cub18CUB_300001_SM_100013GridEvenShareIlEENSR_9GridQueueIyEESO_EEEvDpT0__param_0+8];
	ld.param.u64 	%rd195, [_ZN6thrust24THRUST_300001_SM_1000_NS8cuda_cub4core6detail13_kernel_agentINS1_8__reduce11ReduceAgentINS0_12zip_iteratorIN4cuda3std3__45tupleIJNS0_10device_ptrIdEENS0_17counting_iteratorIlNS0_11use_defaultESF_SF_EEEEEEEPNSB_IJdlEEESJ_lNS1_9__extrema9arg_max_fIdl11TComparatorEEEEJSI_SK_lN3cub18CUB_300001_SM_100013GridEvenShareIlEENSR_9GridQueueIyEESO_EEEvDpT0__param_0];
	ld.param.u64 	%rd199, [_ZN6thrust24THRUST_300001_SM_1000_NS8cuda_cub4core6detail13_kernel_agentINS1_8__reduce11ReduceAgentINS0_12zip_iteratorIN4cuda3std3__45tupleIJNS0_10device_ptrIdEENS0_17counting_iteratorIlNS0_11use_defaultESF_SF_EEEEEEEPNSB_IJdlEEESJ_lNS1_9__extrema9arg_max_fIdl11TComparatorEEEEJSI_SK_lN3cub18CUB_300001_SM_100013GridEvenShareIlEENSR_9GridQueueIyEESO_EEEvDpT0__param_4];
	ld.param.u64 	%rd198, [_ZN6thrust24THRUST_300001_SM_1000_NS8cuda_cub4core6detail13_kernel_agentINS1_8__reduce11ReduceAgentINS0_12zip_iteratorIN4cuda3std3__45tupleIJNS0_10device_ptrIdEENS0_17counting_iteratorIlNS0_11use_defaultESF_SF_EEEEEEEPNSB_IJdlEEESJ_lNS1_9__extrema9arg_max_fIdl11TComparatorEEEEJSI_SK_lN3cub18CUB_300001_SM_100013GridEvenShareIlEENSR_9GridQueueIyEESO_EEEvDpT0__param_2];
	cvta.to.global.u64 	%rd1, %rd199;
	cvta.to.global.u64 	%rd2, %rd195;
	mov.u32 	%r1, %ctaid.x;
	mul.lo.s32 	%r33, %r1, 1280;
	cvt.u64.u32 	%rd4, %r33;
	mov.u32 	%r34, %nctaid.x;
	mul.lo.s32 	%r35, %r34, 1280;
	cvt.u64.u32 	%rd5, %r35;
	add.s64 	%rd200, %rd4, 1280;
	setp.le.s64 	%p1, %rd200, %rd198;
	@%p1 bra 	$L__BB9_121;
	cvt.u32.u64 	%r159, %rd4;
	cvt.u32.u64 	%r2, %rd198;
	sub.s32 	%r3, %r2, %r159;
	mov.u32 	%r4, %tid.x;
	setp.ge.s32 	%p98, %r4, %r3;
	mov.f64 	%fd298, 0d0000000000000000;
	mov.b64 	%rd298, 0;
	mov.u32 	%r393, %r4;
	@%p98 bra 	$L__BB9_3;
	cvt.u64.u32 	%rd246, %r4;
	add.s64 	%rd247, %rd4, %rd246;
	shl.b64 	%rd248, %rd247, 3;
	add.s64 	%rd249, %rd2, %rd248;
	add.s64 	%rd298, %rd196, %rd247;
	ld.global.f64 	%fd298, [%rd249];
	add.s32 	%r393, %r4, 256;
$L__BB9_3:
	setp.ge.s32 	%p99, %r393, %r3;
	@%p99 bra 	$L__BB9_25;
	not.b32 	%r161, %r393;
	add.s32 	%r162, %r161, %r2;
	sub.s32 	%r7, %r162, %r159;
	and.b32  	%r163, %r7, 768;
	setp.eq.s32 	%p100, %r163, 768;
	@%p100 bra 	$L__BB9_10;
	cvt.u64.u32 	%rd251, %r393;
	add.s64 	%rd252, %rd251, %rd4;
	add.s64 	%rd289, %rd252, %rd196;
	shl.b64 	%rd253, %rd252, 3;
	add.s64 	%rd288, %rd2, %rd253;
	shr.u32 	%r164, %r7, 8;
	add.s32 	%r165, %r164, 1;
	and.b32  	%r166, %r165, 3;
	neg.s32 	%r391, %r166;
$L__BB9_6:
	.pragma "nounroll";
	mov.u64 	%rd12, %rd298;
	mov.f64 	%fd3, %fd298;
	ld.global.f64 	%fd4, [%rd288];
	abs.f64 	%fd5, %fd3;
	abs.f64 	%fd6, %fd4;
	setp.lt.f64 	%p101, %fd5, %fd6;
	mov.u64 	%rd298, %rd289;
	mov.f64 	%fd298, %fd4;
	@%p101 bra 	$L__BB9_9;
	setp.lt.f64 	%p102, %fd6, %fd5;
	mov.u64 	%rd298, %rd12;
	mov.f64 	%fd298, %fd3;
	@%p102 bra 	$L__BB9_9;
	setp.lt.s64 	%p103, %rd12, %rd289;
	min.s64 	%rd298, %rd12, %rd289;
	selp.f64 	%fd298, %fd3, %fd4, %p103;
$L__BB9_9:
	add.s32 	%r393, %r393, 256;
	add.s64 	%rd289, %rd289, 256;
	add.s64 	%rd288, %rd288, 2048;
	add.s32 	%r391, %r391, 1;
	setp.ne.s32 	%p104, %r391, 0;
	@%p104 bra 	$L__BB9_6;
$L__BB9_10:
	setp.lt.u32 	%p105, %r7, 768;
	@%p105 bra 	$L__BB9_25;
	add.s32 	%r394, %r393, 512;
$L__BB9_12:
	mov.u32 	%r15, %r394;
	add.s32 	%r167, %r15, -512;
	cvt.s64.s32 	%rd254, %r167;
	add.s64 	%rd255, %rd254, %rd4;
	shl.b64 	%rd256, %rd255, 3;
	add.s64 	%rd20, %rd2, %rd256;
	add.s64 	%rd21, %rd255, %rd196;
	ld.global.f64 	%fd12, [%rd20];
	abs.f64 	%fd13, %fd298;
	abs.f64 	%fd14, %fd12;
	setp.lt.f64 	%p106, %fd13, %fd14;
	mov.u64 	%rd295, %rd21;
	mov.f64 	%fd295, %fd12;
	@%p106 bra 	$L__BB9_15;
	setp.lt.f64 	%p107, %fd14, %fd13;
	mov.u64 	%rd295, %rd298;
	mov.f64 	%fd295, %fd298;
	@%p107 bra 	$L__BB9_15;
	setp.lt.s64 	%p108, %rd298, %rd21;
	min.s64 	%rd295, %rd298, %rd21;
	selp.f64 	%fd295, %fd298, %fd12, %p108;
$L__BB9_15:
	add.s32 	%r168, %r15, -256;
	cvt.s64.s32 	%rd257, %r168;
	add.s64 	%rd258, %rd257, %rd4;
	add.s64 	%rd24, %rd258, %rd196;
	ld.global.f64 	%fd17, [%rd20+2048];
	abs.f64 	%fd18, %fd295;
	abs.f64 	%fd19, %fd17;
	setp.lt.f64 	%p109, %fd18, %fd19;
	mov.u64 	%rd296, %rd24;
	mov.f64 	%fd296, %fd17;
	@%p109 bra 	$L__BB9_18;
	setp.lt.f64 	%p110, %fd19, %fd18;
	mov.u64 	%rd296, %rd295;
	mov.f64 	%fd296, %fd295;
	@%p110 bra 	$L__BB9_18;
	setp.lt.s64 	%p111, %rd295, %rd24;
	min.s64 	%rd296, %rd295, %rd24;
	selp.f64 	%fd296, %fd295, %fd17, %p111;
$L__BB9_18:
	cvt.s64.s32 	%rd259, %r15;
	add.s64 	%rd260, %rd259, %rd4;
	add.s64 	%rd27, %rd260, %rd196;
	ld.global.f64 	%fd22, [%rd20+4096];
	abs.f64 	%fd23, %fd296;
	abs.f64 	%fd24, %fd22;
	setp.lt.f64 	%p112, %fd23, %fd24;
	mov.u64 	%rd297, %rd27;
	mov.f64 	%fd297, %fd22;
	@%p112 bra 	$L__BB9_21;
	setp.lt.f64 	%p113, %fd24, %fd23;
	mov.u64 	%rd297, %rd296;
	mov.f64 	%fd297, %fd296;
	@%p113 bra 	$L__BB9_21;
	setp.lt.s64 	%p114, %rd296, %rd27;
	min.s64 	%rd297, %rd296, %rd27;
	selp.f64 	%fd297, %fd296, %fd22, %p114;
$L__BB9_21:
	add.s32 	%r169, %r15, 256;
	cvt.s64.s32 	%rd261, %r169;
	add.s64 	%rd262, %rd261, %rd4;
	add.s64 	%rd30, %rd262, %rd196;
	ld.global.f64 	%fd27, [%rd20+6144];
	abs.f64 	%fd28, %fd297;
	abs.f64 	%fd29, %fd27;
	setp.lt.f64 	%p115, %fd28, %fd29;
	mov.u64 	%rd298, %rd30;
	mov.f64 	%fd298, %fd27;
	@%p115 bra 	$L__BB9_24;
	setp.lt.f64 	%p116, %fd29, %fd28;
	mov.u64 	%rd298, %rd297;
	mov.f64 	%fd298, %fd297;
	@%p116 bra 	$L__BB9_24;
	setp.lt.s64 	%p117, %rd297, %rd30;
	min.s64 	%rd298, %rd297, %rd30;
	selp.f64 	%fd298, %fd297, %fd27, %p117;
$L__BB9_24:
	add.s32 	%r394, %r15, 1024;
	add.s32 	%r170, %r15, 512;
	setp.lt.s32 	%p118, %r170, %r3;
	@%p118 bra 	$L__BB9_12;
$L__BB9_25:
	setp.lt.s32 	%p119, %r3, 256;
	@%p119 bra 	$L__BB9_70;
	// begin inline asm
	mov.u32 %r284, %laneid;
	// end inline asm
	mov.b64 	%rd273, %fd298;
	mov.b64 	{%r286, %r291}, %rd273;
	mov.b32 	%r302, 1;
	mov.b32 	%r303, 31;
	mov.b32 	%r304, -1;
	// begin inline asm
	shfl.sync.down.b32 %r285, %r286, %r302, %r303, %r304;
	// end inline asm
	// begin inline asm
	shfl.sync.down.b32 %r290, %r291, %r302, %r303, %r304;
	// end inline asm
	mov.b64 	%rd274, {%r285, %r290};
	mov.b64 	%fd33, %rd274;
	mov.b64 	{%r296, %r301}, %rd298;
	// begin inline asm
	shfl.sync.down.b32 %r295, %r296, %r302, %r303, %r304;
	// end inline asm
	// begin inline asm
	shfl.sync.down.b32 %r300, %r301, %r302, %r303, %r304;
	// end inline asm
	mov.b64 	%rd34, {%r295, %r300};
	setp.gt.s32 	%p171, %r284, 30;
	mov.u64 	%rd300, %rd298;
	mov.f64 	%fd300, %fd298;
	@%p171 bra 	$L__BB9_30;
	abs.f64 	%fd34, %fd298;
	abs.f64 	%fd35, %fd33;
	setp.lt.f64 	%p172, %fd34, %fd35;
	mov.u64 	%rd300, %rd34;
	mov.f64 	%fd300, %fd33;
	@%p172 bra 	$L__BB9_30;
	setp.lt.f64 	%p173, %fd35, %fd34;
	mov.u64 	%rd300, %rd298;
	mov.f64 	%fd300, %fd298;
	@%p173 bra 	$L__BB9_30;
	setp.lt.s64 	%p174, %rd298, %rd34;
	min.s64 	%rd300, %rd298, %rd34;
	selp.f64 	%fd300, %fd298, %fd33, %p174;
$L__BB9_30:
	mov.b64 	%rd275, %fd300;
	mov.b64 	{%r306, %r311}, %rd275;
	mov.b32 	%r322, 2;
	mov.b32 	%r323, 31;
	mov.b32 	%r324, -1;
	// begin inline asm
	shfl.sync.down.b32 %r305, %r306, %r322, %r323, %r324;
	// end inline asm
	// begin inline asm
	shfl.sync.down.b32 %r310, %r311, %r322, %r323, %r324;
	// end inline asm
	mov.b64 	%rd276, {%r305, %r310};
	mov.b64 	%fd38, %rd276;
	mov.b64 	{%r316, %r321}, %rd300;
	// begin inline asm
	shfl.sync.down.b32 %r315, %r316, %r322, %r323, %r324;
	// end inline asm
	// begin inline asm
	shfl.sync.down.b32 %r320, %r321, %r322, %r323, %r324;
	// end inline asm
	mov.b64 	%rd37, {%r315, %r320};
	setp.gt.s32 	%p175, %r284, 29;
	mov.u64 	%rd301, %rd300;
	mov.f64 	%fd301, %fd300;
	@%p175 bra 	$L__BB9_34;
	abs.f64 	%fd39, %fd300;
	abs.f64 	%fd40, %fd38;
	setp.lt.f64 	%p176, %fd39, %fd40;
	mov.u64 	%rd301, %rd37;
	mov.f64 	%fd301, %fd38;
	@%p176 bra 	$L__BB9_34;
	setp.lt.f64 	%p177, %fd40, %fd39;
	mov.u64 	%rd301, %rd300;
	mov.f64 	%fd301, %fd300;
	@%p177 bra 	$L__BB9_34;
	setp.lt.s64 	%p178, %rd300, %rd37;
	min.s64 	%rd301, %rd300, %rd37;
	selp.f64 	%fd301, %fd300, %fd38, %p178;
$L__BB9_34:
	mov.b64 	%rd277, %fd301;
	mov.b64 	{%r326, %r331}, %rd277;
	mov.b32 	%r342, 4;
	mov.b32 	%r343, 31;
	mov.b32 	%r344, -1;
	// begin inline asm
	shfl.sync.down.b32 %r325, %r326, %r342, %r343, %r344;
	// end inline asm
	// begin inline asm
	shfl.sync.down.b32 %r330, %r331, %r342, %r343, %r344;
	// end inline asm
	mov.b64 	%rd278, {%r325, %r330};
	mov.b64 	%fd43, %rd278;
	mov.b64 	{%r336, %r341}, %rd301;
	// begin inline asm
	shfl.sync.down.b32 %r335, %r336, %r342, %r343, %r344;
	// end inline asm
	// begin inline asm
	shfl.sync.down.b32 %r340, %r341, %r342, %r343, %r344;
	// end inline asm
	mov.b64 	%rd40, {%r335, %r340};
	setp.gt.s32 	%p179, %r284, 27;
	mov.u64 	%rd302, %rd301;
	mov.f64 	%fd302, %fd301;
	@%p179 bra 	$L__BB9_38;
	abs.f64 	%fd44, %fd301;
	abs.f64 	%fd45, %fd43;
	setp.lt.f64 	%p180, %fd44, %fd45;
	mov.u64 	%rd302, %rd40;
	mov.f64 	%fd302, %fd43;
	@%p180 bra 	$L__BB9_38;
	setp.lt.f64 	%p181, %fd45, %fd44;
	mov.u64 	%rd302, %rd301;
	mov.f64 	%fd302, %fd301;
	@%p181 bra 	$L__BB9_38;
	setp.lt.s64 	%p182, %rd301, %rd40;
	min.s64 	%rd302, %rd301, %rd40;
	selp.f64 	%fd302, %fd301, %fd43, %p182;
$L__BB9_38:
	mov.b64 	%rd279, %fd302;
	mov.b64 	{%r346, %r351}, %rd279;
	mov.b32 	%r362, 8;
	mov.b32 	%r363, 31;
	mov.b32 	%r364, -1;
	// begin inline asm
	shfl.sync.down.b32 %r345, %r346, %r362, %r363, %r364;
	// end inline asm
	// begin inline asm
	shfl.sync.down.b32 %r350, %r351, %r362, %r363, %r364;
	// end inline asm
	mov.b64 	%rd280, {%r345, %r350};
	mov.b64 	%fd48, %rd280;
	mov.b64 	{%r356, %r361}, %rd302;
	// begin inline asm
	shfl.sync.down.b32 %r355, %r356, %r362, %r363, %r364;
	// end inline asm
	// begin inline asm
	shfl.sync.down.b32 %r360, %r361, %r362, %r363, %r364;
	// end inline asm
	mov.b64 	%rd43, {%r355, %r360};
	setp.gt.s32 	%p183, %r284, 23;
	mov.u64 	%rd303, %rd302;
	mov.f64 	%fd303, %fd302;
	@%p183 bra 	$L__BB9_42;
	abs.f64 	%fd49, %fd302;
	abs.f64 	%fd50, %fd48;
	setp.lt.f64 	%p184, %fd49, %fd50;
	mov.u64 	%rd303, %rd43;
	mov.f64 	%fd303, %fd48;
	@%p184 bra 	$L__BB9_42;
	setp.lt.f64 	%p185, %fd50, %fd49;
	mov.u64 	%rd303, %rd302;
	mov.f64 	%fd303, %fd302;
	@%p185 bra 	$L__BB9_42;
	setp.lt.s64 	%p186, %rd302, %rd43;
	min.s64 	%rd303, %rd302, %rd43;
	selp.f64 	%fd303, %fd302, %fd48, %p186;
$L__BB9_42:
	mov.b64 	%rd281, %fd303;
	mov.b64 	{%r366, %r371}, %rd281;
	mov.b32 	%r382, 16;
	mov.b32 	%r383, 31;
	mov.b32 	%r384, -1;
	// begin inline asm
	shfl.sync.down.b32 %r365, %r366, %r382, %r383, %r384;
	// end inline asm
	// begin inline asm
	shfl.sync.down.b32 %r370, %r371, %r382, %r383, %r384;
	// end inline asm
	mov.b64 	%rd282, {%r365, %r370};
	mov.b64 	%fd53, %rd282;
	mov.b64 	{%r376, %r381}, %rd303;
	// begin inline asm
	shfl.sync.down.b32 %r375, %r376, %r382, %r383, %r384;
	// end inline asm
	// begin inline asm
	shfl.sync.down.b32 %r380, %r381, %r382, %r383, %r384;
	// end inline asm
	mov.b64 	%rd46, {%r375, %r380};
	setp.gt.s32 	%p187, %r284, 15;
	mov.u64 	%rd355, %rd303;
	mov.f64 	%fd351, %fd303;
	@%p187 bra 	$L__BB9_46;
	abs.f64 	%fd54, %fd303;
	abs.f64 	%fd55, %fd53;
	setp.lt.f64 	%p188, %fd54, %fd55;
	mov.u64 	%rd355, %rd46;
	mov.f64 	%fd351, %fd53;
	@%p188 bra 	$L__BB9_46;
	setp.lt.f64 	%p189, %fd55, %fd54;
	mov.u64 	%rd355, %rd303;
	mov.f64 	%fd351, %fd303;
	@%p189 bra 	$L__BB9_46;
	setp.lt.s64 	%p190, %rd303, %rd46;
	min.s64 	%rd355, %rd303, %rd46;
	selp.f64 	%fd351, %fd303, %fd53, %p190;
$L__BB9_46:
	setp.ne.s32 	%p191, %r284, 0;
	@%p191 bra 	$L__BB9_48;
	shr.u32 	%r385, %r4, 1;
	and.b32  	%r386, %r385, 496;
	mov.u32 	%r387, _ZN6thrust24THRUST_300001_SM_1000_NS8cuda_cub4core6detail5shmemE;
	add.s32 	%r388, %r387, %r386;
	st.shared.f64 	[%r388+8], %fd351;
	st.shared.u64 	[%r388+16], %rd355;
$L__BB9_48:
	bar.sync 	0;
	setp.ne.s32 	%p192, %r4, 0;
	@%p192 bra 	$L__BB9_208;
	ld.shared.f64 	%fd58, [_ZN6thrust24THRUST_300001_SM_1000_NS8cuda_cub4core6detail5shmemE+24];
	ld.shared.u64 	%rd49, [_ZN6thrust24THRUST_300001_SM_1000_NS8cuda_cub4core6detail5shmemE+32];
	abs.f64 	%fd59, %fd351;
	abs.f64 	%fd60, %fd58;
	setp.lt.f64 	%p193, %fd59, %fd60;
	mov.u64 	%rd305, %rd49;
	mov.f64 	%fd305, %fd58;
	@%p193 bra 	$L__BB9_52;
	setp.lt.f64 	%p194, %fd60, %fd59;
	mov.u64 	%rd305, %rd355;
	mov.f64 	%fd305, %fd351;
	@%p194 bra 	$L__BB9_52;
	setp.lt.s64 	%p195, %rd355, %rd49;
	min.s64 	%rd305, %rd355, %rd49;
	selp.f64 	%fd305, %fd351, %fd58, %p195;
$L__BB9_52:
	ld.shared.f64 	%fd63, [_ZN6thrust24THRUST_300001_SM_1000_NS8cuda_cub4core6detail5shmemE+40];
	ld.shared.u64 	%rd52, [_ZN6thrust24THRUST_300001_SM_1000_NS8cuda_cub4core6detail5shmemE+48];
	abs.f64 	%fd64, %fd305;
	abs.f64 	%fd65, %fd63;
	setp.lt.f64 	%p196, %fd64, %fd65;
	mov.u64 	%rd306, %rd52;
	mov.f64 	%fd306, %fd63;
	@%p196 bra 	$L__BB9_55;
	setp.lt.f64 	%p197, %fd65, %fd64;
	mov.u64 	%rd306, %rd305;
	mov.f64 	%fd306, %fd305;
	@%p197 bra 	$L__BB9_55;
	setp.lt.s64 	%p198, %rd305, %rd52;
	min.s64 	%rd306, %rd305, %rd52;
	selp.f64 	%fd306, %fd305, %fd63, %p198;
$L__BB9_55:
	ld.shared.f64 	%fd68, [_ZN6thrust24THRUST_300001_SM_1000_NS8cuda_cub4core6detail5shmemE+56];
	ld.shared.u64 	%rd55, [_ZN6thrust24THRUST_300001_SM_1000_NS8cuda_cub4core6detail5shmemE+64];
	abs.f64 	%fd69, %fd306;
	abs.f64 	%fd70, %fd68;
	setp.lt.f64 	%p199, %fd69, %fd70;
	mov.u64 	%rd307, %rd55;
	mov.f64 	%fd307, %fd68;
	@%p199 bra 	$L__BB9_58;
	setp.lt.f64 	%p200, %fd70, %fd69;
	mov.u64 	%rd307, %rd306;
	mov.f64 	%fd307, %fd306;
	@%p200 bra 	$L__BB9_58;
	setp.lt.s64 	%p201, %rd306, %rd55;
	min.s64 	%rd307, %rd306, %rd55;
	selp.f64 	%fd307, %fd306, %fd68, %p201;
$L__BB9_58:
	ld.shared.f64 	%fd73, [_ZN6thrust24THRUST_300001_SM_1000_NS8cuda_cub4core6detail5shmemE+72];
	ld.shared.u64 	%rd58, [_ZN6thrust24THRUST_300001_SM_1000_NS8cuda_cub4core6detail5shmemE+80];
	abs.f64 	%fd74, %fd307;
	abs.f64 	%fd75, %fd73;
	setp.lt.f64 	%p202, %fd74, %fd75;
	mov.u64 	%rd308, %rd58;
	mov.f64 	%fd308, %fd73;
	@%p202 bra 	$L__BB9_61;
	setp.lt.f64 	%p203, %fd75, %fd74;
	mov.u64 	%rd308, %rd307;
	mov.f64 	%fd308, %fd307;
	@%p203 bra 	$L__BB9_61;
	setp.lt.s64 	%p204, %rd307, %rd58;
	min.s64 	%rd308, %rd307, %rd58;
	selp.f64 	%fd308, %fd307, %fd73, %p204;
$L__BB9_61:
	ld.shared.f64 	%fd78, [_ZN6thrust24THRUST_300001_SM_1000_NS8cuda_cub4core6detail5shmemE+88];
	ld.shared.u64 	%rd61, [_ZN6thrust24THRUST_300001_SM_1000_NS8cuda_cub4core6detail5shmemE+96];
	abs.f64 	%fd79, %fd308;
	abs.f64 	%fd80, %fd78;
	setp.lt.f64 	%p205, %fd79, %fd80;
	mov.u64 	%rd309, %rd61;
	mov.f64 	%fd309, %fd78;
	@%p205 bra 	$L__BB9_64;
	setp.lt.f64 	%p206, %fd80, %fd79;
	mov.u64 	%rd309, %rd308;
	mov.f64 	%fd309, %fd308;
	@%p206 bra 	$L__BB9_64;
	setp.lt.s64 	%p207, %rd308, %rd61;
	min.s64 	%rd309, %rd308, %rd61;
	selp.f64 	%fd309, %fd308, %fd78, %p207;
$L__BB9_64:
	ld.shared.f64 	%fd83, [_ZN6thrust24THRUST_300001_SM_1000_NS8cuda_cub4core6detail5shmemE+104];
	ld.shared.u64 	%rd64, [_ZN6thrust24THRUST_300001_SM_1000_NS8cuda_cub4core6detail5shmemE+112];
	abs.f64 	%fd84, %fd309;
	abs.f64 	%fd85, %fd83;
	setp.lt.f64 	%p208, %fd84, %fd85;
	mov.u64 	%rd310, %rd64;
	mov.f64 	%fd310, %fd83;
	@%p208 bra 	$L__BB9_67;
	setp.lt.f64 	%p209, %fd85, %fd84;
	mov.u64 	%rd310, %rd309;
	mov.f64 	%fd310, %fd309;
	@%p209 bra 	$L__BB9_67;
	setp.lt.s64 	%p210, %rd309, %rd64;
	min.s64 	%rd310, %rd309, %rd64;
	selp.f64 	%fd310, %fd309, %fd83, %p210;
$L__BB9_67:
	ld.shared.f64 	%fd88, [_ZN6thrust24THRUST_300001_SM_1000_NS8cuda_cub4core6detail5shmemE+120];
	ld.shared.u64 	%rd67, [_ZN6thrust24THRUST_300001_SM_1000_NS8cuda_cub4core6detail5shmemE+128];
	abs.f64 	%fd89, %fd310;
	abs.f64 	%fd90, %fd88;
	setp.lt.f64 	%p211, %fd89, %fd90;
	mov.u64 	%rd355, %rd67;
	mov.f64 	%fd351, %fd88;
	@%p211 bra 	$L__BB9_208;
	setp.lt.f64 	%p212, %fd90, %fd89;
	mov.u64 	%rd355, %rd310;
	mov.f64 	%fd351, %fd310;
	@%p212 bra 	$L__BB9_208;
	setp.lt.s64 	%p213, %rd310, %rd67;
	min.s64 	%rd355, %rd310, %rd67;
	selp.f64 	%fd351, %fd310, %fd88, %p213;
	bra.uni 	$L__BB9_208;
$L__BB9_70:
	// begin inline asm
	mov.u32 %r171, %laneid;
	// end inline asm
	and.b32  	%r192, %r4, 992;
	add.s32 	%r193, %r192, 32;
	setp.gt.s32 	%p120, %r193, %r3;
	not.b32 	%r194, %r192;
	add.s32 	%r195, %r3, %r194;
	selp.b32 	%r190, %r195, 31, %p120;
	mov.b64 	%rd263, %fd298;
	mov.b64 	{%r173, %r178}, %rd263;
	mov.b32 	%r189, 1;
	mov.b32 	%r191, -1;
	// begin inline asm
	shfl.sync.down.b32 %r172, %r173, %r189, %r190, %r191;
	// end inline asm
	// begin inline asm
	shfl.sync.down.b32 %r177, %r178, %r189, %r190, %r191;
	// end inline asm
	mov.b64 	%rd264, {%r172, %r177};
	mov.b64 	%fd92, %rd264;
	mov.b64 	{%r183, %r188}, %rd298;
	// begin inline asm
	shfl.sync.down.b32 %r182, %r183, %r189, %r190, %r191;
	// end inline asm
	// begin inline asm
	shfl.sync.down.b32 %r187, %r188, %r189, %r190, %r191;
	// end inline asm
	mov.b64 	%rd69, {%r182, %r187};
	setp.ge.s32 	%p121, %r171, %r190;
	mov.u64 	%rd311, %rd298;
	mov.f64 	%fd311, %fd298;
	@%p121 bra 	$L__BB9_74;
	abs.f64 	%fd93, %fd298;
	abs.f64 	%fd94, %fd92;
	setp.lt.f64 	%p122, %fd93, %fd94;
	mov.u64 	%rd311, %rd69;
	mov.f64 	%fd311, %fd92;
	@%p122 bra 	$L__BB9_74;
	setp.lt.f64 	%p123, %fd94, %fd93;
	mov.u64 	%rd311, %rd298;
	mov.f64 	%fd311, %fd298;
	@%p123 bra 	$L__BB9_74;
	setp.lt.s64 	%p124, %rd298, %rd69;
	min.s64 	%rd311, %rd298, %rd69;
	selp.f64 	%fd311, %fd298, %fd92, %p124;
$L__BB9_74:
	mov.b64 	%rd265, %fd311;
	mov.b64 	{%r197, %r202}, %rd265;
	mov.b32 	%r213, 2;
	mov.b32 	%r215, -1;
	// begin inline asm
	shfl.sync.down.b32 %r196, %r197, %r213, %r190, %r215;
	// end inline asm
	// begin inline asm
	shfl.sync.down.b32 %r201, %r202, %r213, %r190, %r215;
	// end inline asm
	mov.b64 	%rd266, {%r196, %r201};
	mov.b64 	%fd97, %rd266;
	mov.b64 	{%r207, %r212}, %rd311;
	// begin inline asm
	shfl.sync.down.b32 %r206, %r207, %r213, %r190, %r215;
	// end inline asm
	// begin inline asm
	shfl.sync.down.b32 %r211, %r212, %r213, %r190, %r215;
	// end inline asm
	mov.b64 	%rd72, {%r206, %r211};
	add.s32 	%r216, %r171, 2;
	setp.gt.s32 	%p125, %r216, %r190;
	mov.u64 	%rd312, %rd311;
	mov.f64 	%fd312, %fd311;
	@%p125 bra 	$L__BB9_78;
	abs.f64 	%fd98, %fd311;
	abs.f64 	%fd99, %fd97;
	setp.lt.f64 	%p126, %fd98, %fd99;
	mov.u64 	%rd312, %rd72;
	mov.f64 	%fd312, %fd97;
	@%p126 bra 	$L__BB9_78;
	setp.lt.f64 	%p127, %fd99, %fd98;
	mov.u64 	%rd312, %rd311;
	mov.f64 	%fd312, %fd311;
	@%p127 bra 	$L__BB9_78;
	setp.lt.s64 	%p128, %rd311, %rd72;
	min.s64 	%rd312, %rd311, %rd72;
	selp.f64 	%fd312, %fd311, %fd97, %p128;
$L__BB9_78:
	mov.b64 	%rd267, %fd312;
	mov.b64 	{%r218, %r223}, %rd267;
	mov.b32 	%r234, 4;
	mov.b32 	%r236, -1;
	// begin inline asm
	shfl.sync.down.b32 %r217, %r218, %r234, %r190, %r236;
	// end inline asm
	// begin inline asm
	shfl.sync.down.b32 %r222, %r223, %r234, %r190, %r236;
	// end inline asm
	mov.b64 	%rd268, {%r217, %r222};
	mov.b64 	%fd102, %rd268;
	mov.b64 	{%r228, %r233}, %rd312;
	// begin inline asm
	shfl.sync.down.b32 %r227, %r228, %r234, %r190, %r236;
	// end inline asm
	// begin inline asm
	shfl.sync.down.b32 %r232, %r233, %r234, %r190, %r236;
	// end inline asm
	mov.b64 	%rd75, {%r227, %r232};
	add.s32 	%r237, %r171, 4;
	setp.gt.s32 	%p129, %r237, %r190;
	mov.u64 	%rd313, %rd312;
	mov.f64 	%fd313, %fd312;
	@%p129 bra 	$L__BB9_82;
	abs.f64 	%fd103, %fd312;
	abs.f64 	%fd104, %fd102;
	setp.lt.f64 	%p130, %fd103, %fd104;
	mov.u64 	%rd313, %rd75;
	mov.f64 	%fd313, %fd102;
	@%p130 bra 	$L__BB9_82;
	setp.lt.f64 	%p131, %fd104, %fd103;
	mov.u64 	%rd313, %rd312;
	mov.f64 	%fd313, %fd312;
	@%p131 bra 	$L__BB9_82;
	setp.lt.s64 	%p132, %rd312, %rd75;
	min.s64 	%rd313, %rd312, %rd75;
	selp.f64 	%fd313, %fd312, %fd102, %p132;
$L__BB9_82:
	mov.b64 	%rd269, %fd313;
	mov.b64 	{%r239, %r244}, %rd269;
	mov.b32 	%r255, 8;
	mov.b32 	%r257, -1;
	// begin inline asm
	shfl.sync.down.b32 %r238, %r239, %r255, %r190, %r257;
	// end inline asm
	// begin inline asm
	shfl.sync.down.b32 %r243, %r244, %r255, %r190, %r257;
	// end inline asm
	mov.b64 	%rd270, {%r238, %r243};
	mov.b64 	%fd107, %rd270;
	mov.b64 	{%r249, %r254}, %rd313;
	// begin inline asm
	shfl.sync.down.b32 %r248, %r249, %r255, %r190, %r257;
	// end inline asm
	// begin inline asm
	shfl.sync.down.b32 %r253, %r254, %r255, %r190, %r257;
	// end inline asm
	mov.b64 	%rd78, {%r248, %r253};
	add.s32 	%r258, %r171, 8;
	setp.gt.s32 	%p133, %r258, %r190;
	mov.u64 	%rd314, %rd313;
	mov.f64 	%fd314, %fd313;
	@%p133 bra 	$L__BB9_86;
	abs.f64 	%fd108, %fd313;
	abs.f64 	%fd109, %fd107;
	setp.lt.f64 	%p134, %fd108, %fd109;
	mov.u64 	%rd314, %rd78;
	mov.f64 	%fd314, %fd107;
	@%p134 bra 	$L__BB9_86;
	setp.lt.f64 	%p135, %fd109, %fd108;
	mov.u64 	%rd314, %rd313;
	mov.f64 	%fd314, %fd313;
	@%p135 bra 	$L__BB9_86;
	setp.lt.s64 	%p136, %rd313, %rd78;
	min.s64 	%rd314, %rd313, %rd78;
	selp.f64 	%fd314, %fd313, %fd107, %p136;
$L__BB9_86:
	mov.b64 	%rd271, %fd314;
	mov.b64 	{%r260, %r265}, %rd271;
	mov.b32 	%r276, 16;
	mov.b32 	%r278, -1;
	// begin inline asm
	shfl.sync.down.b32 %r259, %r260, %r276, %r190, %r278;
	// end inline asm
	// begin inline asm
	shfl.sync.down.b32 %r264, %r265, %r276, %r190, %r278;
	// end inline asm
	mov.b64 	%rd272, {%r259, %r264};
	mov.b64 	%fd112, %rd272;
	mov.b64 	{%r270, %r275}, %rd314;
	// begin inline asm
	shfl.sync.down.b32 %r269, %r270, %r276, %r190, %r278;
	// end inline asm
	// begin inline asm
	shfl.sync.down.b32 %r274, %r275, %r276, %r190, %r278;
	// end inline asm
	mov.b64 	%rd81, {%r269, %r274};
	add.s32 	%r279, %r171, 16;
	setp.gt.s32 	%p137, %r279, %r190;
	mov.u64 	%rd355, %rd314;
	mov.f64 	%fd351, %fd314;
	@%p137 bra 	$L__BB9_90;
	abs.f64 	%fd113, %fd314;
	abs.f64 	%fd114, %fd112;
	setp.lt.f64 	%p138, %fd113, %fd114;
	mov.u64 	%rd355, %rd81;
	mov.f64 	%fd351, %fd112;
	@%p138 bra 	$L__BB9_90;
	setp.lt.f64 	%p139, %fd114, %fd113;
	mov.u64 	%rd355, %rd314;
	mov.f64 	%fd351, %fd314;
	@%p139 bra 	$L__BB9_90;
	setp.lt.s64 	%p140, %rd314, %rd81;
	min.s64 	%rd355, %rd314, %rd81;
	selp.f64 	%fd351, %fd314, %fd112, %p140;
$L__BB9_90:
	setp.ne.s32 	%p141, %r171, 0;
	@%p141 bra 	$L__BB9_92;
	shr.u32 	%r280, %r4, 1;
	and.b32  	%r281, %r280, 496;
	mov.u32 	%r282, _ZN6thrust24THRUST_300001_SM_1000_NS8cuda_cub4core6detail5shmemE;
	add.s32 	%r283, %r282, %r281;
	st.shared.f64 	[%r283+8], %fd351;
	st.shared.u64 	[%r283+16], %rd355;
$L__BB9_92:
	bar.sync 	0;
	setp.ne.s32 	%p142, %r4, 0;
	@%p142 bra 	$L__BB9_208;
	setp.lt.s32 	%p143, %r3, 33;
	mov.f64 	%fd316, %fd351;
	mov.u64 	%rd316, %rd355;
	@%p143 bra 	$L__BB9_97;
	ld.shared.f64 	%fd117, [_ZN6thrust24THRUST_300001_SM_1000_NS8cuda_cub4core6detail5shmemE+24];
	ld.shared.u64 	%rd84, [_ZN6thrust24THRUST_300001_SM_1000_NS8cuda_cub4core6detail5shmemE+32];
	abs.f64 	%fd118, %fd351;
	abs.f64 	%fd119, %fd117;
	setp.lt.f64 	%p144, %fd118, %fd119;
	mov.f64 	%fd316, %fd117;
	mov.u64 	%rd316, %rd84;
	@%p144 bra 	$L__BB9_97;
	setp.lt.f64 	%p145, %fd119, %fd118;
	mov.f64 	%fd316, %fd351;
	mov.u64 	%rd316, %rd355;
	@%p145 bra 	$L__BB9_97;
	setp.lt.s64 	%p146, %rd355, %rd84;
	selp.f64 	%fd316, %fd351, %fd117, %p146;
	min.s64 	%rd316, %rd355, %rd84;
$L__BB9_97:
	setp.lt.s32 	%p147, %r3, 65;
	mov.f64 	%fd317, %fd316;
	mov.u64 	%rd317, %rd316;
	@%p147 bra 	$L__BB9_101;
	ld.shared.f64 	%fd122, [_ZN6thrust24THRUST_300001_SM_1000_NS8cuda_cub4core6detail5shmemE+40];
	ld.shared.u64 	%rd87, [_ZN6thrust24THRUST_300001_SM_1000_NS8cuda_cub4core6detail5shmemE+48];
	abs.f64 	%fd123, %fd316;
	abs.f64 	%fd124, %fd122;
	setp.lt.f64 	%p148, %fd123, %fd124;
	mov.f64 	%fd317, %fd122;
	mov.u64 	%rd317, %rd87;
	@%p148 bra 	$L__BB9_101;
	setp.lt.f64 	%p149, %fd124, %fd123;
	mov.f64 	%fd317, %fd316;
	mov.u64 	%rd317, %rd316;
	@%p149 bra 	$L__BB9_101;
	setp.lt.s64 	%p150, %rd316, %rd87;
	selp.f64 	%fd317, %fd316, %fd122, %p150;
	min.s64 	%rd317, %rd316, %rd87;
$L__BB9_101:
	setp.lt.s32 	%p151, %r3, 97;
	mov.f64 	%fd318, %fd317;
	mov.u64 	%rd318, %rd317;
	@%p151 bra 	$L__BB9_105;
	ld.shared.f64 	%fd127, [_ZN6thrust24THRUST_300001_SM_1000_NS8cuda_cub4core6detail5shmemE+56];
	ld.shared.u64 	%rd90, [_ZN6thrust24THRUST_300001_SM_1000_NS8cuda_cub4core6detail5shmemE+64];
	abs.f64 	%fd128, %fd317;
	abs.f64 	%fd129, %fd127;
	setp.lt.f64 	%p152, %fd128, %fd129;
	mov.f64 	%fd318, %fd127;
	mov.u64 	%rd318, %rd90;
	@%p152 bra 	$L__BB9_105;
	setp.lt.f64 	%p153, %fd129, %fd128;
	mov.f64 	%fd318, %fd317;
	mov.u64 	%rd318, %rd317;
	@%p153 bra 	$L__BB9_105;
	setp.lt.s64 	%p154, %rd317, %rd90;
	selp.f64 	%fd318, %fd317, %fd127, %p154;
	min.s64 	%rd318, %rd317, %rd90;
$L__BB9_105:
	setp.lt.s32 	%p155, %r3, 129;
	mov.f64 	%fd319, %fd318;
	mov.u64 	%rd319, %rd318;
	@%p155 bra 	$L__BB9_109;
	ld.shared.f64 	%fd132, [_ZN6thrust24THRUST_300001_SM_1000_NS8cuda_cub4core6detail5shmemE+72];
	ld.shared.u64 	%rd93, [_ZN6thrust24THRUST_300001_SM_1000_NS8cuda_cub4core6detail5shmemE+80];
	abs.f64 	%fd133, %fd318;
	abs.f64 	%fd134, %fd132;
	setp.lt.f64 	%p156, %fd133, %fd134;
	mov.f64 	%fd319, %fd132;
	mov.u64 	%rd319, %rd93;
	@%p156 bra 	$L__BB9_109;
	setp.lt.f64 	%p157, %fd134, %fd133;
	mov.f64 	%fd319, %fd318;
	mov.u64 	%rd319, %rd318;
	@%p157 bra 	$L__BB9_109;
	setp.lt.s64 	%p158, %rd318, %rd93;
	selp.f64 	%fd319, %fd318, %fd132, %p158;
	min.s64 	%rd319, %rd318, %rd93;
$L__BB9_109:
	setp.lt.s32 	%p159, %r3, 161;
	mov.f64 	%fd320, %fd319;
	mov.u64 	%rd320, %rd319;
	@%p159 bra 	$L__BB9_113;
	ld.shared.f64 	%fd137, [_ZN6thrust24THRUST_300001_SM_1000_NS8cuda_cub4core6detail5shmemE+88];
	ld.shared.u64 	%rd96, [_ZN6thrust24THRUST_300001_SM_1000_NS8cuda_cub4core6detail5shmemE+96];
	abs.f64 	%fd138, %fd319;
	abs.f64 	%fd139, %fd137;
	setp.lt.f64 	%p160, %fd138, %fd139;
	mov.f64 	%fd320, %fd137;
	mov.u64 	%rd320, %rd96;
	@%p160 bra 	$L__BB9_113;
	setp.lt.f64 	%p161, %fd139, %fd138;
	mov.f64 	%fd320, %fd319;
	mov.u64 	%rd320, %rd319;
	@%p161 bra 	$L__BB9_113;
	setp.lt.s64 	%p162, %rd319, %rd96;
	selp.f64 	%fd320, %fd319, %fd137, %p162;
	min.s64 	%rd320, %rd319, %rd96;
$L__BB9_113:
	setp.lt.s32 	%p163, %r3, 193;
	mov.f64 	%fd321, %fd320;
	mov.u64 	%rd321, %rd320;
	@%p163 bra 	$L__BB9_117;
	ld.shared.f64 	%fd142, [_ZN6thrust24THRUST_300001_SM_1000_NS8cuda_cub4core6detail5shmemE+104];
	ld.shared.u64 	%rd99, [_ZN6thrust24THRUST_300001_SM_1000_NS8cuda_cub4core6detail5shmemE+112];
	abs.f64 	%fd143, %fd320;
	abs.f64 	%fd144, %fd142;
	setp.lt.f64 	%p164, %fd143, %fd144;
	mov.f64 	%fd321, %fd142;
	mov.u64 	%rd321, %rd99;
	@%p164 bra 	$L__BB9_117;
	setp.lt.f64 	%p165, %fd144, %fd143;
	mov.f64 	%fd321, %fd320;
	mov.u64 	%rd321, %rd320;
	@%p165 bra 	$L__BB9_117;
	setp.lt.s64 	%p166, %rd320, %rd99;
	selp.f64 	%fd321, %fd320, %fd142, %p166;
	min.s64 	%rd321, %rd320, %rd99;
$L__BB9_117:
	setp.lt.s32 	%p167, %r3, 225;
	mov.u64 	%rd355, %rd321;
	mov.f64 	%fd351, %fd321;
	@%p167 bra 	$L__BB9_208;
	ld.shared.f64 	%fd147, [_ZN6thrust24THRUST_300001_SM_1000_NS8cuda_cub4core6detail5shmemE+120];
	ld.shared.u64 	%rd102, [_ZN6thrust24THRUST_300001_SM_1000_NS8cuda_cub4core6detail5shmemE+128];
	abs.f64 	%fd148, %fd321;
	abs.f64 	%fd149, %fd147;
	setp.lt.f64 	%p168, %fd148, %fd149;
	mov.u64 	%rd355, %rd102;
	mov.f64 	%fd351, %fd147;
	@%p168 bra 	$L__BB9_208;
	setp.lt.f64 	%p169, %fd149, %fd148;
	mov.u64 	%rd355, %rd321;
	mov.f64 	%fd351, %fd321;
	@%p169 bra 	$L__BB9_208;
	setp.lt.s64 	%p170, %rd321, %rd102;
	selp.f64 	%fd351, %fd321, %fd147, %p170;
	min.s64 	%rd355, %rd321, %rd102;
	bra.uni 	$L__BB9_208;
$L__BB9_121:
	mov.u32 	%r20, %tid.x;
	add.s64 	%rd104, %rd196, %rd4;
	cvt.u64.u32 	%rd105, %r20;
	add.s64 	%rd201, %rd105, %rd4;
	cvta.to.global.u64 	%rd202, %rd195;
	shl.b64 	%rd203, %rd201, 3;
	add.s64 	%rd204, %rd202, %rd203;
	ld.global.f64 	%fd274, [%rd204];
	add.s32 	%r36, %r20, 256;
	cvt.u64.u32 	%rd205, %r36;
	ld.global.f64 	%fd275, [%rd204+2048];
	add.s32 	%r37, %r20, 512;
	cvt.u64.u32 	%rd206, %r37;
	ld.global.f64 	%fd276, [%rd204+4096];
	add.s32 	%r38, %r20, 768;
	cvt.u64.u32 	%rd207, %r38;
	ld.global.f64 	%fd277, [%rd204+6144];
	or.b32  	%r39, %r20, 1024;
	cvt.u64.u32 	%rd106, %r39;
	add.s64 	%rd343, %rd104, %rd106;
	ld.global.f64 	%fd339, [%rd204+8192];
	abs.f64 	%fd278, %fd274;
	abs.f64 	%fd279, %fd275;
	setp.geu.f64 	%p2, %fd278, %fd279;
	selp.f64 	%fd280, %fd274, %fd275, %p2;
	selp.b64 	%rd208, %rd105, %rd205, %p2;
	abs.f64 	%fd281, %fd280;
	abs.f64 	%fd282, %fd276;
	setp.geu.f64 	%p3, %fd281, %fd282;
	selp.f64 	%fd283, %fd280, %fd276, %p3;
	selp.b64 	%rd209, %rd208, %rd206, %p3;
	abs.f64 	%fd284, %fd283;
	abs.f64 	%fd285, %fd277;
	setp.geu.f64 	%p4, %fd284, %fd285;
	selp.f64 	%fd152, %fd283, %fd277, %p4;
	selp.b64 	%rd108, %rd209, %rd207, %p4;
	abs.f64 	%fd153, %fd152;
	abs.f64 	%fd154, %fd339;
	setp.lt.f64 	%p5, %fd153, %fd154;
	@%p5 bra 	$L__BB9_123;
	setp.lt.f64 	%p6, %fd154, %fd153;
	setp.lt.u64 	%p7, %rd108, %rd106;
	or.pred  	%p8, %p6, %p7;
	selp.f64 	%fd339, %fd152, %fd339, %p8;
	add.s64 	%rd212, %rd104, %rd108;
	selp.b64 	%rd343, %rd212, %rd343, %p8;
$L__BB9_123:
	setp.le.u64 	%p9, %rd198, %rd5;
	@%p9 bra 	$L__BB9_164;
	setp.ne.s32 	%p10, %r20, 0;
	@%p10 bra 	$L__BB9_126;
	atom.global.add.u64 	%rd213, [%rd1+8], 1280;
	add.s64 	%rd214, %rd213, %rd5;
	st.shared.u64 	[_ZN6thrust24THRUST_300001_SM_1000_NS8cuda_cub4core6detail5shmemE+152], %rd214;
$L__BB9_126:
	bar.sync 	0;
	ld.shared.u64 	%rd331, [_ZN6thrust24THRUST_300001_SM_1000_NS8cuda_cub4core6detail5shmemE+152];
	add.s64 	%rd215, %rd331, 1280;
	setp.gt.s64 	%p11, %rd215, %rd198;
	@%p11 bra 	$L__BB9_141;
	mov.f64 	%fd323, %fd339;
	mov.u64 	%rd324, %rd343;
$L__BB9_128:
	add.s64 	%rd216, %rd331, %rd105;
	cvta.to.global.u64 	%rd217, %rd195;
	shl.b64 	%rd218, %rd216, 3;
	add.s64 	%rd219, %rd217, %rd218;
	add.s64 	%rd325, %rd216, %rd196;
	ld.global.f64 	%fd324, [%rd219];
	add.s64 	%rd326, %rd325, 256;
	ld.global.f64 	%fd325, [%rd219+2048];
	add.s64 	%rd327, %rd325, 512;
	ld.global.f64 	%fd326, [%rd219+4096];
	add.s64 	%rd328, %rd325, 768;
	ld.global.f64 	%fd327, [%rd219+6144];
	add.s64 	%rd343, %rd325, 1024;
	ld.global.f64 	%fd339, [%rd219+8192];
	abs.f64 	%fd163, %fd323;
	abs.f64 	%fd164, %fd324;
	setp.lt.f64 	%p12, %fd163, %fd164;
	@%p12 bra 	$L__BB9_130;
	setp.lt.f64 	%p13, %fd164, %fd163;
	setp.lt.s64 	%p14, %rd324, %rd325;
	or.pred  	%p15, %p13, %p14;
	selp.f64 	%fd324, %fd323, %fd324, %p15;
	selp.b64 	%rd325, %rd324, %rd325, %p15;
$L__BB9_130:
	abs.f64 	%fd167, %fd324;
	abs.f64 	%fd168, %fd325;
	setp.lt.f64 	%p16, %fd167, %fd168;
	@%p16 bra 	$L__BB9_132;
	setp.lt.f64 	%p17, %fd168, %fd167;
	setp.lt.s64 	%p18, %rd325, %rd326;
	or.pred  	%p19, %p17, %p18;
	selp.f64 	%fd325, %fd324, %fd325, %p19;
	selp.b64 	%rd326, %rd325, %rd326, %p19;
$L__BB9_132:
	abs.f64 	%fd171, %fd325;
	abs.f64 	%fd172, %fd326;
	setp.lt.f64 	%p20, %fd171, %fd172;
	@%p20 bra 	$L__BB9_134;
	setp.lt.f64 	%p21, %fd172, %fd171;
	setp.lt.s64 	%p22, %rd326, %rd327;
	or.pred  	%p23, %p21, %p22;
	selp.f64 	%fd326, %fd325, %fd326, %p23;
	selp.b64 	%rd327, %rd326, %rd327, %p23;
$L__BB9_134:
	abs.f64 	%fd175, %fd326;
	abs.f64 	%fd176, %fd327;
	setp.lt.f64 	%p24, %fd175, %fd176;
	@%p24 bra 	$L__BB9_136;
	setp.lt.f64 	%p25, %fd176, %fd175;
	setp.lt.s64 	%p26, %rd327, %rd328;
	or.pred  	%p27, %p25, %p26;
	selp.f64 	%fd327, %fd326, %fd327, %p27;
	selp.b64 	%rd328, %rd327, %rd328, %p27;
$L__BB9_136:
	abs.f64 	%fd179, %fd327;
	abs.f64 	%fd180, %fd339;
	setp.lt.f64 	%p28, %fd179, %fd180;
	@%p28 bra 	$L__BB9_138;
	setp.lt.f64 	%p29, %fd180, %fd179;
	setp.lt.s64 	%p30, %rd328, %rd343;
	or.pred  	%p31, %p29, %p30;
	selp.f64 	%fd339, %fd327, %fd339, %p31;
	selp.b64 	%rd343, %rd328, %rd343, %p31;
$L__BB9_138:
	setp.ne.s32 	%p32, %r20, 0;
	bar.sync 	0;
	@%p32 bra 	$L__BB9_140;
	atom.global.add.u64 	%rd220, [%rd1+8], 1280;
	add.s64 	%rd221, %rd220, %rd5;
	st.shared.u64 	[_ZN6thrust24THRUST_300001_SM_1000_NS8cuda_cub4core6detail5shmemE+152], %rd221;
$L__BB9_140:
	bar.sync 	0;
	ld.shared.u64 	%rd331, [_ZN6thrust24THRUST_300001_SM_1000_NS8cuda_cub4core6detail5shmemE+152];
	add.s64 	%rd222, %rd331, 1280;
	setp.le.s64 	%p33, %rd222, %rd198;
	mov.f64 	%fd323, %fd339;
	mov.u64 	%rd324, %rd343;
	@%p33 bra 	$L__BB9_128;
$L__BB9_141:
	setp.le.s64 	%p34, %rd198, %rd331;
	@%p34 bra 	$L__BB9_164;
	cvt.u32.u64 	%r40, %rd331;
	cvt.u32.u64 	%r41, %rd198;
	sub.s32 	%r21, %r41, %r40;
	setp.ge.s32 	%p35, %r20, %r21;
	@%p35 bra 	$L__BB9_164;
	cvta.to.global.u64 	%rd132, %rd195;
	not.b32 	%r43, %r20;
	add.s32 	%r44, %r43, %r41;
	sub.s32 	%r22, %r44, %r40;
	and.b32  	%r46, %r22, 768;
	setp.eq.s32 	%p36, %r46, 768;
	mov.u32 	%r397, %r20;
	@%p36 bra 	$L__BB9_149;
	add.s64 	%rd224, %rd331, %rd105;
	add.s64 	%rd333, %rd224, %rd196;
	shl.b64 	%rd225, %rd224, 3;
	add.s64 	%rd332, %rd132, %rd225;
	shr.u32 	%r47, %r22, 8;
	add.s32 	%r48, %r47, 1;
	and.b32  	%r49, %r48, 3;
	neg.s32 	%r395, %r49;
	mov.u32 	%r397, %r20;
$L__BB9_145:
	.pragma "nounroll";
	mov.u64 	%rd137, %rd343;
	mov.f64 	%fd184, %fd339;
	ld.global.f64 	%fd185, [%rd332];
	abs.f64 	%fd186, %fd184;
	abs.f64 	%fd187, %fd185;
	setp.lt.f64 	%p37, %fd186, %fd187;
	mov.f64 	%fd339, %fd185;
	mov.u64 	%rd343, %rd333;
	@%p37 bra 	$L__BB9_148;
	setp.lt.f64 	%p38, %fd187, %fd186;
	mov.f64 	%fd339, %fd184;
	mov.u64 	%rd343, %rd137;
	@%p38 bra 	$L__BB9_148;
	setp.lt.s64 	%p39, %rd137, %rd333;
	selp.f64 	%fd339, %fd184, %fd185, %p39;
	min.s64 	%rd343, %rd137, %rd333;
$L__BB9_148:
	add.s32 	%r397, %r397, 256;
	add.s64 	%rd333, %rd333, 256;
	add.s64 	%rd332, %rd332, 2048;
	add.s32 	%r395, %r395, 1;
	setp.ne.s32 	%p40, %r395, 0;
	@%p40 bra 	$L__BB9_145;
$L__BB9_149:
	setp.lt.u32 	%p41, %r22, 768;
	@%p41 bra 	$L__BB9_164;
	add.s32 	%r398, %r397, 512;
$L__BB9_151:
	mov.u32 	%r30, %r398;
	add.s32 	%r50, %r30, -512;
	cvt.u64.u32 	%rd226, %r50;
	add.s64 	%rd227, %rd331, %rd226;
	shl.b64 	%rd228, %rd227, 3;
	add.s64 	%rd145, %rd132, %rd228;
	add.s64 	%rd146, %rd227, %rd196;
	ld.global.f64 	%fd193, [%rd145];
	abs.f64 	%fd194, %fd339;
	abs.f64 	%fd195, %fd193;
	setp.lt.f64 	%p42, %fd194, %fd195;
	mov.f64 	%fd335, %fd193;
	mov.u64 	%rd339, %rd146;
	@%p42 bra 	$L__BB9_154;
	setp.lt.f64 	%p43, %fd195, %fd194;
	mov.f64 	%fd335, %fd339;
	mov.u64 	%rd339, %rd343;
	@%p43 bra 	$L__BB9_154;
	setp.lt.s64 	%p44, %rd343, %rd146;
	selp.f64 	%fd335, %fd339, %fd193, %p44;
	min.s64 	%rd339, %rd343, %rd146;
$L__BB9_154:
	add.s32 	%r51, %r30, -256;
	cvt.u64.u32 	%rd229, %r51;
	add.s64 	%rd230, %rd331, %rd229;
	add.s64 	%rd149, %rd230, %rd196;
	ld.global.f64 	%fd198, [%rd145+2048];
	abs.f64 	%fd199, %fd335;
	abs.f64 	%fd200, %fd198;
	setp.lt.f64 	%p45, %fd199, %fd200;
	mov.f64 	%fd336, %fd198;
	mov.u64 	%rd340, %rd149;
	@%p45 bra 	$L__BB9_157;
	setp.lt.f64 	%p46, %fd200, %fd199;
	mov.f64 	%fd336, %fd335;
	mov.u64 	%rd340, %rd339;
	@%p46 bra 	$L__BB9_157;
	setp.lt.s64 	%p47, %rd339, %rd149;
	selp.f64 	%fd336, %fd335, %fd198, %p47;
	min.s64 	%rd340, %rd339, %rd149;
$L__BB9_157:
	cvt.u64.u32 	%rd231, %r30;
	add.s64 	%rd232, %rd331, %rd231;
	add.s64 	%rd152, %rd232, %rd196;
	ld.global.f64 	%fd203, [%rd145+4096];
	abs.f64 	%fd204, %fd336;
	abs.f64 	%fd205, %fd203;
	setp.lt.f64 	%p48, %fd204, %fd205;
	mov.f64 	%fd337, %fd203;
	mov.u64 	%rd341, %rd152;
	@%p48 bra 	$L__BB9_160;
	setp.lt.f64 	%p49, %fd205, %fd204;
	mov.f64 	%fd337, %fd336;
	mov.u64 	%rd341, %rd340;
	@%p49 bra 	$L__BB9_160;
	setp.lt.s64 	%p50, %rd340, %rd152;
	selp.f64 	%fd337, %fd336, %fd203, %p50;
	min.s64 	%rd341, %rd340, %rd152;
$L__BB9_160:
	add.s32 	%r52, %r30, 256;
	cvt.u64.u32 	%rd233, %r52;
	add.s64 	%rd234, %rd331, %rd233;
	add.s64 	%rd155, %rd234, %rd196;
	ld.global.f64 	%fd208, [%rd145+6144];
	abs.f64 	%fd209, %fd337;
	abs.f64 	%fd210, %fd208;
	setp.lt.f64 	%p51, %fd209, %fd210;
	mov.f64 	%fd339, %fd208;
	mov.u64 	%rd343, %rd155;
	@%p51 bra 	$L__BB9_163;
	setp.lt.f64 	%p52, %fd210, %fd209;
	mov.f64 	%fd339, %fd337;
	mov.u64 	%rd343, %rd341;
	@%p52 bra 	$L__BB9_163;
	setp.lt.s64 	%p53, %rd341, %rd155;
	selp.f64 	%fd339, %fd337, %fd208, %p53;
	min.s64 	%rd343, %rd341, %rd155;
$L__BB9_163:
	add.s32 	%r398, %r30, 1024;
	add.s32 	%r53, %r30, 512;
	setp.lt.s32 	%p54, %r53, %r21;
	@%p54 bra 	$L__BB9_151;
$L__BB9_164:
	// begin inline asm
	mov.u32 %r54, %laneid;
	// end inline asm
	mov.b64 	%rd235, %fd339;
	mov.b64 	{%r56, %r61}, %rd235;
	mov.b32 	%r72, 1;
	mov.b32 	%r73, 31;
	mov.b32 	%r74, -1;
	// begin inline asm
	shfl.sync.down.b32 %r55, %r56, %r72, %r73, %r74;
	// end inline asm
	// begin inline asm
	shfl.sync.down.b32 %r60, %r61, %r72, %r73, %r74;
	// end inline asm
	mov.b64 	%rd236, {%r55, %r60};
	mov.b64 	%fd214, %rd236;
	mov.b64 	{%r66, %r71}, %rd343;
	// begin inline asm
	shfl.sync.down.b32 %r65, %r66, %r72, %r73, %r74;
	// end inline asm
	// begin inline asm
	shfl.sync.down.b32 %r70, %r71, %r72, %r73, %r74;
	// end inline asm
	mov.b64 	%rd159, {%r65, %r70};
	setp.gt.s32 	%p55, %r54, 30;
	mov.f64 	%fd340, %fd339;
	mov.u64 	%rd344, %rd343;
	@%p55 bra 	$L__BB9_168;
	abs.f64 	%fd215, %fd339;
	abs.f64 	%fd216, %fd214;
	setp.lt.f64 	%p56, %fd215, %fd216;
	mov.f64 	%fd340, %fd214;
	mov.u64 	%rd344, %rd159;
	@%p56 bra 	$L__BB9_168;
	setp.lt.f64 	%p57, %fd216, %fd215;
	mov.f64 	%fd340, %fd339;
	mov.u64 	%rd344, %rd343;
	@%p57 bra 	$L__BB9_168;
	setp.lt.s64 	%p58, %rd343, %rd159;
	selp.f64 	%fd340, %fd339, %fd214, %p58;
	min.s64 	%rd344, %rd343, %rd159;
$L__BB9_168:
	mov.b64 	%rd237, %fd340;
	mov.b64 	{%r76, %r81}, %rd237;
	mov.b32 	%r92, 2;
	mov.b32 	%r93, 31;
	mov.b32 	%r94, -1;
	// begin inline asm
	shfl.sync.down.b32 %r75, %r76, %r92, %r93, %r94;
	// end inline asm
	// begin inline asm
	shfl.sync.down.b32 %r80, %r81, %r92, %r93, %r94;
	// end inline asm
	mov.b64 	%rd238, {%r75, %r80};
	mov.b64 	%fd219, %rd238;
	mov.b64 	{%r86, %r91}, %rd344;
	// begin inline asm
	shfl.sync.down.b32 %r85, %r86, %r92, %r93, %r94;
	// end inline asm
	// begin inline asm
	shfl.sync.down.b32 %r90, %r91, %r92, %r93, %r94;
	// end inline asm
	mov.b64 	%rd162, {%r85, %r90};
	setp.gt.s32 	%p59, %r54, 29;
	mov.f64 	%fd341, %fd340;
	mov.u64 	%rd345, %rd344;
	@%p59 bra 	$L__BB9_172;
	abs.f64 	%fd220, %fd340;
	abs.f64 	%fd221, %fd219;
	setp.lt.f64 	%p60, %fd220, %fd221;
	mov.f64 	%fd341, %fd219;
	mov.u64 	%rd345, %rd162;
	@%p60 bra 	$L__BB9_172;
	setp.lt.f64 	%p61, %fd221, %fd220;
	mov.f64 	%fd341, %fd340;
	mov.u64 	%rd345, %rd344;
	@%p61 bra 	$L__BB9_172;
	setp.lt.s64 	%p62, %rd344, %rd162;
	selp.f64 	%fd341, %fd340, %fd219, %p62;
	min.s64 	%rd345, %rd344, %rd162;
$L__BB9_172:
	mov.b64 	%rd239, %fd341;
	mov.b64 	{%r96, %r101}, %rd239;
	mov.b32 	%r112, 4;
	mov.b32 	%r113, 31;
	mov.b32 	%r114, -1;
	// begin inline asm
	shfl.sync.down.b32 %r95, %r96, %r112, %r113, %r114;
	// end inline asm
	// begin inline asm
	shfl.sync.down.b32 %r100, %r101, %r112, %r113, %r114;
	// end inline asm
	mov.b64 	%rd240, {%r95, %r100};
	mov.b64 	%fd224, %rd240;
	mov.b64 	{%r106, %r111}, %rd345;
	// begin inline asm
	shfl.sync.down.b32 %r105, %r106, %r112, %r113, %r114;
	// end inline asm
	// begin inline asm
	shfl.sync.down.b32 %r110, %r111, %r112, %r113, %r114;
	// end inline asm
	mov.b64 	%rd165, {%r105, %r110};
	setp.gt.s32 	%p63, %r54, 27;
	mov.f64 	%fd342, %fd341;
	mov.u64 	%rd346, %rd345;
	@%p63 bra 	$L__BB9_176;
	abs.f64 	%fd225, %fd341;
	abs.f64 	%fd226, %fd224;
	setp.lt.f64 	%p64, %fd225, %fd226;
	mov.f64 	%fd342, %fd224;
	mov.u64 	%rd346, %rd165;
	@%p64 bra 	$L__BB9_176;
	setp.lt.f64 	%p65, %fd226, %fd225;
	mov.f64 	%fd342, %fd341;
	mov.u64 	%rd346, %rd345;
	@%p65 bra 	$L__BB9_176;
	setp.lt.s64 	%p66, %rd345, %rd165;
	selp.f64 	%fd342, %fd341, %fd224, %p66;
	min.s64 	%rd346, %rd345, %rd165;
$L__BB9_176:
	mov.b64 	%rd241, %fd342;
	mov.b64 	{%r116, %r121}, %rd241;
	mov.b32 	%r132, 8;
	mov.b32 	%r133, 31;
	mov.b32 	%r134, -1;
	// begin inline asm
	shfl.sync.down.b32 %r115, %r116, %r132, %r133, %r134;
	// end inline asm
	// begin inline asm
	shfl.sync.down.b32 %r120, %r121, %r132, %r133, %r134;
	// end inline asm
	mov.b64 	%rd242, {%r115, %r120};
	mov.b64 	%fd229, %rd242;
	mov.b64 	{%r126, %r131}, %rd346;
	// begin inline asm
	shfl.sync.down.b32 %r125, %r126, %r132, %r133, %r134;
	// end inline asm
	// begin inline asm
	shfl.sync.down.b32 %r130, %r131, %r132, %r133, %r134;
	// end inline asm
	mov.b64 	%rd168, {%r125, %r130};
	setp.gt.s32 	%p67, %r54, 23;
	mov.f64 	%fd343, %fd342;
	mov.u64 	%rd347, %rd346;
	@%p67 bra 	$L__BB9_180;
	abs.f64 	%fd230, %fd342;
	abs.f64 	%fd231, %fd229;
	setp.lt.f64 	%p68, %fd230, %fd231;
	mov.f64 	%fd343, %fd229;
	mov.u64 	%rd347, %rd168;
	@%p68 bra 	$L__BB9_180;
	setp.lt.f64 	%p69, %fd231, %fd230;
	mov.f64 	%fd343, %fd342;
	mov.u64 	%rd347, %rd346;
	@%p69 bra 	$L__BB9_180;
	setp.lt.s64 	%p70, %rd346, %rd168;
	selp.f64 	%fd343, %fd342, %fd229, %p70;
	min.s64 	%rd347, %rd346, %rd168;
$L__BB9_180:
	mov.b64 	%rd243, %fd343;
	mov.b64 	{%r136, %r141}, %rd243;
	mov.b32 	%r152, 16;
	mov.b32 	%r153, 31;
	mov.b32 	%r154, -1;
	// begin inline asm
	shfl.sync.down.b32 %r135, %r136, %r152, %r153, %r154;
	// end inline asm
	// begin inline asm
	shfl.sync.down.b32 %r140, %r141, %r152, %r153, %r154;
	// end inline asm
	mov.b64 	%rd244, {%r135, %r140};
	mov.b64 	%fd234, %rd244;
	mov.b64 	{%r146, %r151}, %rd347;
	// begin inline asm
	shfl.sync.down.b32 %r145, %r146, %r152, %r153, %r154;
	// end inline asm
	// begin inline asm
	shfl.sync.down.b32 %r150, %r151, %r152, %r153, %r154;
	// end inline asm
	mov.b64 	%rd171, {%r145, %r150};
	setp.gt.s32 	%p71, %r54, 15;
	mov.f64 	%fd351, %fd343;
	mov.u64 	%rd355, %rd347;
	@%p71 bra 	$L__BB9_184;
	abs.f64 	%fd235, %fd343;
	abs.f64 	%fd236, %fd234;
	setp.lt.f64 	%p72, %fd235, %fd236;
	mov.f64 	%fd351, %fd234;
	mov.u64 	%rd355, %rd171;
	@%p72 bra 	$L__BB9_184;
	setp.lt.f64 	%p73, %fd236, %fd235;
	mov.f64 	%fd351, %fd343;
	mov.u64 	%rd355, %rd347;
	@%p73 bra 	$L__BB9_184;
	setp.lt.s64 	%p74, %rd347, %rd171;
	selp.f64 	%fd351, %fd343, %fd234, %p74;
	min.s64 	%rd355, %rd347, %rd171;
$L__BB9_184:
	setp.ne.s32 	%p75, %r54, 0;
	@%p75 bra 	$L__BB9_186;
	shr.u32 	%r155, %r20, 1;
	and.b32  	%r156, %r155, 496;
	mov.u32 	%r157, _ZN6thrust24THRUST_300001_SM_1000_NS8cuda_cub4core6detail5shmemE;
	add.s32 	%r158, %r157, %r156;
	st.shared.f64 	[%r158+8], %fd351;
	st.shared.u64 	[%r158+16], %rd355;
$L__BB9_186:
	bar.sync 	0;
	setp.ne.s32 	%p76, %r20, 0;
	@%p76 bra 	$L__BB9_208;
	ld.shared.f64 	%fd239, [_ZN6thrust24THRUST_300001_SM_1000_NS8cuda_cub4core6detail5shmemE+24];
	ld.shared.u64 	%rd174, [_ZN6thrust24THRUST_300001_SM_1000_NS8cuda_cub4core6detail5shmemE+32];
	abs.f64 	%fd240, %fd351;
	abs.f64 	%fd241, %fd239;
	setp.lt.f64 	%p77, %fd240, %fd241;
	mov.f64 	%fd345, %fd239;
	mov.u64 	%rd349, %rd174;
	@%p77 bra 	$L__BB9_190;
	setp.lt.f64 	%p78, %fd241, %fd240;
	mov.f64 	%fd345, %fd351;
	mov.u64 	%rd349, %rd355;
	@%p78 bra 	$L__BB9_190;
	setp.lt.s64 	%p79, %rd355, %rd174;
	selp.f64 	%fd345, %fd351, %fd239, %p79;
	min.s64 	%rd349, %rd355, %rd174;
$L__BB9_190:
	ld.shared.f64 	%fd244, [_ZN6thrust24THRUST_300001_SM_1000_NS8cuda_cub4core6detail5shmemE+40];
	ld.shared.u64 	%rd177, [_ZN6thrust24THRUST_300001_SM_1000_NS8cuda_cub4core6detail5shmemE+48];
	abs.f64 	%fd245, %fd345;
	abs.f64 	%fd246, %fd244;
	setp.lt.f64 	%p80, %fd245, %fd246;
	mov.f64 	%fd346, %fd244;
	mov.u64 	%rd350, %rd177;
	@%p80 bra 	$L__BB9_193;
	setp.lt.f64 	%p81, %fd246, %fd245;
	mov.f64 	%fd346, %fd345;
	mov.u64 	%rd350, %rd349;
	@%p81 bra 	$L__BB9_193;
	setp.lt.s64 	%p82, %rd349, %rd177;
	selp.f64 	%fd346, %fd345, %fd244, %p82;
	min.s64 	%rd350, %rd349, %rd177;
$L__BB9_193:
	ld.shared.f64 	%fd249, [_ZN6thrust24THRUST_300001_SM_1000_NS8cuda_cub4core6detail5shmemE+56];
	ld.shared.u64 	%rd180, [_ZN6thrust24THRUST_300001_SM_1000_NS8cuda_cub4core6detail5shmemE+64];
	abs.f64 	%fd250, %fd346;
	abs.f64 	%fd251, %fd249;
	setp.lt.f64 	%p83, %fd250, %fd251;
	mov.f64 	%fd347, %fd249;
	mov.u64 	%rd351, %rd180;
	@%p83 bra 	$L__BB9_196;
	setp.lt.f64 	%p84, %fd251, %fd250;
	mov.f64 	%fd347, %fd346;
	mov.u64 	%rd351, %rd350;
	@%p84 bra 	$L__BB9_196;
	setp.lt.s64 	%p85, %rd350, %rd180;
	selp.f64 	%fd347, %fd346, %fd249, %p85;
	min.s64 	%rd351, %rd350, %rd180;
$L__BB9_196:
	ld.shared.f64 	%fd254, [_ZN6thrust24THRUST_300001_SM_1000_NS8cuda_cub4core6detail5shmemE+72];
	ld.shared.u64 	%rd183, [_ZN6thrust24THRUST_300001_SM_1000_NS8cuda_cub4core6detail5shmemE+80];
	abs.f64 	%fd255, %fd347;
	abs.f64 	%fd256, %fd254;
	setp.lt.f64 	%p86, %fd255, %fd256;
	mov.f64 	%fd348, %fd254;
	mov.u64 	%rd352, %rd183;
	@%p86 bra 	$L__BB9_199;
	setp.lt.f64 	%p87, %fd256, %fd255;
	mov.f64 	%fd348, %fd347;
	mov.u64 	%rd352, %rd351;
	@%p87 bra 	$L__BB9_199;
	setp.lt.s64 	%p88, %rd351, %rd183;
	selp.f64 	%fd348, %fd347, %fd254, %p88;
	min.s64 	%rd352, %rd351, %rd183;
$L__BB9_199:
	ld.shared.f64 	%fd259, [_ZN6thrust24THRUST_300001_SM_1000_NS8cuda_cub4core6detail5shmemE+88];
	ld.shared.u64 	%rd186, [_ZN6thrust24THRUST_300001_SM_1000_NS8cuda_cub4core6detail5shmemE+96];
	abs.f64 	%fd260, %fd348;
	abs.f64 	%fd261, %fd259;
	setp.lt.f64 	%p89, %fd260, %fd261;
	mov.f64 	%fd349, %fd259;
	mov.u64 	%rd353, %rd186;
	@%p89 bra 	$L__BB9_202;
	setp.lt.f64 	%p90, %fd261, %fd260;
	mov.f64 	%fd349, %fd348;
	mov.u64 	%rd353, %rd352;
	@%p90 bra 	$L__BB9_202;
	setp.lt.s64 	%p91, %rd352, %rd186;
	selp.f64 	%fd349, %fd348, %fd259, %p91;
	min.s64 	%rd353, %rd352, %rd186;
$L__BB9_202:
	ld.shared.f64 	%fd264, [_ZN6thrust24THRUST_300001_SM_1000_NS8cuda_cub4core6detail5shmemE+104];
	ld.shared.u64 	%rd189, [_ZN6thrust24THRUST_300001_SM_1000_NS8cuda_cub4core6detail5shmemE+112];
	abs.f64 	%fd265, %fd349;
	abs.f64 	%fd266, %fd264;
	setp.lt.f64 	%p92, %fd265, %fd266;
	mov.f64 	%fd350, %fd264;
	mov.u64 	%rd354, %rd189;
	@%p92 bra 	$L__BB9_205;
	setp.lt.f64 	%p93, %fd266, %fd265;
	mov.f64 	%fd350, %fd349;
	mov.u64 	%rd354, %rd353;
	@%p93 bra 	$L__BB9_205;
	setp.lt.s64 	%p94, %rd353, %rd189;
	selp.f64 	%fd350, %fd349, %fd264, %p94;
	min.s64 	%rd354, %rd353, %rd189;
$L__BB9_205:
	ld.shared.f64 	%fd269, [_ZN6thrust24THRUST_300001_SM_1000_NS8cuda_cub4core6detail5shmemE+120];
	ld.shared.u64 	%rd192, [_ZN6thrust24THRUST_300001_SM_1000_NS8cuda_cub4core6detail5shmemE+128];
	abs.f64 	%fd270, %fd350;
	abs.f64 	%fd271, %fd269;
	setp.lt.f64 	%p95, %fd270, %fd271;
	mov.u64 	%rd355, %rd192;
	mov.f64 	%fd351, %fd269;
	@%p95 bra 	$L__BB9_208;
	setp.lt.f64 	%p96, %fd271, %fd270;
	mov.u64 	%rd355, %rd354;
	mov.f64 	%fd351, %fd350;
	@%p96 bra 	$L__BB9_208;
	setp.lt.s64 	%p97, %rd354, %rd192;
	selp.f64 	%fd351, %fd350, %fd269, %p97;
	min.s64 	%rd355, %rd354, %rd192;
$L__BB9_208:
	mov.u32 	%r389, %tid.x;
	setp.ne.s32 	%p214, %r389, 0;
	@%p214 bra 	$L__BB9_210;
	ld.param.u64 	%rd286, [_ZN6thrust24THRUST_300001_SM_1000_NS8cuda_cub4core6detail13_kernel_agentINS1_8__reduce11ReduceAgentINS0_12zip_iteratorIN4cuda3std3__45tupleIJNS0_10device_ptrIdEENS0_17counting_iteratorIlNS0_11use_defaultESF_SF_EEEEEEEPNSB_IJdlEEESJ_lNS1_9__extrema9arg_max_fIdl11TComparatorEEEEJSI_SK_lN3cub18CUB_300001_SM_100013GridEvenShareIlEENSR_9GridQueueIyEESO_EEEvDpT0__param_1];
	cvta.to.global.u64 	%rd283, %rd286;
	mul.wide.u32 	%rd284, %r1, 16;
	add.s64 	%rd285, %rd283, %rd284;
	st.global.f64 	[%rd285], %fd351;
	st.global.u64 	[%rd285+8], %rd355;
$L__BB9_210:
	ret;

}
	// .globl	_ZN6thrust24THRUST_300001_SM_1000_NS8cuda_cub4core6detail13_kernel_agentINS1_8__reduce10DrainAgentIlEEJN3cub18CUB_300001_SM_10009GridQueueIyEElEEEvDpT0_
.visible .entry _ZN6thrust24THRUST_300001_SM_1000_NS8cuda_cub4core6detail13_kernel_agentINS1_8__reduce10DrainAgentIlEEJN3cub18CUB_300001_SM_10009GridQueueIyEElEEEvDpT0_(
	.param .align 8 .b8 _ZN6thrust24THRUST_300001_SM_1000_NS8cuda_cub4core6detail13_kernel_agentINS1_8__reduce10DrainAgentIlEEJN3cub18CUB_300001_SM_10009GridQueueIyEElEEEvDpT0__param_0[8],
	.param .u64 _ZN6thrust24THRUST_300001_SM_1000_NS8cuda_cub4core6detail13_kernel_agentINS1_8__reduce10DrainAgentIlEEJN3cub18CUB_300001_SM_10009GridQueueIyEElEEEvDpT0__param_1
)
.maxntid 1
{
	.reg .b64 	%rd<5>;

	ld.param.u64 	%rd1, [_ZN6thrust24THRUST_300001_SM_1000_NS8cuda_cub4core6detail13_kernel_agentINS1_8__reduce10DrainAgentIlEEJN3cub18CUB_300001_SM_10009GridQueueIyEElEEEvDpT0__param_0];
	ld.param.u64 	%rd2, [_ZN6thrust24THRUST_300001_SM_1000_NS8cuda_cub4core6detail13_kernel_agentINS1_8__reduce10DrainAgentIlEEJN3cub18CUB_300001_SM_10009GridQueueIyEElEEEvDpT0__param_1];
	cvta.to.global.u64 	%rd3, %rd1;
	st.global.u64 	[%rd3], %rd2;
	mov.b64 	%rd4, 0;
	st.global.u64 	[%rd3+8], %rd4;
	ret;

}
	// .globl	_ZN6thrust24THRUST_300001_SM_1000_NS8cuda_cub4core6detail13_kernel_agentINS1_8__reduce11ReduceAgentIPN4cuda3std3__45tupleIJdlEEESC_SB_lNS1_9__extrema9arg_max_fIdl11TComparatorEEEEJSC_SC_iSG_EEEvDpT0_
.visible .entry _ZN6thrust24THRUST_300001_SM_1000_NS8cuda_cub4core6detail13_kernel_agentINS1_8__reduce11ReduceAgentIPN4cuda3std3__45tupleIJdlEEESC_SB_lNS1_9__extrema9arg_max_fIdl11TComparatorEEEEJSC_SC_iSG_EEEvDpT0_(
	.param .u64 .ptr .align 1 _ZN6thrust24THRUST_300001_SM_1000_NS8cuda_cub4core6detail13_kernel_agentINS1_8__reduce11ReduceAgentIPN4cuda3std3__45tupleIJdlEEESC_SB_lNS1_9__extrema9arg_max_fIdl11TComparatorEEEEJSC_SC_iSG_EEEvDpT0__param_0,
	.param .u64 .ptr .align 1 _ZN6thrust24THRUST_300001_SM_1000_NS8cuda_cub4core6detail13_kernel_agentINS1_8__reduce11ReduceAgentIPN4cuda3std3__45tupleIJdlEEESC_SB_lNS1_9__extrema9arg_max_fIdl11TComparatorEEEEJSC_SC_iSG_EEEvDpT0__param_1,
	.param .u32 _ZN6thrust24THRUST_300001_SM_1000_NS8cuda_cub4core6detail13_kernel_agentINS1_8__reduce11ReduceAgentIPN4cuda3std3__45tupleIJdlEEESC_SB_lNS1_9__extrema9arg_max_fIdl11TComparatorEEEEJSC_SC_iSG_EEEvDpT0__param_2,
	.param .align 1 .b8 _ZN6thrust24THRUST_300001_SM_1000_NS8cuda_cub4core6detail13_kernel_agentINS1_8__reduce11ReduceAgentIPN4cuda3std3__45tupleIJdlEEESC_SB_lNS1_9__extrema9arg_max_fIdl11TComparatorEEEEJSC_SC_iSG_EEEvDpT0__param_3[1]
)
.maxntid 256
{
	.reg .pred 	%p<264>;
	.reg .b32 	%r<374>;
	.reg .b64 	%rd<509>;
	.reg .b64 	%fd<423>;

	ld.param.u64 	%rd236, [_ZN6thrust24THRUST_300001_SM_1000_NS8cuda_cub4core6detail13_kernel_agentINS1_8__reduce11ReduceAgentIPN4cuda3std3__45tupleIJdlEEESC_SB_lNS1_9__extrema9arg_max_fIdl11TComparatorEEEEJSC_SC_iSG_EEEvDpT0__param_0];
	ld.param.u32 	%r29, [_ZN6thrust24THRUST_300001_SM_1000_NS8cuda_cub4core6detail13_kernel_agentINS1_8__reduce11ReduceAgentIPN4cuda3std3__45tupleIJdlEEESC_SB_lNS1_9__extrema9arg_max_fIdl11TComparatorEEEEJSC_SC_iSG_EEEvDpT0__param_2];
	cvt.s64.s32 	%rd1, %r29;
	setp.eq.s32 	%p1, %r29, 0;
	@%p1 bra 	$L__BB11_234;
	setp.gt.s32 	%p2, %r29, 1279;
	@%p2 bra 	$L__BB11_121;
	mov.u32 	%r1, %tid.x;
	setp.ge.s32 	%p147, %r1, %r29;
	mov.f64 	%fd354, 0d0000000000000000;
	mov.b64 	%rd432, 0;
	mov.u32 	%r368, %r1;
	@%p147 bra 	$L__BB11_4;
	mul.wide.u32 	%rd376, %r1, 16;
	add.s64 	%rd373, %rd236, %rd376;
	// begin inline asm
	ld.global.nc.u64 %rd372, [%rd373];
	// end inline asm
	add.s64 	%rd375, %rd373, 8;
	// begin inline asm
	ld.global.nc.u64 %rd432, [%rd375];
	// end inline asm
	mov.b64 	%fd354, %rd372;
	add.s32 	%r368, %r1, 256;
$L__BB11_4:
	setp.ge.s32 	%p148, %r368, %r29;
	@%p148 bra 	$L__BB11_25;
	not.b32 	%r141, %r368;
	add.s32 	%r4, %r29, %r141;
	and.b32  	%r142, %r4, 768;
	setp.eq.s32 	%p149, %r142, 768;
	@%p149 bra 	$L__BB11_11;
	mul.wide.u32 	%rd378, %r368, 16;
	add.s64 	%rd423, %rd236, %rd378;
	shr.u32 	%r143, %r4, 8;
	add.s32 	%r144, %r143, 1;
	and.b32  	%r145, %r144, 3;
	neg.s32 	%r366, %r145;
$L__BB11_7:
	.pragma "nounroll";
	mov.u64 	%rd6, %rd432;
	mov.f64 	%fd3, %fd354;
	// begin inline asm
	ld.global.nc.u64 %rd379, [%rd423];
	// end inline asm
	add.s64 	%rd382, %rd423, 8;
	// begin inline asm
	ld.global.nc.u64 %rd381, [%rd382];
	// end inline asm
	mov.b64 	%fd4, %rd379;
	abs.f64 	%fd5, %fd3;
	abs.f64 	%fd6, %fd4;
	setp.lt.f64 	%p150, %fd5, %fd6;
	mov.u64 	%rd432, %rd381;
	mov.f64 	%fd354, %fd4;
	@%p150 bra 	$L__BB11_10;
	setp.lt.f64 	%p151, %fd6, %fd5;
	mov.u64 	%rd432, %rd6;
	mov.f64 	%fd354, %fd3;
	@%p151 bra 	$L__BB11_10;
	setp.lt.s64 	%p152, %rd6, %rd381;
	min.s64 	%rd432, %rd6, %rd381;
	selp.f64 	%fd354, %fd3, %fd4, %p152;
$L__BB11_10:
	add.s32 	%r368, %r368, 256;
	add.s64 	%rd423, %rd423, 4096;
	add.s32 	%r366, %r366, 1;
	setp.ne.s32 	%p153, %r366, 0;
	@%p153 bra 	$L__BB11_7;
$L__BB11_11:
	setp.lt.u32 	%p154, %r4, 768;
	@%p154 bra 	$L__BB11_25;
$L__BB11_12:
	mul.wide.s32 	%rd387, %r368, 16;
	add.s64 	%rd384, %rd236, %rd387;
	// begin inline asm
	ld.global.nc.u64 %rd383, [%rd384];
	// end inline asm
	add.s64 	%rd386, %rd384, 8;
	// begin inline asm
	ld.global.nc.u64 %rd385, [%rd386];
	// end inline asm
	mov.b64 	%fd12, %rd383;
	abs.f64 	%fd13, %fd354;
	abs.f64 	%fd14, %fd12;
	setp.lt.f64 	%p155, %fd13, %fd14;
	mov.u64 	%rd429, %rd385;
	mov.f64 	%fd351, %fd12;
	@%p155 bra 	$L__BB11_15;
	setp.lt.f64 	%p156, %fd14, %fd13;
	mov.u64 	%rd429, %rd432;
	mov.f64 	%fd351, %fd354;
	@%p156 bra 	$L__BB11_15;
	setp.lt.s64 	%p157, %rd432, %rd385;
	min.s64 	%rd429, %rd432, %rd385;
	selp.f64 	%fd351, %fd354, %fd12, %p157;
$L__BB11_15:
	add.s64 	%rd389, %rd384, 4096;
	// begin inline asm
	ld.global.nc.u64 %rd388, [%rd389];
	// end inline asm
	add.s64 	%rd391, %rd384, 4104;
	// begin inline asm
	ld.global.nc.u64 %rd390, [%rd391];
	// end inline asm
	mov.b64 	%fd17, %rd388;
	abs.f64 	%fd18, %fd351;
	abs.f64 	%fd19, %fd17;
	setp.lt.f64 	%p158, %fd18, %fd19;
	mov.u64 	%rd430, %rd390;
	mov.f64 	%fd352, %fd17;
	@%p158 bra 	$L__BB11_18;
	setp.lt.f64 	%p159, %fd19, %fd18;
	mov.u64 	%rd430, %rd429;
	mov.f64 	%fd352, %fd351;
	@%p159 bra 	$L__BB11_18;
	setp.lt.s64 	%p160, %rd429, %rd390;
	min.s64 	%rd430, %rd429, %rd390;
	selp.f64 	%fd352, %fd351, %fd17, %p160;
$L__BB11_18:
	add.s64 	%rd393, %rd384, 8192;
	// begin inline asm
	ld.global.nc.u64 %rd392, [%rd393];
	// end inline asm
	add.s64 	%rd395, %rd384, 8200;
	// begin inline asm
	ld.global.nc.u64 %rd394, [%rd395];
	// end inline asm
	mov.b64 	%fd22, %rd392;
	abs.f64 	%fd23, %fd352;
	abs.f64 	%fd24, %fd22;
	setp.lt.f64 	%p161, %fd23, %fd24;
	mov.u64 	%rd431, %rd394;
	mov.f64 	%fd353, %fd22;
	@%p161 bra 	$L__BB11_21;
	setp.lt.f64 	%p162, %fd24, %fd23;
	mov.u64 	%rd431, %rd430;
	mov.f64 	%fd353, %fd352;
	@%p162 bra 	$L__BB11_21;
	setp.lt.s64 	%p163, %rd430, %rd394;
	min.s64 	%rd431, %rd430, %rd394;
	selp.f64 	%fd353, %fd352, %fd22, %p163;
$L__BB11_21:
	add.s64 	%rd397, %rd384, 12288;
	// begin inline asm
	ld.global.nc.u64 %rd396, [%rd397];
	// end inline asm
	add.s64 	%rd399, %rd384, 12296;
	// begin inline asm
	ld.global.nc.u64 %rd398, [%rd399];
	// end inline asm
	mov.b64 	%fd27, %rd396;
	abs.f64 	%fd28, %fd353;
	abs.f64 	%fd29, %fd27;
	setp.lt.f64 	%p164, %fd28, %fd29;
	mov.u64 	%rd432, %rd398;
	mov.f64 	%fd354, %fd27;
	@%p164 bra 	$L__BB11_24;
	setp.lt.f64 	%p165, %fd29, %fd28;
	mov.u64 	%rd432, %rd431;
	mov.f64 	%fd354, %fd353;
	@%p165 bra 	$L__BB11_24;
	setp.lt.s64 	%p166, %rd431, %rd398;
	min.s64 	%rd432, %rd431, %rd398;
	selp.f64 	%fd354, %fd353, %fd27, %p166;
$L__BB11_24:
	add.s32 	%r368, %r368, 1024;
	setp.lt.s32 	%p167, %r368, %r29;
	@%p167 bra 	$L__BB11_12;
$L__BB11_25:
	setp.lt.s32 	%p168, %r29, 256;
	@%p168 bra 	$L__BB11_70;
	// begin inline asm
	mov.u32 %r259, %laneid;
	// end inline asm
	mov.b64 	%rd410, %fd354;
	mov.b64 	{%r261, %r266}, %rd410;
	mov.b32 	%r277, 1;
	mov.b32 	%r278, 31;
	mov.b32 	%r279, -1;
	// begin inline asm
	shfl.sync.down.b32 %r260, %r261, %r277, %r278, %r279;
	// end inline asm
	// begin inline asm
	shfl.sync.down.b32 %r265, %r266, %r277, %r278, %r279;
	// end inline asm
	mov.b64 	%rd411, {%r260, %r265};
	mov.b64 	%fd33, %rd411;
	mov.b64 	{%r271, %r276}, %rd432;
	// begin inline asm
	shfl.sync.down.b32 %r270, %r271, %r277, %r278, %r279;
	// end inline asm
	// begin inline asm
	shfl.sync.down.b32 %r275, %r276, %r277, %r278, %r279;
	// end inline asm
	mov.b64 	%rd28, {%r270, %r275};
	setp.gt.s32 	%p220, %r259, 30;
	mov.u64 	%rd434, %rd432;
	mov.f64 	%fd356, %fd354;
	@%p220 bra 	$L__BB11_30;
	abs.f64 	%fd34, %fd354;
	abs.f64 	%fd35, %fd33;
	setp.lt.f64 	%p221, %fd34, %fd35;
	mov.u64 	%rd434, %rd28;
	mov.f64 	%fd356, %fd33;
	@%p221 bra 	$L__BB11_30;
	setp.lt.f64 	%p222, %fd35, %fd34;
	mov.u64 	%rd434, %rd432;
	mov.f64 	%fd356, %fd354;
	@%p222 bra 	$L__BB11_30;
	setp.lt.s64 	%p223, %rd432, %rd28;
	min.s64 	%rd434, %rd432, %rd28;
	selp.f64 	%fd356, %fd354, %fd33, %p223;
$L__BB11_30:
	mov.b64 	%rd412, %fd356;
	mov.b64 	{%r281, %r286}, %rd412;
	mov.b32 	%r297, 2;
	mov.b32 	%r298, 31;
	mov.b32 	%r299, -1;
	// begin inline asm
	shfl.sync.down.b32 %r280, %r281, %r297, %r298, %r299;
	// end inline asm
	// begin inline asm
	shfl.sync.down.b32 %r285, %r286, %r297, %r298, %r299;
	// end inline asm
	mov.b64 	%rd413, {%r280, %r285};
	mov.b64 	%fd38, %rd413;
	mov.b64 	{%r291, %r296}, %rd434;
	// begin inline asm
	shfl.sync.down.b32 %r290, %r291, %r297, %r298, %r299;
	// end inline asm
	// begin inline asm
	shfl.sync.down.b32 %r295, %r296, %r297, %r298, %r299;
	// end inline asm
	mov.b64 	%rd31, {%r290, %r295};
	setp.gt.s32 	%p224, %r259, 29;
	mov.u64 	%rd435, %rd434;
	mov.f64 	%fd357, %fd356;
	@%p224 bra 	$L__BB11_34;
	abs.f64 	%fd39, %fd356;
	abs.f64 	%fd40, %fd38;
	setp.lt.f64 	%p225, %fd39, %fd40;
	mov.u64 	%rd435, %rd31;
	mov.f64 	%fd357, %fd38;
	@%p225 bra 	$L__BB11_34;
	setp.lt.f64 	%p226, %fd40, %fd39;
	mov.u64 	%rd435, %rd434;
	mov.f64 	%fd357, %fd356;
	@%p226 bra 	$L__BB11_34;
	setp.lt.s64 	%p227, %rd434, %rd31;
	min.s64 	%rd435, %rd434, %rd31;
	selp.f64 	%fd357, %fd356, %fd38, %p227;
$L__BB11_34:
	mov.b64 	%rd414, %fd357;
	mov.b64 	{%r301, %r306}, %rd414;
	mov.b32 	%r317, 4;
	mov.b32 	%r318, 31;
	mov.b32 	%r319, -1;
	// begin inline asm
	shfl.sync.down.b32 %r300, %r301, %r317, %r318, %r319;
	// end inline asm
	// begin inline asm
	shfl.sync.down.b32 %r305, %r306, %r317, %r318, %r319;
	// end inline asm
	mov.b64 	%rd415, {%r300, %r305};
	mov.b64 	%fd43, %rd415;
	mov.b64 	{%r311, %r316}, %rd435;
	// begin inline asm
	shfl.sync.down.b32 %r310, %r311, %r317, %r318, %r319;
	// end inline asm
	// begin inline asm
	shfl.sync.down.b32 %r315, %r316, %r317, %r318, %r319;
	// end inline asm
	mov.b64 	%rd34, {%r310, %r315};
	setp.gt.s32 	%p228, %r259, 27;
	mov.u64 	%rd436, %rd435;
	mov.f64 	%fd358, %fd357;
	@%p228 bra 	$L__BB11_38;
	abs.f64 	%fd44, %fd357;
	abs.f64 	%fd45, %fd43;
	setp.lt.f64 	%p229, %fd44, %fd45;
	mov.u64 	%rd436, %rd34;
	mov.f64 	%fd358, %fd43;
	@%p229 bra 	$L__BB11_38;
	setp.lt.f64 	%p230, %fd45, %fd44;
	mov.u64 	%rd436, %rd435;
	mov.f64 	%fd358, %fd357;
	@%p230 bra 	$L__BB11_38;
	setp.lt.s64 	%p231, %rd435, %rd34;
	min.s64 	%rd436, %rd435, %rd34;
	selp.f64 	%fd358, %fd357, %fd43, %p231;
$L__BB11_38:
	mov.b64 	%rd416, %fd358;
	mov.b64 	{%r321, %r326}, %rd416;
	mov.b32 	%r337, 8;
	mov.b32 	%r338, 31;
	mov.b32 	%r339, -1;
	// begin inline asm
	shfl.sync.down.b32 %r320, %r321, %r337, %r338, %r339;
	// end inline asm
	// begin inline asm
	shfl.sync.down.b32 %r325, %r326, %r337, %r338, %r339;
	// end inline asm
	mov.b64 	%rd417, {%r320, %r325};
	mov.b64 	%fd48, %rd417;
	mov.b64 	{%r331, %r336}, %rd436;
	// begin inline asm
	shfl.sync.down.b32 %r330, %r331, %r337, %r338, %r339;
	// end inline asm
	// begin inline asm
	shfl.sync.down.b32 %r335, %r336, %r337, %r338, %r339;
	// end inline asm
	mov.b64 	%rd37, {%r330, %r335};
	setp.gt.s32 	%p232, %r259, 23;
	mov.u64 	%rd437, %rd436;
	mov.f64 	%fd359, %fd358;
	@%p232 bra 	$L__BB11_42;
	abs.f64 	%fd49, %fd358;
	abs.f64 	%fd50, %fd48;
	setp.lt.f64 	%p233, %fd49, %fd50;
	mov.u64 	%rd437, %rd37;
	mov.f64 	%fd359, %fd48;
	@%p233 bra 	$L__BB11_42;
	setp.lt.f64 	%p234, %fd50, %fd49;
	mov.u64 	%rd437, %rd436;
	mov.f64 	%fd359, %fd358;
	@%p234 bra 	$L__BB11_42;
	setp.lt.s64 	%p235, %rd436, %rd37;
	min.s64 	%rd437, %rd436, %rd37;
	selp.f64 	%fd359, %fd358, %fd48, %p235;
$L__BB11_42:
	mov.b64 	%rd418, %fd359;
	mov.b64 	{%r341, %r346}, %rd418;
	mov.b32 	%r357, 16;
	mov.b32 	%r358, 31;
	mov.b32 	%r359, -1;
	// begin inline asm
	shfl.sync.down.b32 %r340, %r341, %r357, %r358, %r359;
	// end inline asm
	// begin inline asm
	shfl.sync.down.b32 %r345, %r346, %r357, %r358, %r359;
	// end inline asm
	mov.b64 	%rd419, {%r340, %r345};
	mov.b64 	%fd53, %rd419;
	mov.b64 	{%r351, %r356}, %rd437;
	// begin inline asm
	shfl.sync.down.b32 %r350, %r351, %r357, %r358, %r359;
	// end inline asm
	// begin inline asm
	shfl.sync.down.b32 %r355, %r356, %r357, %r358, %r359;
	// end inline asm
	mov.b64 	%rd40, {%r350, %r355};
	setp.gt.s32 	%p236, %r259, 15;
	mov.u64 	%rd508, %rd437;
	mov.f64 	%fd422, %fd359;
	@%p236 bra 	$L__BB11_46;
	abs.f64 	%fd54, %fd359;
	abs.f64 	%fd55, %fd53;
	setp.lt.f64 	%p237, %fd54, %fd55;
	mov.u64 	%rd508, %rd40;
	mov.f64 	%fd422, %fd53;
	@%p237 bra 	$L__BB11_46;
	setp.lt.f64 	%p238, %fd55, %fd54;
	mov.u64 	%rd508, %rd437;
	mov.f64 	%fd422, %fd359;
	@%p238 bra 	$L__BB11_46;
	setp.lt.s64 	%p239, %rd437, %rd40;
	min.s64 	%rd508, %rd437, %rd40;
	selp.f64 	%fd422, %fd359, %fd53, %p239;
$L__BB11_46:
	setp.ne.s32 	%p240, %r259, 0;
	@%p240 bra 	$L__BB11_48;
	shr.u32 	%r360, %r1, 1;
	and.b32  	%r361, %r360, 496;
	mov.u32 	%r362, _ZN6thrust24THRUST_300001_SM_1000_NS8cuda_cub4core6detail5shmemE;
	add.s32 	%r363, %r362, %r361;
	st.shared.f64 	[%r363+8], %fd422;
	st.shared.u64 	[%r363+16], %rd508;
$L__BB11_48:
	bar.sync 	0;
	setp.ne.s32 	%p241, %r1, 0;
	@%p241 bra 	$L__BB11_232;
	ld.shared.f64 	%fd58, [_ZN6thrust24THRUST_300001_SM_1000_NS8cuda_cub4core6detail5shmemE+24];
	ld.shared.u64 	%rd43, [_ZN6thrust24THRUST_300001_SM_1000_NS8cuda_cub4core6detail5shmemE+32];
	abs.f64 	%fd59, %fd422;
	abs.f64 	%fd60, %fd58;
	setp.lt.f64 	%p242, %fd59, %fd60;
	mov.u64 	%rd439, %rd43;
	mov.f64 	%fd361, %fd58;
	@%p242 bra 	$L__BB11_52;
	setp.lt.f64 	%p243, %fd60, %fd59;
	mov.u64 	%rd439, %rd508;
	mov.f64 	%fd361, %fd422;
	@%p243 bra 	$L__BB11_52;
	setp.lt.s64 	%p244, %rd508, %rd43;
	min.s64 	%rd439, %rd508, %rd43;
	selp.f64 	%fd361, %fd422, %fd58, %p244;
$L__BB11_52:
	ld.shared.f64 	%fd63, [_ZN6thrust24THRUST_300001_SM_1000_NS8cuda_cub4core6detail5shmemE+40];
	ld.shared.u64 	%rd46, [_ZN6thrust24THRUST_300001_SM_1000_NS8cuda_cub4core6detail5shmemE+48];
	abs.f64 	%fd64, %fd361;
	abs.f64 	%fd65, %fd63;
	setp.lt.f64 	%p245, %fd64, %fd65;
	mov.u64 	%rd440, %rd46;
	mov.f64 	%fd362, %fd63;
	@%p245 bra 	$L__BB11_55;
	setp.lt.f64 	%p246, %fd65, %fd64;
	mov.u64 	%rd440, %rd439;
	mov.f64 	%fd362, %fd361;
	@%p246 bra 	$L__BB11_55;
	setp.lt.s64 	%p247, %rd439, %rd46;
	min.s64 	%rd440, %rd439, %rd46;
	selp.f64 	%fd362, %fd361, %fd63, %p247;
$L__BB11_55:
	ld.shared.f64 	%fd68, [_ZN6thrust24THRUST_300001_SM_1000_NS8cuda_cub4core6detail5shmemE+56];
	ld.shared.u64 	%rd49, [_ZN6thrust24THRUST_300001_SM_1000_NS8cuda_cub4core6detail5shmemE+64];
	abs.f64 	%fd69, %fd362;
	abs.f64 	%fd70, %fd68;
	setp.lt.f64 	%p248, %fd69, %fd70;
	mov.u64 	%rd441, %rd49;
	mov.f64 	%fd363, %fd68;
	@%p248 bra 	$L__BB11_58;
	setp.lt.f64 	%p249, %fd70, %fd69;
	mov.u64 	%rd441, %rd440;
	mov.f64 	%fd363, %fd362;
	@%p249 bra 	$L__BB11_58;
	setp.lt.s64 	%p250, %rd440, %rd49;
	min.s64 	%rd441, %rd440, %rd49;
	selp.f64 	%fd363, %fd362, %fd68, %p250;
$L__BB11_58:
	ld.shared.f64 	%fd73, [_ZN6thrust24THRUST_300001_SM_1000_NS8cuda_cub4core6detail5shmemE+72];
	ld.shared.u64 	%rd52, [_ZN6thrust24THRUST_300001_SM_1000_NS8cuda_cub4core6detail5shmemE+80];
	abs.f64 	%fd74, %fd363;
	abs.f64 	%fd75, %fd73;
	setp.lt.f64 	%p251, %fd74, %fd75;
	mov.u64 	%rd442, %rd52;
	mov.f64 	%fd364, %fd73;
	@%p251 bra 	$L__BB11_61;
	setp.lt.f64 	%p252, %fd75, %fd74;
	mov.u64 	%rd442, %rd441;
	mov.f64 	%fd364, %fd363;
	@%p252 bra 	$L__BB11_61;
	setp.lt.s64 	%p253, %rd441, %rd52;
	min.s64 	%rd442, %rd441, %rd52;
	selp.f64 	%fd364, %fd363, %fd73, %p253;
$L__BB11_61:
	ld.shared.f64 	%fd78, [_ZN6thrust24THRUST_300001_SM_1000_NS8cuda_cub4core6detail5shmemE+88];
	ld.shared.u64 	%rd55, [_ZN6thrust24THRUST_300001_SM_1000_NS8cuda_cub4core6detail5shmemE+96];
	abs.f64 	%fd79, %fd364;
	abs.f64 	%fd80, %fd78;
	setp.lt.f64 	%p254, %fd79, %fd80;
	mov.u64 	%rd443, %rd55;
	mov.f64 	%fd365, %fd78;
	@%p254 bra 	$L__BB11_64;
	setp.lt.f64 	%p255, %fd80, %fd79;
	mov.u64 	%rd443, %rd442;
	mov.f64 	%fd365, %fd364;
	@%p255 bra 	$L__BB11_64;
	setp.lt.s64 	%p256, %rd442, %rd55;
	min.s64 	%rd443, %rd442, %rd55;
	selp.f64 	%fd365, %fd364, %fd78, %p256;
$L__BB11_64:
	ld.shared.f64 	%fd83, [_ZN6thrust24THRUST_300001_SM_1000_NS8cuda_cub4core6detail5shmemE+104];
	ld.shared.u64 	%rd58, [_ZN6thrust24THRUST_300001_SM_1000_NS8cuda_cub4core6detail5shmemE+112];
	abs.f64 	%fd84, %fd365;
	abs.f64 	%fd85, %fd83;
	setp.lt.f64 	%p257, %fd84, %fd85;
	mov.u64 	%rd444, %rd58;
	mov.f64 	%fd366, %fd83;
	@%p257 bra 	$L__BB11_67;
	setp.lt.f64 	%p258, %fd85, %fd84;
	mov.u64 	%rd444, %rd443;
	mov.f64 	%fd366, %fd365;
	@%p258 bra 	$L__BB11_67;
	setp.lt.s64 	%p259, %rd443, %rd58;
	min.s64 	%rd444, %rd443, %rd58;
	selp.f64 	%fd366, %fd365, %fd83, %p259;
$L__BB11_67:
	ld.shared.f64 	%fd88, [_ZN6thrust24THRUST_300001_SM_1000_NS8cuda_cub4core6detail5shmemE+120];
	ld.shared.u64 	%rd61, [_ZN6thrust24THRUST_300001_SM_1000_NS8cuda_cub4core6detail5shmemE+128];
	abs.f64 	%fd89, %fd366;
	abs.f64 	%fd90, %fd88;
	setp.lt.f64 	%p260, %fd89, %fd90;
	mov.u64 	%rd508, %rd61;
	mov.f64 	%fd422, %fd88;
	@%p260 bra 	$L__BB11_232;
	setp.lt.f64 	%p261, %fd90, %fd89;
	mov.u64 	%rd508, %rd444;
	mov.f64 	%fd422, %fd366;
	@%p261 bra 	$L__BB11_232;
	setp.lt.s64 	%p262, %rd444, %rd61;
	min.s64 	%rd508, %rd444, %rd61;
	selp.f64 	%fd422, %fd366, %fd88, %p262;
	bra.uni 	$L__BB11_232;
$L__BB11_70:
	// begin inline asm
	mov.u32 %r146, %laneid;
	// end inline asm
	and.b32  	%r167, %r1, 992;
	add.s32 	%r168, %r167, 32;
	setp.gt.s32 	%p169, %r168, %r29;
	not.b32 	%r169, %r167;
	add.s32 	%r170, %r29, %r169;
	selp.b32 	%r165, %r170, 31, %p169;
	mov.b64 	%rd400, %fd354;
	mov.b64 	{%r148, %r153}, %rd400;
	mov.b32 	%r164, 1;
	mov.b32 	%r166, -1;
	// begin inline asm
	shfl.sync.down.b32 %r147, %r148, %r164, %r165, %r166;
	// end inline asm
	// begin inline asm
	shfl.sync.down.b32 %r152, %r153, %r164, %r165, %r166;
	// end inline asm
	mov.b64 	%rd401, {%r147, %r152};
	mov.b64 	%fd92, %rd401;
	mov.b64 	{%r158, %r163}, %rd432;
	// begin inline asm
	shfl.sync.down.b32 %r157, %r158, %r164, %r165, %r166;
	// end inline asm
	// begin inline asm
	shfl.sync.down.b32 %r162, %r163, %r164, %r165, %r166;
	// end inline asm
	mov.b64 	%rd63, {%r157, %r162};
	setp.ge.s32 	%p170, %r146, %r165;
	mov.u64 	%rd445, %rd432;
	mov.f64 	%fd367, %fd354;
	@%p170 bra 	$L__BB11_74;
	abs.f64 	%fd93, %fd354;
	abs.f64 	%fd94, %fd92;
	setp.lt.f64 	%p171, %fd93, %fd94;
	mov.u64 	%rd445, %rd63;
	mov.f64 	%fd367, %fd92;
	@%p171 bra 	$L__BB11_74;
	setp.lt.f64 	%p172, %fd94, %fd93;
	mov.u64 	%rd445, %rd432;
	mov.f64 	%fd367, %fd354;
	@%p172 bra 	$L__BB11_74;
	setp.lt.s64 	%p173, %rd432, %rd63;
	min.s64 	%rd445, %rd432, %rd63;
	selp.f64 	%fd367, %fd354, %fd92, %p173;
$L__BB11_74:
	mov.b64 	%rd402, %fd367;
	mov.b64 	{%r172, %r177}, %rd402;
	mov.b32 	%r188, 2;
	mov.b32 	%r190, -1;
	// begin inline asm
	shfl.sync.down.b32 %r171, %r172, %r188, %r165, %r190;
	// end inline asm
	// begin inline asm
	shfl.sync.down.b32 %r176, %r177, %r188, %r165, %r190;
	// end inline asm
	mov.b64 	%rd403, {%r171, %r176};
	mov.b64 	%fd97, %rd403;
	mov.b64 	{%r182, %r187}, %rd445;
	// begin inline asm
	shfl.sync.down.b32 %r181, %r182, %r188, %r165, %r190;
	// end inline asm
	// begin inline asm
	shfl.sync.down.b32 %r186, %r187, %r188, %r165, %r190;
	// end inline asm
	mov.b64 	%rd66, {%r181, %r186};
	add.s32 	%r191, %r146, 2;
	setp.gt.s32 	%p174, %r191, %r165;
	mov.u64 	%rd446, %rd445;
	mov.f64 	%fd368, %fd367;
	@%p174 bra 	$L__BB11_78;
	abs.f64 	%fd98, %fd367;
	abs.f64 	%fd99, %fd97;
	setp.lt.f64 	%p175, %fd98, %fd99;
	mov.u64 	%rd446, %rd66;
	mov.f64 	%fd368, %fd97;
	@%p175 bra 	$L__BB11_78;
	setp.lt.f64 	%p176, %fd99, %fd98;
	mov.u64 	%rd446, %rd445;
	mov.f64 	%fd368, %fd367;
	@%p176 bra 	$L__BB11_78;
	setp.lt.s64 	%p177, %rd445, %rd66;
	min.s64 	%rd446, %rd445, %rd66;
	selp.f64 	%fd368, %fd367, %fd97, %p177;
$L__BB11_78:
	mov.b64 	%rd404, %fd368;
	mov.b64 	{%r193, %r198}, %rd404;
	mov.b32 	%r209, 4;
	mov.b32 	%r211, -1;
	// begin inline asm
	shfl.sync.down.b32 %r192, %r193, %r209, %r165, %r211;
	// end inline asm
	// begin inline asm
	shfl.sync.down.b32 %r197, %r198, %r209, %r165, %r211;
	// end inline asm
	mov.b64 	%rd405, {%r192, %r197};
	mov.b64 	%fd102, %rd405;
	mov.b64 	{%r203, %r208}, %rd446;
	// begin inline asm
	shfl.sync.down.b32 %r202, %r203, %r209, %r165, %r211;
	// end inline asm
	// begin inline asm
	shfl.sync.down.b32 %r207, %r208, %r209, %r165, %r211;
	// end inline asm
	mov.b64 	%rd69, {%r202, %r207};
	add.s32 	%r212, %r146, 4;
	setp.gt.s32 	%p178, %r212, %r165;
	mov.u64 	%rd447, %rd446;
	mov.f64 	%fd369, %fd368;
	@%p178 bra 	$L__BB11_82;
	abs.f64 	%fd103, %fd368;
	abs.f64 	%fd104, %fd102;
	setp.lt.f64 	%p179, %fd103, %fd104;
	mov.u64 	%rd447, %rd69;
	mov.f64 	%fd369, %fd102;
	@%p179 bra 	$L__BB11_82;
	setp.lt.f64 	%p180, %fd104, %fd103;
	mov.u64 	%rd447, %rd446;
	mov.f64 	%fd369, %fd368;
	@%p180 bra 	$L__BB11_82;
	setp.lt.s64 	%p181, %rd446, %rd69;
	min.s64 	%rd447, %rd446, %rd69;
	selp.f64 	%fd369, %fd368, %fd102, %p181;
$L__BB11_82:
	mov.b64 	%rd406, %fd369;
	mov.b64 	{%r214, %r219}, %rd406;
	mov.b32 	%r230, 8;
	mov.b32 	%r232, -1;
	// begin inline asm
	shfl.sync.down.b32 %r213, %r214, %r230, %r165, %r232;
	// end inline asm
	// begin inline asm
	shfl.sync.down.b32 %r218, %r219, %r230, %r165, %r232;
	// end inline asm
	mov.b64 	%rd407, {%r213, %r218};
	mov.b64 	%fd107, %rd407;
	mov.b64 	{%r224, %r229}, %rd447;
	// begin inline asm
	shfl.sync.down.b32 %r223, %r224, %r230, %r165, %r232;
	// end inline asm
	// begin inline asm
	shfl.sync.down.b32 %r228, %r229, %r230, %r165, %r232;
	// end inline asm
	mov.b64 	%rd72, {%r223, %r228};
	add.s32 	%r233, %r146, 8;
	setp.gt.s32 	%p182, %r233, %r165;
	mov.u64 	%rd448, %rd447;
	mov.f64 	%fd370, %fd369;
	@%p182 bra 	$L__BB11_86;
	abs.f64 	%fd108, %fd369;
	abs.f64 	%fd109, %fd107;
	setp.lt.f64 	%p183, %fd108, %fd109;
	mov.u64 	%rd448, %rd72;
	mov.f64 	%fd370, %fd107;
	@%p183 bra 	$L__BB11_86;
	setp.lt.f64 	%p184, %fd109, %fd108;
	mov.u64 	%rd448, %rd447;
	mov.f64 	%fd370, %fd369;
	@%p184 bra 	$L__BB11_86;
	setp.lt.s64 	%p185, %rd447, %rd72;
	min.s64 	%rd448, %rd447, %rd72;
	selp.f64 	%fd370, %fd369, %fd107, %p185;
$L__BB11_86:
	mov.b64 	%rd408, %fd370;
	mov.b64 	{%r235, %r240}, %rd408;
	mov.b32 	%r251, 16;
	mov.b32 	%r253, -1;
	// begin inline asm
	shfl.sync.down.b32 %r234, %r235, %r251, %r165, %r253;
	// end inline asm
	// begin inline asm
	shfl.sync.down.b32 %r239, %r240, %r251, %r165, %r253;
	// end inline asm
	mov.b64 	%rd409, {%r234, %r239};
	mov.b64 	%fd112, %rd409;
	mov.b64 	{%r245, %r250}, %rd448;
	// begin inline asm
	shfl.sync.down.b32 %r244, %r245, %r251, %r165, %r253;
	// end inline asm
	// begin inline asm
	shfl.sync.down.b32 %r249, %r250, %r251, %r165, %r253;
	// end inline asm
	mov.b64 	%rd75, {%r244, %r249};
	add.s32 	%r254, %r146, 16;
	setp.gt.s32 	%p186, %r254, %r165;
	mov.u64 	%rd508, %rd448;
	mov.f64 	%fd422, %fd370;
	@%p186 bra 	$L__BB11_90;
	abs.f64 	%fd113, %fd370;
	abs.f64 	%fd114, %fd112;
	setp.lt.f64 	%p187, %fd113, %fd114;
	mov.u64 	%rd508, %rd75;
	mov.f64 	%fd422, %fd112;
	@%p187 bra 	$L__BB11_90;
	setp.lt.f64 	%p188, %fd114, %fd113;
	mov.u64 	%rd508, %rd448;
	mov.f64 	%fd422, %fd370;
	@%p188 bra 	$L__BB11_90;
	setp.lt.s64 	%p189, %rd448, %rd75;
	min.s64 	%rd508, %rd448, %rd75;
	selp.f64 	%fd422, %fd370, %fd112, %p189;
$L__BB11_90:
	setp.ne.s32 	%p190, %r146, 0;
	@%p190 bra 	$L__BB11_92;
	shr.u32 	%r255, %r1, 1;
	and.b32  	%r256, %r255, 496;
	mov.u32 	%r257, _ZN6thrust24THRUST_300001_SM_1000_NS8cuda_cub4core6detail5shmemE;
	add.s32 	%r258, %r257, %r256;
	st.shared.f64 	[%r258+8], %fd422;
	st.shared.u64 	[%r258+16], %rd508;
$L__BB11_92:
	bar.sync 	0;
	setp.ne.s32 	%p191, %r1, 0;
	@%p191 bra 	$L__BB11_232;
	setp.lt.s32 	%p192, %r29, 33;
	mov.f64 	%fd372, %fd422;
	mov.u64 	%rd450, %rd508;
	@%p192 bra 	$L__BB11_97;
	ld.shared.f64 	%fd117, [_ZN6thrust24THRUST_300001_SM_1000_NS8cuda_cub4core6detail5shmemE+24];
	ld.shared.u64 	%rd78, [_ZN6thrust24THRUST_300001_SM_1000_NS8cuda_cub4core6detail5shmemE+32];
	abs.f64 	%fd118, %fd422;
	abs.f64 	%fd119, %fd117;
	setp.lt.f64 	%p193, %fd118, %fd119;
	mov.f64 	%fd372, %fd117;
	mov.u64 	%rd450, %rd78;
	@%p193 bra 	$L__BB11_97;
	setp.lt.f64 	%p194, %fd119, %fd118;
	mov.f64 	%fd372, %fd422;
	mov.u64 	%rd450, %rd508;
	@%p194 bra 	$L__BB11_97;
	setp.lt.s64 	%p195, %rd508, %rd78;
	min.s64 	%rd450, %rd508, %rd78;
	selp.f64 	%fd372, %fd422, %fd117, %p195;
$L__BB11_97:
	setp.lt.s32 	%p196, %r29, 65;
	mov.f64 	%fd373, %fd372;
	mov.u64 	%rd451, %rd450;
	@%p196 bra 	$L__BB11_101;
	ld.shared.f64 	%fd122, [_ZN6thrust24THRUST_300001_SM_1000_NS8cuda_cub4core6detail5shmemE+40];
	ld.shared.u64 	%rd81, [_ZN6thrust24THRUST_300001_SM_1000_NS8cuda_cub4core6detail5shmemE+48];
	abs.f64 	%fd123, %fd372;
	abs.f64 	%fd124, %fd122;
	setp.lt.f64 	%p197, %fd123, %fd124;
	mov.f64 	%fd373, %fd122;
	mov.u64 	%rd451, %rd81;
	@%p197 bra 	$L__BB11_101;
	setp.lt.f64 	%p198, %fd124, %fd123;
	mov.f64 	%fd373, %fd372;
	mov.u64 	%rd451, %rd450;
	@%p198 bra 	$L__BB11_101;
	setp.lt.s64 	%p199, %rd450, %rd81;
	min.s64 	%rd451, %rd450, %rd81;
	selp.f64 	%fd373, %fd372, %fd122, %p199;
$L__BB11_101:
	setp.lt.s32 	%p200, %r29, 97;
	mov.f64 	%fd374, %fd373;
	mov.u64 	%rd452, %rd451;
	@%p200 bra 	$L__BB11_105;
	ld.shared.f64 	%fd127, [_ZN6thrust24THRUST_300001_SM_1000_NS8cuda_cub4core6detail5shmemE+56];
	ld.shared.u64 	%rd84, [_ZN6thrust24THRUST_300001_SM_1000_NS8cuda_cub4core6detail5shmemE+64];
	abs.f64 	%fd128, %fd373;
	abs.f64 	%fd129, %fd127;
	setp.lt.f64 	%p201, %fd128, %fd129;
	mov.f64 	%fd374, %fd127;
	mov.u64 	%rd452, %rd84;
	@%p201 bra 	$L__BB11_105;
	setp.lt.f64 	%p202, %fd129, %fd128;
	mov.f64 	%fd374, %fd373;
	mov.u64 	%rd452, %rd451;
	@%p202 bra 	$L__BB11_105;
	setp.lt.s64 	%p203, %rd451, %rd84;
	min.s64 	%rd452, %rd451, %rd84;
	selp.f64 	%fd374, %fd373, %fd127, %p203;
$L__BB11_105:
	setp.lt.s32 	%p204, %r29, 129;
	mov.f64 	%fd375, %fd374;
	mov.u64 	%rd453, %rd452;
	@%p204 bra 	$L__BB11_109;
	ld.shared.f64 	%fd132, [_ZN6thrust24THRUST_300001_SM_1000_NS8cuda_cub4core6detail5shmemE+72];
	ld.shared.u64 	%rd87, [_ZN6thrust24THRUST_300001_SM_1000_NS8cuda_cub4core6detail5shmemE+80];
	abs.f64 	%fd133, %fd374;
	abs.f64 	%fd134, %fd132;
	setp.lt.f64 	%p205, %fd133, %fd134;
	mov.f64 	%fd375, %fd132;
	mov.u64 	%rd453, %rd87;
	@%p205 bra 	$L__BB11_109;
	setp.lt.f64 	%p206, %fd134, %fd133;
	mov.f64 	%fd375, %fd374;
	mov.u64 	%rd453, %rd452;
	@%p206 bra 	$L__BB11_109;
	setp.lt.s64 	%p207, %rd452, %rd87;
	min.s64 	%rd453, %rd452, %rd87;
	selp.f64 	%fd375, %fd374, %fd132, %p207;
$L__BB11_109:
	setp.lt.s32 	%p208, %r29, 161;
	mov.f64 	%fd376, %fd375;
	mov.u64 	%rd454, %rd453;
	@%p208 bra 	$L__BB11_113;
	ld.shared.f64 	%fd137, [_ZN6thrust24THRUST_300001_SM_1000_NS8cuda_cub4core6detail5shmemE+88];
	ld.shared.u64 	%rd90, [_ZN6thrust24THRUST_300001_SM_1000_NS8cuda_cub4core6detail5shmemE+96];
	abs.f64 	%fd138, %fd375;
	abs.f64 	%fd139, %fd137;
	setp.lt.f64 	%p209, %fd138, %fd139;
	mov.f64 	%fd376, %fd137;
	mov.u64 	%rd454, %rd90;
	@%p209 bra 	$L__BB11_113;
	setp.lt.f64 	%p210, %fd139, %fd138;
	mov.f64 	%fd376, %fd375;
	mov.u64 	%rd454, %rd453;
	@%p210 bra 	$L__BB11_113;
	setp.lt.s64 	%p211, %rd453, %rd90;
	min.s64 	%rd454, %rd453, %rd90;
	selp.f64 	%fd376, %fd375, %fd137, %p211;
$L__BB11_113:
	setp.lt.s32 	%p212, %r29, 193;
	mov.f64 	%fd377, %fd376;
	mov.u64 	%rd455, %rd454;
	@%p212 bra 	$L__BB11_117;
	ld.shared.f64 	%fd142, [_ZN6thrust24THRUST_300001_SM_1000_NS8cuda_cub4core6detail5shmemE+104];
	ld.shared.u64 	%rd93, [_ZN6thrust24THRUST_300001_SM_1000_NS8cuda_cub4core6detail5shmemE+112];
	abs.f64 	%fd143, %fd376;
	abs.f64 	%fd144, %fd142;
	setp.lt.f64 	%p213, %fd143, %fd144;
	mov.f64 	%fd377, %fd142;
	mov.u64 	%rd455, %rd93;
	@%p213 bra 	$L__BB11_117;
	setp.lt.f64 	%p214, %fd144, %fd143;
	mov.f64 	%fd377, %fd376;
	mov.u64 	%rd455, %rd454;
	@%p214 bra 	$L__BB11_117;
	setp.lt.s64 	%p215, %rd454, %rd93;
	min.s64 	%rd455, %rd454, %rd93;
	selp.f64 	%fd377, %fd376, %fd142, %p215;
$L__BB11_117:
	setp.lt.s32 	%p216, %r29, 225;
	mov.u64 	%rd508, %rd455;
	mov.f64 	%fd422, %fd377;
	@%p216 bra 	$L__BB11_232;
	ld.shared.f64 	%fd147, [_ZN6thrust24THRUST_300001_SM_1000_NS8cuda_cub4core6detail5shmemE+120];
	ld.shared.u64 	%rd96, [_ZN6thrust24THRUST_300001_SM_1000_NS8cuda_cub4core6detail5shmemE+128];
	abs.f64 	%fd148, %fd377;
	abs.f64 	%fd149, %fd147;
	setp.lt.f64 	%p217, %fd148, %fd149;
	mov.u64 	%rd508, %rd96;
	mov.f64 	%fd422, %fd147;
	@%p217 bra 	$L__BB11_232;
	setp.lt.f64 	%p218, %fd149, %fd148;
	mov.u64 	%rd508, %rd455;
	mov.f64 	%fd422, %fd377;
	@%p218 bra 	$L__BB11_232;
	setp.lt.s64 	%p219, %rd455, %rd96;
	min.s64 	%rd508, %rd455, %rd96;
	selp.f64 	%fd422, %fd377, %fd147, %p219;
	bra.uni 	$L__BB11_232;
$L__BB11_121:
	mov.u32 	%r16, %tid.x;
	cvt.u64.u32 	%rd98, %r16;
	mul.wide.u32 	%rd258, %r16, 16;
	add.s64 	%rd239, %rd236, %rd258;
	// begin inline asm
	ld.global.nc.u64 %rd238, [%rd239];
	// end inline asm
	add.s64 	%rd241, %rd239, 8;
	// begin inline asm
	ld.global.nc.u64 %rd240, [%rd241];
	// end inline asm
	mov.b64 	%fd151, %rd238;
	add.s64 	%rd243, %rd239, 4096;
	// begin inline asm
	ld.global.nc.u64 %rd242, [%rd243];
	// end inline asm
	add.s64 	%rd245, %rd239, 4104;
	// begin inline asm
	ld.global.nc.u64 %rd456, [%rd245];
	// end inline asm
	mov.b64 	%fd378, %rd242;
	add.s64 	%rd247, %rd239, 8192;
	// begin inline asm
	ld.global.nc.u64 %rd246, [%rd247];
	// end inline asm
	add.s64 	%rd249, %rd239, 8200;
	// begin inline asm
	ld.global.nc.u64 %rd457, [%rd249];
	// end inline asm
	mov.b64 	%fd379, %rd246;
	add.s64 	%rd251, %rd239, 12288;
	// begin inline asm
	ld.global.nc.u64 %rd250, [%rd251];
	// end inline asm
	add.s64 	%rd253, %rd239, 12296;
	// begin inline asm
	ld.global.nc.u64 %rd458, [%rd253];
	// end inline asm
	mov.b64 	%fd380, %rd250;
	add.s64 	%rd255, %rd239, 16384;
	// begin inline asm
	ld.global.nc.u64 %rd254, [%rd255];
	// end inline asm
	add.s64 	%rd257, %rd239, 16392;
	// begin inline asm
	ld.global.nc.u64 %rd495, [%rd257];
	// end inline asm
	mov.b64 	%fd409, %rd254;
	abs.f64 	%fd156, %fd151;
	abs.f64 	%fd157, %fd378;
	setp.lt.f64 	%p3, %fd156, %fd157;
	@%p3 bra 	$L__BB11_123;
	setp.lt.f64 	%p4, %fd157, %fd156;
	setp.lt.s64 	%p5, %rd240, %rd456;
	or.pred  	%p6, %p4, %p5;
	selp.b64 	%rd456, %rd240, %rd456, %p6;
	selp.f64 	%fd378, %fd151, %fd378, %p6;
$L__BB11_123:
	abs.f64 	%fd160, %fd378;
	abs.f64 	%fd161, %fd379;
	setp.lt.f64 	%p7, %fd160, %fd161;
	@%p7 bra 	$L__BB11_125;
	setp.lt.f64 	%p8, %fd161, %fd160;
	setp.lt.s64 	%p9, %rd456, %rd457;
	or.pred  	%p10, %p8, %p9;
	selp.b64 	%rd457, %rd456, %rd457, %p10;
	selp.f64 	%fd379, %fd378, %fd379, %p10;
$L__BB11_125:
	abs.f64 	%fd164, %fd379;
	abs.f64 	%fd165, %fd380;
	setp.lt.f64 	%p11, %fd164, %fd165;
	@%p11 bra 	$L__BB11_127;
	setp.lt.f64 	%p12, %fd165, %fd164;
	setp.lt.s64 	%p13, %rd457, %rd458;
	or.pred  	%p14, %p12, %p13;
	selp.b64 	%rd458, %rd457, %rd458, %p14;
	selp.f64 	%fd380, %fd379, %fd380, %p14;
$L__BB11_127:
	abs.f64 	%fd168, %fd380;
	abs.f64 	%fd169, %fd409;
	setp.lt.f64 	%p15, %fd168, %fd169;
	@%p15 bra 	$L__BB11_129;
	setp.lt.f64 	%p16, %fd169, %fd168;
	setp.lt.s64 	%p17, %rd458, %rd495;
	or.pred  	%p18, %p16, %p17;
	selp.b64 	%rd495, %rd458, %rd495, %p18;
	selp.f64 	%fd409, %fd380, %fd409, %p18;
$L__BB11_129:
	setp.lt.u32 	%p19, %r29, 2560;
	mov.b64 	%rd474, 1280;
	@%p19 bra 	$L__BB11_165;
	add.s64 	%rd262, %rd1, -2560;
	mul.hi.u64 	%rd263, %rd262, -3689348814741910323;
	shr.u64 	%rd112, %rd263, 10;
	setp.lt.u64 	%p20, %rd262, 1280;
	mov.b64 	%rd474, 1280;
	@%p20 bra 	$L__BB11_153;
	add.s64 	%rd265, %rd112, 1;
	and.b64  	%rd460, %rd265, 36028797018963966;
	shl.b64 	%rd266, %rd98, 4;
	add.s64 	%rd267, %rd266, %rd236;
	add.s64 	%rd461, %rd267, 57352;
	mov.b64 	%rd474, 1280;
$L__BB11_132:
	add.s64 	%rd269, %rd461, -36872;
	// begin inline asm
	ld.global.nc.u64 %rd268, [%rd269];
	// end inline asm
	add.s64 	%rd271, %rd461, -36864;
	// begin inline asm
	ld.global.nc.u64 %rd464, [%rd271];
	// end inline asm
	mov.b64 	%fd383, %rd268;
	add.s64 	%rd273, %rd461, -32776;
	// begin inline asm
	ld.global.nc.u64 %rd272, [%rd273];
	// end inline asm
	add.s64 	%rd275, %rd461, -32768;
	// begin inline asm
	ld.global.nc.u64 %rd465, [%rd275];
	// end inline asm
	mov.b64 	%fd384, %rd272;
	add.s64 	%rd277, %rd461, -28680;
	// begin inline asm
	ld.global.nc.u64 %rd276, [%rd277];
	// end inline asm
	add.s64 	%rd279, %rd461, -28672;
	// begin inline asm
	ld.global.nc.u64 %rd466, [%rd279];
	// end inline asm
	mov.b64 	%fd385, %rd276;
	add.s64 	%rd281, %rd461, -24584;
	// begin inline asm
	ld.global.nc.u64 %rd280, [%rd281];
	// end inline asm
	add.s64 	%rd283, %rd461, -24576;
	// begin inline asm
	ld.global.nc.u64 %rd467, [%rd283];
	// end inline asm
	mov.b64 	%fd386, %rd280;
	add.s64 	%rd285, %rd461, -20488;
	// begin inline asm
	ld.global.nc.u64 %rd284, [%rd285];
	// end inline asm
	add.s64 	%rd287, %rd461, -20480;
	// begin inline asm
	ld.global.nc.u64 %rd468, [%rd287];
	// end inline asm
	mov.b64 	%fd387, %rd284;
	abs.f64 	%fd178, %fd409;
	abs.f64 	%fd179, %fd383;
	setp.lt.f64 	%p21, %fd178, %fd179;
	@%p21 bra 	$L__BB11_134;
	setp.lt.f64 	%p22, %fd179, %fd178;
	setp.lt.s64 	%p23, %rd495, %rd464;
	or.pred  	%p24, %p22, %p23;
	selp.b64 	%rd464, %rd495, %rd464, %p24;
	selp.f64 	%fd383, %fd409, %fd383, %p24;
$L__BB11_134:
	abs.f64 	%fd182, %fd383;
	abs.f64 	%fd183, %fd384;
	setp.lt.f64 	%p25, %fd182, %fd183;
	@%p25 bra 	$L__BB11_136;
	setp.lt.f64 	%p26, %fd183, %fd182;
	setp.lt.s64 	%p27, %rd464, %rd465;
	or.pred  	%p28, %p26, %p27;
	selp.b64 	%rd465, %rd464, %rd465, %p28;
	selp.f64 	%fd384, %fd383, %fd384, %p28;
$L__BB11_136:
	abs.f64 	%fd186, %fd384;
	abs.f64 	%fd187, %fd385;
	setp.lt.f64 	%p29, %fd186, %fd187;
	@%p29 bra 	$L__BB11_138;
	setp.lt.f64 	%p30, %fd187, %fd186;
	setp.lt.s64 	%p31, %rd465, %rd466;
	or.pred  	%p32, %p30, %p31;
	selp.b64 	%rd466, %rd465, %rd466, %p32;
	selp.f64 	%fd385, %fd384, %fd385, %p32;
$L__BB11_138:
	abs.f64 	%fd190, %fd385;
	abs.f64 	%fd191, %fd386;
	setp.lt.f64 	%p33, %fd190, %fd191;
	@%p33 bra 	$L__BB11_140;
	setp.lt.f64 	%p34, %fd191, %fd190;
	setp.lt.s64 	%p35, %rd466, %rd467;
	or.pred  	%p36, %p34, %p35;
	selp.b64 	%rd467, %rd466, %rd467, %p36;
	selp.f64 	%fd386, %fd385, %fd386, %p36;
$L__BB11_140:
	abs.f64 	%fd194, %fd386;
	abs.f64 	%fd195, %fd387;
	setp.lt.f64 	%p37, %fd194, %fd195;
	@%p37 bra 	$L__BB11_142;
	setp.lt.f64 	%p38, %fd195, %fd194;
	setp.lt.s64 	%p39, %rd467, %rd468;
	or.pred  	%p40, %p38, %p39;
	selp.b64 	%rd468, %rd467, %rd468, %p40;
	selp.f64 	%fd387, %fd386, %fd387, %p40;
$L__BB11_142:
	add.s64 	%rd289, %rd461, -16392;
	// begin inline asm
	ld.global.nc.u64 %rd288, [%rd289];
	// end inline asm
	add.s64 	%rd291, %rd461, -16384;
	// begin inline asm
	ld.global.nc.u64 %rd469, [%rd291];
	// end inline asm
	mov.b64 	%fd388, %rd288;
	add.s64 	%rd293, %rd461, -12296;
	// begin inline asm
	ld.global.nc.u64 %rd292, [%rd293];
	// end inline asm
	add.s64 	%rd295, %rd461, -12288;
	// begin inline asm
	ld.global.nc.u64 %rd470, [%rd295];
	// end inline asm
	mov.b64 	%fd389, %rd292;
	add.s64 	%rd297, %rd461, -8200;
	// begin inline asm
	ld.global.nc.u64 %rd296, [%rd297];
	// end inline asm
	add.s64 	%rd299, %rd461, -8192;
	// begin inline asm
	ld.global.nc.u64 %rd471, [%rd299];
	// end inline asm
	mov.b64 	%fd390, %rd296;
	add.s64 	%rd301, %rd461, -4104;
	// begin inline asm
	ld.global.nc.u64 %rd300, [%rd301];
	// end inline asm
	add.s64 	%rd303, %rd461, -4096;
	// begin inline asm
	ld.global.nc.u64 %rd472, [%rd303];
	// end inline asm
	mov.b64 	%fd391, %rd300;
	add.s64 	%rd305, %rd461, -8;
	// begin inline asm
	ld.global.nc.u64 %rd304, [%rd305];
	// end inline asm
	// begin inline asm
	ld.global.nc.u64 %rd495, [%rd461];
	// end inline asm
	mov.b64 	%fd409, %rd304;
	abs.f64 	%fd203, %fd387;
	abs.f64 	%fd204, %fd388;
	setp.lt.f64 	%p41, %fd203, %fd204;
	@%p41 bra 	$L__BB11_144;
	setp.lt.f64 	%p42, %fd204, %fd203;
	setp.lt.s64 	%p43, %rd468, %rd469;
	or.pred  	%p44, %p42, %p43;
	selp.b64 	%rd469, %rd468, %rd469, %p44;
	selp.f64 	%fd388, %fd387, %fd388, %p44;
$L__BB11_144:
	abs.f64 	%fd207, %fd388;
	abs.f64 	%fd208, %fd389;
	setp.lt.f64 	%p45, %fd207, %fd208;
	@%p45 bra 	$L__BB11_146;
	setp.lt.f64 	%p46, %fd208, %fd207;
	setp.lt.s64 	%p47, %rd469, %rd470;
	or.pred  	%p48, %p46, %p47;
	selp.b64 	%rd470, %rd469, %rd470, %p48;
	selp.f64 	%fd389, %fd388, %fd389, %p48;
$L__BB11_146:
	abs.f64 	%fd211, %fd389;
	abs.f64 	%fd212, %fd390;
	setp.lt.f64 	%p49, %fd211, %fd212;
	@%p49 bra 	$L__BB11_148;
	setp.lt.f64 	%p50, %fd212, %fd211;
	setp.lt.s64 	%p51, %rd470, %rd471;
	or.pred  	%p52, %p50, %p51;
	selp.b64 	%rd471, %rd470, %rd471, %p52;
	selp.f64 	%fd390, %fd389, %fd390, %p52;
$L__BB11_148:
	abs.f64 	%fd215, %fd390;
	abs.f64 	%fd216, %fd391;
	setp.lt.f64 	%p53, %fd215, %fd216;
	@%p53 bra 	$L__BB11_150;
	setp.lt.f64 	%p54, %fd216, %fd215;
	setp.lt.s64 	%p55, %rd471, %rd472;
	or.pred  	%p56, %p54, %p55;
	selp.b64 	%rd472, %rd471, %rd472, %p56;
	selp.f64 	%fd391, %fd390, %fd391, %p56;
$L__BB11_150:
	abs.f64 	%fd219, %fd391;
	abs.f64 	%fd220, %fd409;
	setp.lt.f64 	%p57, %fd219, %fd220;
	@%p57 bra 	$L__BB11_152;
	setp.lt.f64 	%p58, %fd220, %fd219;
	setp.lt.s64 	%p59, %rd472, %rd495;
	or.pred  	%p60, %p58, %p59;
	selp.b64 	%rd495, %rd472, %rd495, %p60;
	selp.f64 	%fd409, %fd391, %fd409, %p60;
$L__BB11_152:
	add.s64 	%rd474, %rd474, 2560;
	add.s64 	%rd461, %rd461, 40960;
	add.s64 	%rd460, %rd460, -2;
	setp.ne.s64 	%p61, %rd460, 0;
	@%p61 bra 	$L__BB11_132;
$L__BB11_153:
	and.b64  	%rd308, %rd112, 1;
	setp.eq.b64 	%p62, %rd308, 1;
	@%p62 bra 	$L__BB11_165;
	shl.b64 	%rd329, %rd474, 4;
	mul.wide.u32 	%rd330, %r16, 16;
	add.s64 	%rd331, %rd236, %rd330;
	add.s64 	%rd310, %rd331, %rd329;
	// begin inline asm
	ld.global.nc.u64 %rd309, [%rd310];
	// end inline asm
	add.s64 	%rd312, %rd310, 8;
	// begin inline asm
	ld.global.nc.u64 %rd478, [%rd312];
	// end inline asm
	mov.b64 	%fd395, %rd309;
	add.s64 	%rd314, %rd310, 4096;
	// begin inline asm
	ld.global.nc.u64 %rd313, [%rd314];
	// end inline asm
	add.s64 	%rd316, %rd310, 4104;
	// begin inline asm
	ld.global.nc.u64 %rd479, [%rd316];
	// end inline asm
	mov.b64 	%fd396, %rd313;
	add.s64 	%rd318, %rd310, 8192;
	// begin inline asm
	ld.global.nc.u64 %rd317, [%rd318];
	// end inline asm
	add.s64 	%rd320, %rd310, 8200;
	// begin inline asm
	ld.global.nc.u64 %rd480, [%rd320];
	// end inline asm
	mov.b64 	%fd397, %rd317;
	add.s64 	%rd322, %rd310, 12288;
	// begin inline asm
	ld.global.nc.u64 %rd321, [%rd322];
	// end inline asm
	add.s64 	%rd324, %rd310, 12296;
	// begin inline asm
	ld.global.nc.u64 %rd481, [%rd324];
	// end inline asm
	mov.b64 	%fd398, %rd321;
	add.s64 	%rd326, %rd310, 16384;
	// begin inline asm
	ld.global.nc.u64 %rd325, [%rd326];
	// end inline asm
	add.s64 	%rd328, %rd310, 16392;
	// begin inline asm
	ld.global.nc.u64 %rd482, [%rd328];
	// end inline asm
	mov.b64 	%fd399, %rd325;
	abs.f64 	%fd230, %fd409;
	abs.f64 	%fd231, %fd395;
	setp.lt.f64 	%p63, %fd230, %fd231;
	@%p63 bra 	$L__BB11_156;
	setp.lt.f64 	%p64, %fd231, %fd230;
	setp.lt.s64 	%p65, %rd495, %rd478;
	or.pred  	%p66, %p64, %p65;
	selp.b64 	%rd478, %rd495, %rd478, %p66;
	selp.f64 	%fd395, %fd409, %fd395, %p66;
$L__BB11_156:
	abs.f64 	%fd234, %fd395;
	abs.f64 	%fd235, %fd396;
	setp.lt.f64 	%p67, %fd234, %fd235;
	@%p67 bra 	$L__BB11_158;
	setp.lt.f64 	%p68, %fd235, %fd234;
	setp.lt.s64 	%p69, %rd478, %rd479;
	or.pred  	%p70, %p68, %p69;
	selp.b64 	%rd479, %rd478, %rd479, %p70;
	selp.f64 	%fd396, %fd395, %fd396, %p70;
$L__BB11_158:
	abs.f64 	%fd238, %fd396;
	abs.f64 	%fd239, %fd397;
	setp.lt.f64 	%p71, %fd238, %fd239;
	@%p71 bra 	$L__BB11_160;
	setp.lt.f64 	%p72, %fd239, %fd238;
	setp.lt.s64 	%p73, %rd479, %rd480;
	or.pred  	%p74, %p72, %p73;
	selp.b64 	%rd480, %rd479, %rd480, %p74;
	selp.f64 	%fd397, %fd396, %fd397, %p74;
$L__BB11_160:
	abs.f64 	%fd242, %fd397;
	abs.f64 	%fd243, %fd398;
	setp.lt.f64 	%p75, %fd242, %fd243;
	@%p75 bra 	$L__BB11_162;
	setp.lt.f64 	%p76, %fd243, %fd242;
	setp.lt.s64 	%p77, %rd480, %rd481;
	or.pred  	%p78, %p76, %p77;
	selp.b64 	%rd481, %rd480, %rd481, %p78;
	selp.f64 	%fd398, %fd397, %fd398, %p78;
$L__BB11_162:
	abs.f64 	%fd246, %fd398;
	abs.f64 	%fd247, %fd399;
	setp.lt.f64 	%p79, %fd246, %fd247;
	@%p79 bra 	$L__BB11_164;
	setp.lt.f64 	%p80, %fd247, %fd246;
	setp.lt.s64 	%p81, %rd481, %rd482;
	or.pred  	%p82, %p80, %p81;
	selp.b64 	%rd482, %rd481, %rd482, %p82;
	selp.f64 	%fd399, %fd398, %fd399, %p82;
$L__BB11_164:
	add.s64 	%rd474, %rd474, 1280;
	mov.u64 	%rd495, %rd482;
	mov.f64 	%fd409, %fd399;
$L__BB11_165:
	cvt.s64.s32 	%rd332, %r29;
	setp.ge.s64 	%p83, %rd474, %rd332;
	@%p83 bra 	$L__BB11_188;
	cvt.u32.u64 	%r17, %rd474;
	sub.s32 	%r18, %r29, %r17;
	setp.ge.s32 	%p84, %r16, %r18;
	@%p84 bra 	$L__BB11_188;
	not.b32 	%r30, %r16;
	add.s32 	%r31, %r29, %r30;
	sub.s32 	%r19, %r31, %r17;
	and.b32  	%r32, %r19, 768;
	setp.eq.s32 	%p85, %r32, 768;
	mov.u32 	%r372, %r16;
	@%p85 bra 	$L__BB11_173;
	cvt.u64.u32 	%rd334, %r16;
	add.s64 	%rd335, %rd474, %rd334;
	shl.b64 	%rd336, %rd335, 4;
	add.s64 	%rd485, %rd236, %rd336;
	shr.u32 	%r33, %r19, 8;
	add.s32 	%r34, %r33, 1;
	and.b32  	%r35, %r34, 3;
	neg.s32 	%r370, %r35;
	mov.u32 	%r372, %r16;
$L__BB11_169:
	.pragma "nounroll";
	mov.u64 	%rd176, %rd495;
	mov.f64 	%fd251, %fd409;
	// begin inline asm
	ld.global.nc.u64 %rd337, [%rd485];
	// end inline asm
	add.s64 	%rd340, %rd485, 8;
	// begin inline asm
	ld.global.nc.u64 %rd339, [%rd340];
	// end inline asm
	mov.b64 	%fd252, %rd337;
	abs.f64 	%fd253, %fd251;
	abs.f64 	%fd254, %fd252;
	setp.lt.f64 	%p86, %fd253, %fd254;
	mov.f64 	%fd409, %fd252;
	mov.u64 	%rd495, %rd339;
	@%p86 bra 	$L__BB11_172;
	setp.lt.f64 	%p87, %fd254, %fd253;
	mov.f64 	%fd409, %fd251;
	mov.u64 	%rd495, %rd176;
	@%p87 bra 	$L__BB11_172;
	setp.lt.s64 	%p88, %rd176, %rd339;
	selp.f64 	%fd409, %fd251, %fd252, %p88;
	min.s64 	%rd495, %rd176, %rd339;
$L__BB11_172:
	add.s32 	%r372, %r372, 256;
	add.s64 	%rd485, %rd485, 4096;
	add.s32 	%r370, %r370, 1;
	setp.ne.s32 	%p89, %r370, 0;
	@%p89 bra 	$L__BB11_169;
$L__BB11_173:
	setp.lt.u32 	%p90, %r19, 768;
	@%p90 bra 	$L__BB11_188;
	cvt.u64.u32 	%rd341, %r372;
	add.s64 	%rd342, %rd474, %rd341;
	shl.b64 	%rd343, %rd342, 4;
	add.s64 	%rd344, %rd343, %rd236;
	add.s64 	%rd490, %rd344, 12296;
$L__BB11_175:
	add.s64 	%rd346, %rd490, -12296;
	// begin inline asm
	ld.global.nc.u64 %rd345, [%rd346];
	// end inline asm
	add.s64 	%rd348, %rd490, -12288;
	// begin inline asm
	ld.global.nc.u64 %rd347, [%rd348];
	// end inline asm
	mov.b64 	%fd260, %rd345;
	abs.f64 	%fd261, %fd409;
	abs.f64 	%fd262, %fd260;
	setp.lt.f64 	%p91, %fd261, %fd262;
	mov.f64 	%fd406, %fd260;
	mov.u64 	%rd492, %rd347;
	@%p91 bra 	$L__BB11_178;
	setp.lt.f64 	%p92, %fd262, %fd261;
	mov.f64 	%fd406, %fd409;
	mov.u64 	%rd492, %rd495;
	@%p92 bra 	$L__BB11_178;
	setp.lt.s64 	%p93, %rd495, %rd347;
	selp.f64 	%fd406, %fd409, %fd260, %p93;
	min.s64 	%rd492, %rd495, %rd347;
$L__BB11_178:
	add.s64 	%rd350, %rd490, -8200;
	// begin inline asm
	ld.global.nc.u64 %rd349, [%rd350];
	// end inline asm
	add.s64 	%rd352, %rd490, -8192;
	// begin inline asm
	ld.global.nc.u64 %rd351, [%rd352];
	// end inline asm
	mov.b64 	%fd265, %rd349;
	abs.f64 	%fd266, %fd406;
	abs.f64 	%fd267, %fd265;
	setp.lt.f64 	%p94, %fd266, %fd267;
	mov.f64 	%fd407, %fd265;
	mov.u64 	%rd493, %rd351;
	@%p94 bra 	$L__BB11_181;
	setp.lt.f64 	%p95, %fd267, %fd266;
	mov.f64 	%fd407, %fd406;
	mov.u64 	%rd493, %rd492;
	@%p95 bra 	$L__BB11_181;
	setp.lt.s64 	%p96, %rd492, %rd351;
	selp.f64 	%fd407, %fd406, %fd265, %p96;
	min.s64 	%rd493, %rd492, %rd351;
$L__BB11_181:
	add.s64 	%rd354, %rd490, -4104;
	// begin inline asm
	ld.global.nc.u64 %rd353, [%rd354];
	// end inline asm
	add.s64 	%rd356, %rd490, -4096;
	// begin inline asm
	ld.global.nc.u64 %rd355, [%rd356];
	// end inline asm
	mov.b64 	%fd270, %rd353;
	abs.f64 	%fd271, %fd407;
	abs.f64 	%fd272, %fd270;
	setp.lt.f64 	%p97, %fd271, %fd272;
	mov.f64 	%fd408, %fd270;
	mov.u64 	%rd494, %rd355;
	@%p97 bra 	$L__BB11_184;
	setp.lt.f64 	%p98, %fd272, %fd271;
	mov.f64 	%fd408, %fd407;
	mov.u64 	%rd494, %rd493;
	@%p98 bra 	$L__BB11_184;
	setp.lt.s64 	%p99, %rd493, %rd355;
	selp.f64 	%fd408, %fd407, %fd270, %p99;
	min.s64 	%rd494, %rd493, %rd355;
$L__BB11_184:
	add.s64 	%rd358, %rd490, -8;
	// begin inline asm
	ld.global.nc.u64 %rd357, [%rd358];
	// end inline asm
	// begin inline asm
	ld.global.nc.u64 %rd359, [%rd490];
	// end inline asm
	mov.b64 	%fd275, %rd357;
	abs.f64 	%fd276, %fd408;
	abs.f64 	%fd277, %fd275;
	setp.lt.f64 	%p100, %fd276, %fd277;
	mov.f64 	%fd409, %fd275;
	mov.u64 	%rd495, %rd359;
	@%p100 bra 	$L__BB11_187;
	setp.lt.f64 	%p101, %fd277, %fd276;
	mov.f64 	%fd409, %fd408;
	mov.u64 	%rd495, %rd494;
	@%p101 bra 	$L__BB11_187;
	setp.lt.s64 	%p102, %rd494, %rd359;
	selp.f64 	%fd409, %fd408, %fd275, %p102;
	min.s64 	%rd495, %rd494, %rd359;
$L__BB11_187:
	add.s32 	%r372, %r372, 1024;
	add.s64 	%rd490, %rd490, 16384;
	setp.lt.s32 	%p103, %r372, %r18;
	@%p103 bra 	$L__BB11_175;
$L__BB11_188:
	// begin inline asm
	mov.u32 %r36, %laneid;
	// end inline asm
	mov.b64 	%rd361, %fd409;
	mov.b64 	{%r38, %r43}, %rd361;
	mov.b32 	%r54, 1;
	mov.b32 	%r55, 31;
	mov.b32 	%r56, -1;
	// begin inline asm
	shfl.sync.down.b32 %r37, %r38, %r54, %r55, %r56;
	// end inline asm
	// begin inline asm
	shfl.sync.down.b32 %r42, %r43, %r54, %r55, %r56;
	// end inline asm
	mov.b64 	%rd362, {%r37, %r42};
	mov.b64 	%fd281, %rd362;
	mov.b64 	{%r48, %r53}, %rd495;
	// begin inline asm
	shfl.sync.down.b32 %r47, %r48, %r54, %r55, %r56;
	// end inline asm
	// begin inline asm
	shfl.sync.down.b32 %r52, %r53, %r54, %r55, %r56;
	// end inline asm
	mov.b64 	%rd200, {%r47, %r52};
	setp.gt.s32 	%p104, %r36, 30;
	mov.f64 	%fd411, %fd409;
	mov.u64 	%rd497, %rd495;
	@%p104 bra 	$L__BB11_192;
	abs.f64 	%fd282, %fd409;
	abs.f64 	%fd283, %fd281;
	setp.lt.f64 	%p105, %fd282, %fd283;
	mov.f64 	%fd411, %fd281;
	mov.u64 	%rd497, %rd200;
	@%p105 bra 	$L__BB11_192;
	setp.lt.f64 	%p106, %fd283, %fd282;
	mov.f64 	%fd411, %fd409;
	mov.u64 	%rd497, %rd495;
	@%p106 bra 	$L__BB11_192;
	setp.lt.s64 	%p107, %rd495, %rd200;
	selp.f64 	%fd411, %fd409, %fd281, %p107;
	min.s64 	%rd497, %rd495, %rd200;
$L__BB11_192:
	mov.b64 	%rd363, %fd411;
	mov.b64 	{%r58, %r63}, %rd363;
	mov.b32 	%r74, 2;
	mov.b32 	%r75, 31;
	mov.b32 	%r76, -1;
	// begin inline asm
	shfl.sync.down.b32 %r57, %r58, %r74, %r75, %r76;
	// end inline asm
	// begin inline asm
	shfl.sync.down.b32 %r62, %r63, %r74, %r75, %r76;
	// end inline asm
	mov.b64 	%rd364, {%r57, %r62};
	mov.b64 	%fd286, %rd364;
	mov.b64 	{%r68, %r73}, %rd497;
	// begin inline asm
	shfl.sync.down.b32 %r67, %r68, %r74, %r75, %r76;
	// end inline asm
	// begin inline asm
	shfl.sync.down.b32 %r72, %r73, %r74, %r75, %r76;
	// end inline asm
	mov.b64 	%rd203, {%r67, %r72};
	setp.gt.s32 	%p108, %r36, 29;
	mov.f64 	%fd412, %fd411;
	mov.u64 	%rd498, %rd497;
	@%p108 bra 	$L__BB11_196;
	abs.f64 	%fd287, %fd411;
	abs.f64 	%fd288, %fd286;
	setp.lt.f64 	%p109, %fd287, %fd288;
	mov.f64 	%fd412, %fd286;
	mov.u64 	%rd498, %rd203;
	@%p109 bra 	$L__BB11_196;
	setp.lt.f64 	%p110, %fd288, %fd287;
	mov.f64 	%fd412, %fd411;
	mov.u64 	%rd498, %rd497;
	@%p110 bra 	$L__BB11_196;
	setp.lt.s64 	%p111, %rd497, %rd203;
	selp.f64 	%fd412, %fd411, %fd286, %p111;
	min.s64 	%rd498, %rd497, %rd203;
$L__BB11_196:
	mov.b64 	%rd365, %fd412;
	mov.b64 	{%r78, %r83}, %rd365;
	mov.b32 	%r94, 4;
	mov.b32 	%r95, 31;
	mov.b32 	%r96, -1;
	// begin inline asm
	shfl.sync.down.b32 %r77, %r78, %r94, %r95, %r96;
	// end inline asm
	// begin inline asm
	shfl.sync.down.b32 %r82, %r83, %r94, %r95, %r96;
	// end inline asm
	mov.b64 	%rd366, {%r77, %r82};
	mov.b64 	%fd291, %rd366;
	mov.b64 	{%r88, %r93}, %rd498;
	// begin inline asm
	shfl.sync.down.b32 %r87, %r88, %r94, %r95, %r96;
	// end inline asm
	// begin inline asm
	shfl.sync.down.b32 %r92, %r93, %r94, %r95, %r96;
	// end inline asm
	mov.b64 	%rd206, {%r87, %r92};
	setp.gt.s32 	%p112, %r36, 27;
	mov.f64 	%fd413, %fd412;
	mov.u64 	%rd499, %rd498;
	@%p112 bra 	$L__BB11_200;
	abs.f64 	%fd292, %fd412;
	abs.f64 	%fd293, %fd291;
	setp.lt.f64 	%p113, %fd292, %fd293;
	mov.f64 	%fd413, %fd291;
	mov.u64 	%rd499, %rd206;
	@%p113 bra 	$L__BB11_200;
	setp.lt.f64 	%p114, %fd293, %fd292;
	mov.f64 	%fd413, %fd412;
	mov.u64 	%rd499, %rd498;
	@%p114 bra 	$L__BB11_200;
	setp.lt.s64 	%p115, %rd498, %rd206;
	selp.f64 	%fd413, %fd412, %fd291, %p115;
	min.s64 	%rd499, %rd498, %rd206;
$L__BB11_200:
	mov.b64 	%rd367, %fd413;
	mov.b64 	{%r98, %r103}, %rd367;
	mov.b32 	%r114, 8;
	mov.b32 	%r115, 31;
	mov.b32 	%r116, -1;
	// begin inline asm
	shfl.sync.down.b32 %r97, %r98, %r114, %r115, %r116;
	// end inline asm
	// begin inline asm
	shfl.sync.down.b32 %r102, %r103, %r114, %r115, %r116;
	// end inline asm
	mov.b64 	%rd368, {%r97, %r102};
	mov.b64 	%fd296, %rd368;
	mov.b64 	{%r108, %r113}, %rd499;
	// begin inline asm
	shfl.sync.down.b32 %r107, %r108, %r114, %r115, %r116;
	// end inline asm
	// begin inline asm
	shfl.sync.down.b32 %r112, %r113, %r114, %r115, %r116;
	// end inline asm
	mov.b64 	%rd209, {%r107, %r112};
	setp.gt.s32 	%p116, %r36, 23;
	mov.f64 	%fd414, %fd413;
	mov.u64 	%rd500, %rd499;
	@%p116 bra 	$L__BB11_204;
	abs.f64 	%fd297, %fd413;
	abs.f64 	%fd298, %fd296;
	setp.lt.f64 	%p117, %fd297, %fd298;
	mov.f64 	%fd414, %fd296;
	mov.u64 	%rd500, %rd209;
	@%p117 bra 	$L__BB11_204;
	setp.lt.f64 	%p118, %fd298, %fd297;
	mov.f64 	%fd414, %fd413;
	mov.u64 	%rd500, %rd499;
	@%p118 bra 	$L__BB11_204;
	setp.lt.s64 	%p119, %rd499, %rd209;
	selp.f64 	%fd414, %fd413, %fd296, %p119;
	min.s64 	%rd500, %rd499, %rd209;
$L__BB11_204:
	mov.b64 	%rd369, %fd414;
	mov.b64 	{%r118, %r123}, %rd369;
	mov.b32 	%r134, 16;
	mov.b32 	%r135, 31;
	mov.b32 	%r136, -1;
	// begin inline asm
	shfl.sync.down.b32 %r117, %r118, %r134, %r135, %r136;
	// end inline asm
	// begin inline asm
	shfl.sync.down.b32 %r122, %r123, %r134, %r135, %r136;
	// end inline asm
	mov.b64 	%rd370, {%r117, %r122};
	mov.b64 	%fd301, %rd370;
	mov.b64 	{%r128, %r133}, %rd500;
	// begin inline asm
	shfl.sync.down.b32 %r127, %r128, %r134, %r135, %r136;
	// end inline asm
	// begin inline asm
	shfl.sync.down.b32 %r132, %r133, %r134, %r135, %r136;
	// end inline asm
	mov.b64 	%rd212, {%r127, %r132};
	setp.gt.s32 	%p120, %r36, 15;
	mov.f64 	%fd422, %fd414;
	mov.u64 	%rd508, %rd500;
	@%p120 bra 	$L__BB11_208;
	abs.f64 	%fd302, %fd414;
	abs.f64 	%fd303, %fd301;
	setp.lt.f64 	%p121, %fd302, %fd303;
	mov.f64 	%fd422, %fd301;
	mov.u64 	%rd508, %rd212;
	@%p121 bra 	$L__BB11_208;
	setp.lt.f64 	%p122, %fd303, %fd302;
	mov.f64 	%fd422, %fd414;
	mov.u64 	%rd508, %rd500;
	@%p122 bra 	$L__BB11_208;
	setp.lt.s64 	%p123, %rd500, %rd212;
	selp.f64 	%fd422, %fd414, %fd301, %p123;
	min.s64 	%rd508, %rd500, %rd212;
$L__BB11_208:
	setp.ne.s32 	%p124, %r36, 0;
	@%p124 bra 	$L__BB11_210;
	shr.u32 	%r137, %r16, 1;
	and.b32  	%r138, %r137, 496;
	mov.u32 	%r139, _ZN6thrust24THRUST_300001_SM_1000_NS8cuda_cub4core6detail5shmemE;
	add.s32 	%r140, %r139, %r138;
	st.shared.f64 	[%r140+8], %fd422;
	st.shared.u64 	[%r140+16], %rd508;
$L__BB11_210:
	bar.sync 	0;
	setp.ne.s32 	%p125, %r16, 0;
	@%p125 bra 	$L__BB11_232;
	ld.shared.f64 	%fd306, [_ZN6thrust24THRUST_300001_SM_1000_NS8cuda_cub4core6detail5shmemE+24];
	ld.shared.u64 	%rd215, [_ZN6thrust24THRUST_300001_SM_1000_NS8cuda_cub4core6detail5shmemE+32];
	abs.f64 	%fd307, %fd422;
	abs.f64 	%fd308, %fd306;
	setp.lt.f64 	%p126, %fd307, %fd308;
	mov.f64 	%fd416, %fd306;
	mov.u64 	%rd502, %rd215;
	@%p126 bra 	$L__BB11_214;
	setp.lt.f64 	%p127, %fd308, %fd307;
	mov.f64 	%fd416, %fd422;
	mov.u64 	%rd502, %rd508;
	@%p127 bra 	$L__BB11_214;
	setp.lt.s64 	%p128, %rd508, %rd215;
	selp.f64 	%fd416, %fd422, %fd306, %p128;
	min.s64 	%rd502, %rd508, %rd215;
$L__BB11_214:
	ld.shared.f64 	%fd311, [_ZN6thrust24THRUST_300001_SM_1000_NS8cuda_cub4core6detail5shmemE+40];
	ld.shared.u64 	%rd218, [_ZN6thrust24THRUST_300001_SM_1000_NS8cuda_cub4core6detail5shmemE+48];
	abs.f64 	%fd312, %fd416;
	abs.f64 	%fd313, %fd311;
	setp.lt.f64 	%p129, %fd312, %fd313;
	mov.f64 	%fd417, %fd311;
	mov.u64 	%rd503, %rd218;
	@%p129 bra 	$L__BB11_217;
	setp.lt.f64 	%p130, %fd313, %fd312;
	mov.f64 	%fd417, %fd416;
	mov.u64 	%rd503, %rd502;
	@%p130 bra 	$L__BB11_217;
	setp.lt.s64 	%p131, %rd502, %rd218;
	selp.f64 	%fd417, %fd416, %fd311, %p131;
	min.s64 	%rd503, %rd502, %rd218;
$L__BB11_217:
	ld.shared.f64 	%fd316, [_ZN6thrust24THRUST_300001_SM_1000_NS8cuda_cub4core6detail5shmemE+56];
	ld.shared.u64 	%rd221, [_ZN6thrust24THRUST_300001_SM_1000_NS8cuda_cub4core6detail5shmemE+64];
	abs.f64 	%fd317, %fd417;
	abs.f64 	%fd318, %fd316;
	setp.lt.f64 	%p132, %fd317, %fd318;
	mov.f64 	%fd418, %fd316;
	mov.u64 	%rd504, %rd221;
	@%p132 bra 	$L__BB11_220;
	setp.lt.f64 	%p133, %fd318, %fd317;
	mov.f64 	%fd418, %fd417;
	mov.u64 	%rd504, %rd503;
	@%p133 bra 	$L__BB11_220;
	setp.lt.s64 	%p134, %rd503, %rd221;
	selp.f64 	%fd418, %fd417, %fd316, %p134;
	min.s64 	%rd504, %rd503, %rd221;
$L__BB11_220:
	ld.shared.f64 	%fd321, [_ZN6thrust24THRUST_300001_SM_1000_NS8cuda_cub4core6detail5shmemE+72];
	ld.shared.u64 	%rd224, [_ZN6thrust24THRUST_300001_SM_1000_NS8cuda_cub4core6detail5shmemE+80];
	abs.f64 	%fd322, %fd418;
	abs.f64 	%fd323, %fd321;
	setp.lt.f64 	%p135, %fd322, %fd323;
	mov.f64 	%fd419, %fd321;
	mov.u64 	%rd505, %rd224;
	@%p135 bra 	$L__BB11_223;
	setp.lt.f64 	%p136, %fd323, %fd322;
	mov.f64 	%fd419, %fd418;
	mov.u64 	%rd505, %rd504;
	@%p136 bra 	$L__BB11_223;
	setp.lt.s64 	%p137, %rd504, %rd224;
	selp.f64 	%fd419, %fd418, %fd321, %p137;
	min.s64 	%rd505, %rd504, %rd224;
$L__BB11_223:
	ld.shared.f64 	%fd326, [_ZN6thrust24THRUST_300001_SM_1000_NS8cuda_cub4core6detail5shmemE+88];
	ld.shared.u64 	%rd227, [_ZN6thrust24THRUST_300001_SM_1000_NS8cuda_cub4core6detail5shmemE+96];
	abs.f64 	%fd327, %fd419;
	abs.f64 	%fd328, %fd326;
	setp.lt.f64 	%p138, %fd327, %fd328;
	mov.f64 	%fd420, %fd326;
	mov.u64 	%rd506, %rd227;
	@%p138 bra 	$L__BB11_226;
	setp.lt.f64 	%p139, %fd328, %fd327;
	mov.f64 	%fd420, %fd419;
	mov.u64 	%rd506, %rd505;
	@%p139 bra 	$L__BB11_226;
	setp.lt.s64 	%p140, %rd505, %rd227;
	selp.f64 	%fd420, %fd419, %fd326, %p140;
	min.s64 	%rd506, %rd505, %rd227;
$L__BB11_226:
	ld.shared.f64 	%fd331, [_ZN6thrust24THRUST_300001_SM_1000_NS8cuda_cub4core6detail5shmemE+104];
	ld.shared.u64 	%rd230, [_ZN6thrust24THRUST_300001_SM_1000_NS8cuda_cub4core6detail5shmemE+112];
	abs.f64 	%fd332, %fd420;
	abs.f64 	%fd333, %fd331;
	setp.lt.f64 	%p141, %fd332, %fd333;
	mov.f64 	%fd421, %fd331;
	mov.u64 	%rd507, %rd230;
	@%p141 bra 	$L__BB11_229;
	setp.lt.f64 	%p142, %fd333, %fd332;
	mov.f64 	%fd421, %fd420;
	mov.u64 	%rd507, %rd506;
	@%p142 bra 	$L__BB11_229;
	setp.lt.s64 	%p143, %rd506, %rd230;
	selp.f64 	%fd421, %fd420, %fd331, %p143;
	min.s64 	%rd507, %rd506, %rd230;
$L__BB11_229:
	ld.shared.f64 	%fd336, [_ZN6thrust24THRUST_300001_SM_1000_NS8cuda_cub4core6detail5shmemE+120];
	ld.shared.u64 	%rd233, [_ZN6thrust24THRUST_300001_SM_1000_NS8cuda_cub4core6detail5shmemE+128];
	abs.f64 	%fd337, %fd421;
	abs.f64 	%fd338, %fd336;
	setp.lt.f64 	%p144, %fd337, %fd338;
	mov.u64 	%rd508, %rd233;
	mov.f64 	%fd422, %fd336;
	@%p144 bra 	$L__BB11_232;
	setp.lt.f64 	%p145, %fd338, %fd337;
	mov.u64 	%rd508, %rd507;
	mov.f64 	%fd422, %fd421;
	@%p145 bra 	$L__BB11_232;
	setp.lt.s64 	%p146, %rd507, %rd233;
	selp.f64 	%fd422, %fd421, %fd336, %p146;
	min.s64 	%rd508, %rd507, %rd233;
$L__BB11_232:
	mov.u32 	%r364, %tid.x;
	setp.ne.s32 	%p263, %r364, 0;
	@%p263 bra 	$L__BB11_234;
	ld.param.u64 	%rd421, [_ZN6thrust24THRUST_300001_SM_1000_NS8cuda_cub4core6detail13_kernel_agentINS1_8__reduce11ReduceAgentIPN4cuda3std3__45tupleIJdlEEESC_SB_lNS1_9__extrema9arg_max_fIdl11TComparatorEEEEJSC_SC_iSG_EEEvDpT0__param_1];
	cvta.to.global.u64 	%rd420, %rd421;
	st.global.f64 	[%rd420], %fd422;
	st.global.u64 	[%rd420+8], %rd508;
$L__BB11_234:
	ret;

}
	// .globl	_ZN3cub18CUB_300001_SM_10006detail11EmptyKernelIvEEvv
.visible .entry _ZN3cub18CUB_300001_SM_10006detail11EmptyKernelIvEEvv()
{


	ret;

}


// ===== COMPILED SASS (sm_100) =====

	.target	sm_100

	.elftype	@"ET_EXEC"


//--------------------- .note.nv.tkinfo           --------------------------
	.section	.note.nv.tkinfo,"",@"SHT_NOTE"
	.sectionflags	@"SHF_NOTE_NV_TKINFO"
	.tkinfo
        /*0018*/ 	.word	0x00000002
        /*0030*/ 	.string	""
        /*0030*/ 	.string	"ptxas"
        /*0030*/ 	.string	"Cuda compilation tools, release 13.0, V13.0.88"
        /*0030*/ 	.string	"Build cuda_13.0.r13.0/compiler.36424714_0"
        /*0030*/ 	.string	"-arch sm_100 -m 64 "



//--------------------- .note.nv.cuinfo           --------------------------
	.section	.note.nv.cuinfo,"",@"SHT_NOTE"
	.sectionflags	@"SHF_NOTE_NV_CUINFO"
        /*0018*/ 	.short	0x0002
        /*001a*/ 	.short	0x0064
        /*001c*/ 	.short	0x0082
	.zero		2


//--------------------- .nv.info                  --------------------------
	.section	.nv.info,"",@"SHT_CUDA_INFO"
	.align	4


	//----- nvinfo : EIATTR_REGCOUNT
	.align		4
        /*0000*/ 	.byte	0x04, 0x2f
        /*0002*/ 	.short	(.L_46 - .L_45)
	.align		4
.L_45:
        /*0004*/ 	.word	index@(_Z9SwapLinesPdS_iii)
        /*0008*/ 	.word	0x00000020


	//----- nvinfo : EIATTR_FRAME_SIZE
	.align		4
.L_46:
        /*000c*/ 	.byte	0x04, 0x11
        /*000e*/ 	.short	(.L_48 - .L_47)
	.align		4
.L_47:
        /*0010*/ 	.word	index@(_Z9SwapLinesPdS_iii)
        /*0014*/ 	.word	0x00000000


	//----- nvinfo : EIATTR_REGCOUNT
	.align		4
.L_48:
        /*0018*/ 	.byte	0x04, 0x2f
        /*001a*/ 	.short	(.L_50 - .L_49)
	.align		4
.L_49:
        /*001c*/ 	.word	index@(_Z6DividePdS_i)
        /*0020*/ 	.word	0x00000028


	//----- nvinfo : EIATTR_FRAME_SIZE
	.align		4
.L_50:
        /*0024*/ 	.byte	0x04, 0x11
        /*0026*/ 	.short	(.L_52 - .L_51)
	.align		4
.L_51:
        /*0028*/ 	.word	index@($__internal_2_$__cuda_sm20_div_rn_f64_full)
        /*002c*/ 	.word	0x00000000


	//----- nvinfo : EIATTR_FRAME_SIZE
	.align		4
.L_52:
        /*0030*/ 	.byte	0x04, 0x11
        /*0032*/ 	.short	(.L_54 - .L_53)
	.align		4
.L_53:
        /*0034*/ 	.word	index@(_Z6DividePdS_i)
        /*0038*/ 	.word	0x00000000


	//----- nvinfo : EIATTR_REGCOUNT
	.align		4
.L_54:
        /*003c*/ 	.byte	0x04, 0x2f
        /*003e*/ 	.short	(.L_56 - .L_55)
	.align		4
.L_55:
        /*0040*/ 	.word	index@(_Z8DelLowerPdS_ii)
        /*0044*/ 	.word	0x0000002a


	//----- nvinfo : EIATTR_FRAME_SIZE
	.align		4
.L_56:
        /*0048*/ 	.byte	0x04, 0x11
        /*004a*/ 	.short	(.L_58 - .L_57)
	.align		4
.L_57:
        /*004c*/ 	.word	index@($__internal_1_$__cuda_sm20_div_rn_f64_full)
        /*0050*/ 	.word	0x00000000


	//----- nvinfo : EIATTR_FRAME_SIZE
	.align		4
.L_58:
        /*0054*/ 	.byte	0x04, 0x11
        /*0056*/ 	.short	(.L_60 - .L_59)
	.align		4
.L_59:
        /*0058*/ 	.word	index@(_Z8DelLowerPdS_ii)
        /*005c*/ 	.word	0x00000000


	//----- nvinfo : EIATTR_REGCOUNT
	.align		4
.L_60:
        /*0060*/ 	.byte	0x04, 0x2f
        /*0062*/ 	.short	(.L_62 - .L_61)
	.align		4
.L_61:
        /*0064*/ 	.word	index@(_Z8DelUpperPdS_ii)
        /*0068*/ 	.word	0x00000020


	//----- nvinfo : EIATTR_FRAME_SIZE
	.align		4
.L_62:
        /*006c*/ 	.byte	0x04, 0x11
        /*006e*/ 	.short	(.L_64 - .L_63)
	.align		4
.L_63:
        /*0070*/ 	.word	index@($__internal_0_$__cuda_sm20_div_rn_f64_full)
        /*0074*/ 	.word	0x00000000


	//----- nvinfo : EIATTR_FRAME_SIZE
	.align		4
.L_64:
        /*0078*/ 	.byte	0x04, 0x11
        /*007a*/ 	.short	(.L_66 - .L_65)
	.align		4
.L_65:
        /*007c*/ 	.word	index@(_Z8DelUpperPdS_ii)
        /*0080*/ 	.word	0x00000000


	//----- nvinfo : EIATTR_REGCOUNT
	.align		4
.L_66:
        /*0084*/ 	.byte	0x04, 0x2f
        /*0086*/ 	.short	(.L_68 - .L_67)
	.align		4
.L_67:
        /*0088*/ 	.word	index@(_ZN6thrust24THRUST_300001_SM_1000_NS8cuda_cub4core6detail13_kernel_agentINS1_8__reduce11ReduceAgentINS0_12zip_iteratorIN4cuda3std3__45tupleIJNS0_10device_ptrIdEENS0_17counting_iteratorIlNS0_11use_defaultESF_SF_EEEEEEEPNSB_IJdlEEESJ_iNS1_9__extrema9arg_max_fIdl11TComparatorEEEEJSI_SK_iSO_EEEvDpT0_)
        /*008c*/ 	.word	0x00000020


	//----- nvinfo : EIATTR_FRAME_SIZE
	.align		4
.L_68:
        /*0090*/ 	.byte	0x04, 0x11
        /*0092*/ 	.short	(.L_70 - .L_69)
	.align		4
.L_69:
        /*0094*/ 	.word	index@(_ZN6thrust24THRUST_300001_SM_1000_NS8cuda_cub4core6detail13_kernel_agentINS1_8__reduce11ReduceAgentINS0_12zip_iteratorIN4cuda3std3__45tupleIJNS0_10device_ptrIdEENS0_17counting_iteratorIlNS0_11use_defaultESF_SF_EEEEEEEPNSB_IJdlEEESJ_iNS1_9__extrema9arg_max_fIdl11TComparatorEEEEJSI_SK_iSO_EEEvDpT0_)
        /*0098*/ 	.word	0x00000000


	//----- nvinfo : EIATTR_REGCOUNT
	.align		4
.L_70:
        /*009c*/ 	.byte	0x04, 0x2f
        /*009e*/ 	.short	(.L_72 - .L_71)
	.align		4
.L_71:
        /*00a0*/ 	.word	index@(_ZN6thrust24THRUST_300001_SM_1000_NS8cuda_cub4core6detail13_kernel_agentINS1_8__reduce11ReduceAgentINS0_12zip_iteratorIN4cuda3std3__45tupleIJNS0_10device_ptrIdEENS0_17counting_iteratorIlNS0_11use_defaultESF_SF_EEEEEEEPNSB_IJdlEEESJ_iNS1_9__extrema9arg_max_fIdl11TComparatorEEEEJSI_SK_iN3cub18CUB_300001_SM_100013GridEvenShareIiEENSR_9GridQueueIjEESO_EEEvDpT0_)
        /*00a4*/ 	.word	0x00000028


	//----- nvinfo : EIATTR_FRAME_SIZE
	.align		4
.L_72:
        /*00a8*/ 	.byte	0x04, 0x11
        /*00aa*/ 	.short	(.L_74 - .L_73)
	.align		4
.L_73:
        /*00ac*/ 	.word	index@(_ZN6thrust24THRUST_300001_SM_1000_NS8cuda_cub4core6detail13_kernel_agentINS1_8__reduce11ReduceAgentINS0_12zip_iteratorIN4cuda3std3__45tupleIJNS0_10device_ptrIdEENS0_17counting_iteratorIlNS0_11use_defaultESF_SF_EEEEEEEPNSB_IJdlEEESJ_iNS1_9__extrema9arg_max_fIdl11TComparatorEEEEJSI_SK_iN3cub18CUB_300001_SM_100013GridEvenShareIiEENSR_9GridQueueIjEESO_EEEvDpT0_)
        /*00b0*/ 	.word	0x00000000


	//----- nvinfo : EIATTR_REGCOUNT
	.align		4
.L_74:
        /*00b4*/ 	.byte	0x04, 0x2f
        /*00b6*/ 	.short	(.L_76 - .L_75)
	.align		4
.L_75:
        /*00b8*/ 	.word	index@(_ZN6thrust24THRUST_300001_SM_1000_NS8cuda_cub4core6detail13_kernel_agentINS1_8__reduce10DrainAgentIiEEJN3cub18CUB_300001_SM_10009GridQueueIjEEiEEEvDpT0_)
        /*00bc*/ 	.word	0x00000008


	//----- nvinfo : EIATTR_FRAME_SIZE
	.align		4
.L_76:
        /*00c0*/ 	.byte	0x04, 0x11
        /*00c2*/ 	.short	(.L_78 - .L_77)
	.align		4
.L_77:
        /*00c4*/ 	.word	index@(_ZN6thrust24THRUST_300001_SM_1000_NS8cuda_cub4core6detail13_kernel_agentINS1_8__reduce10DrainAgentIiEEJN3cub18CUB_300001_SM_10009GridQueueIjEEiEEEvDpT0_)
        /*00c8*/ 	.word	0x00000000


	//----- nvinfo : EIATTR_REGCOUNT
	.align		4
.L_78:
        /*00cc*/ 	.byte	0x04, 0x2f
        /*00ce*/ 	.short	(.L_80 - .L_79)
	.align		4
.L_79:
        /*00d0*/ 	.word	index@(_ZN6thrust24THRUST_300001_SM_1000_NS8cuda_cub4core6detail13_kernel_agentINS1_8__reduce11ReduceAgentIPN4cuda3std3__45tupleIJdlEEESC_SB_iNS1_9__extrema9arg_max_fIdl11TComparatorEEEEJSC_SC_iSG_EEEvDpT0_)
        /*00d4*/ 	.word	0x00000020


	//----- nvinfo : EIATTR_FRAME_SIZE
	.align		4
.L_80:
        /*00d8*/ 	.byte	0x04, 0x11
        /*00da*/ 	.short	(.L_82 - .L_81)
	.align		4
.L_81:
        /*00dc*/ 	.word	index@(_ZN6thrust24THRUST_300001_SM_1000_NS8cuda_cub4core6detail13_kernel_agentINS1_8__reduce11ReduceAgentIPN4cuda3std3__45tupleIJdlEEESC_SB_iNS1_9__extrema9arg_max_fIdl11TComparatorEEEEJSC_SC_iSG_EEEvDpT0_)
        /*00e0*/ 	.word	0x00000000


	//----- nvinfo : EIATTR_REGCOUNT
	.align		4
.L_82:
        /*00e4*/ 	.byte	0x04, 0x2f
        /*00e6*/ 	.short	(.L_84 - .L_83)
	.align		4
.L_83:
        /*00e8*/ 	.word	index@(_ZN6thrust24THRUST_300001_SM_1000_NS8cuda_cub4core6detail13_kernel_agentINS1_8__reduce11ReduceAgentINS0_12zip_iteratorIN4cuda3std3__45tupleIJNS0_10device_ptrIdEENS0_17counting_iteratorIlNS0_11use_defaultESF_SF_EEEEEEEPNSB_IJdlEEESJ_lNS1_9__extrema9arg_max_fIdl11TComparatorEEEEJSI_SK_lSO_EEEvDpT0_)
        /*00ec*/ 	.word	0x00000020


	//----- nvinfo : EIATTR_FRAME_SIZE
	.align		4
.L_84:
        /*00f0*/ 	.byte	0x04, 0x11
        /*00f2*/ 	.short	(.L_86 - .L_85)
	.align		4
.L_85:
        /*00f4*/ 	.word	index@(_ZN6thrust24THRUST_300001_SM_1000_NS8cuda_cub4core6detail13_kernel_agentINS1_8__reduce11ReduceAgentINS0_12zip_iteratorIN4cuda3std3__45tupleIJNS0_10device_ptrIdEENS0_17counting_iteratorIlNS0_11use_defaultESF_SF_EEEEEEEPNSB_IJdlEEESJ_lNS1_9__extrema9arg_max_fIdl11TComparatorEEEEJSI_SK_lSO_EEEvDpT0_)
        /*00f8*/ 	.word	0x00000000


	//----- nvinfo : EIATTR_REGCOUNT
	.align		4
.L_86:
        /*00fc*/ 	.byte	0x04, 0x2f
        /*00fe*/ 	.short	(.L_88 - .L_87)
	.align		4
.L_87:
        /*0100*/ 	.word	index@(_ZN6thrust24THRUST_300001_SM_1000_NS8cuda_cub4core6detail13_kernel_agentINS1_8__reduce11ReduceAgentINS0_12zip_iteratorIN4cuda3std3__45tupleIJNS0_10device_ptrIdEENS0_17counting_iteratorIlNS0_11use_defaultESF_SF_EEEEEEEPNSB_IJdlEEESJ_lNS1_9__extrema9arg_max_fIdl11TComparatorEEEEJSI_SK_lN3cub18CUB_300001_SM_100013GridEvenShareIlEENSR_9GridQueueIyEESO_EEEvDpT0_)
        /*0104*/ 	.word	0x00000020


	//----- nvinfo : EIATTR_FRAME_SIZE
	.align		4
.L_88:
        /*0108*/ 	.byte	0x04, 0x11
        /*010a*/ 	.short	(.L_90 - .L_89)
	.align		4
.L_89:
        /*010c*/ 	.word	index@(_ZN6thrust24THRUST_300001_SM_1000_NS8cuda_cub4core6detail13_kernel_agentINS1_8__reduce11ReduceAgentINS0_12zip_iteratorIN4cuda3std3__45tupleIJNS0_10device_ptrIdEENS0_17counting_iteratorIlNS0_11use_defaultESF_SF_EEEEEEEPNSB_IJdlEEESJ_lNS1_9__extrema9arg_max_fIdl11TComparatorEEEEJSI_SK_lN3cub18CUB_300001_SM_100013GridEvenShareIlEENSR_9GridQueueIyEESO_EEEvDpT0_)
        /*0110*/ 	.word	0x00000000


	//----- nvinfo : EIATTR_REGCOUNT
	.align		4
.L_90:
        /*0114*/ 	.byte	0x04, 0x2f
        /*0116*/ 	.short	(.L_92 - .L_91)
	.align		4
.L_91:
        /*0118*/ 	.word	index@(_ZN6thrust24THRUST_300001_SM_1000_NS8cuda_cub4core6detail13_kernel_agentINS1_8__reduce10DrainAgentIlEEJN3cub18CUB_300001_SM_10009GridQueueIyEElEEEvDpT0_)
        /*011c*/ 	.word	0x00000008


	//----- nvinfo : EIATTR_FRAME_SIZE
	.align		4
.L_92:
        /*0120*/ 	.byte	0x04, 0x11
        /*0122*/ 	.short	(.L_94 - .L_93)
	.align		4
.L_93:
        /*0124*/ 	.word	index@(_ZN6thrust24THRUST_300001_SM_1000_NS8cuda_cub4core6detail13_kernel_agentINS1_8__reduce10DrainAgentIlEEJN3cub18CUB_300001_SM_10009GridQueueIyEElEEEvDpT0_)
        /*0128*/ 	.word	0x00000000


	//----- nvinfo : EIATTR_REGCOUNT
	.align		4
.L_94:
        /*012c*/ 	.byte	0x04, 0x2f
        /*012e*/ 	.short	(.L_96 - .L_95)
	.align		4
.L_95:
        /*0130*/ 	.word	index@(_ZN6thrust24THRUST_300001_SM_1000_NS8cuda_cub4core6detail13_kernel_agentINS1_8__reduce11ReduceAgentIPN4cuda3std3__45tupleIJdlEEESC_SB_lNS1_9__extrema9arg_max_fIdl11TComparatorEEEEJSC_SC_iSG_EEEvDpT0_)
        /*0134*/ 	.word	0x00000020


	//----- nvinfo : EIATTR_FRAME_SIZE
	.align		4
.L_96:
        /*0138*/ 	.byte	0x04, 0x11
        /*013a*/ 	.short	(.L_98 - .L_97)
	.align		4
.L_97:
        /*013c*/ 	.word	index@(_ZN6thrust24THRUST_300001_SM_1000_NS8cuda_cub4core6detail13_kernel_agentINS1_8__reduce11ReduceAgentIPN4cuda3std3__45tupleIJdlEEESC_SB_lNS1_9__extrema9arg_max_fIdl11TComparatorEEEEJSC_SC_iSG_EEEvDpT0_)
        /*0140*/ 	.word	0x00000000


	//----- nvinfo : EIATTR_REGCOUNT
	.align		4
.L_98:
        /*0144*/ 	.byte	0x04, 0x2f
        /*0146*/ 	.short	(.L_100 - .L_99)
	.align		4
.L_99:
        /*0148*/ 	.word	index@(_ZN3cub18CUB_300001_SM_10006detail11EmptyKernelIvEEvv)
        /*014c*/ 	.word	0x00000004


	//----- nvinfo : EIATTR_FRAME_SIZE
	.align		4
.L_100:
        /*0150*/ 	.byte	0x04, 0x11
        /*0152*/ 	.short	(.L_102 - .L_101)
	.align		4
.L_101:
        /*0154*/ 	.word	index@(_ZN3cub18CUB_300001_SM_10006detail11EmptyKernelIvEEvv)
        /*0158*/ 	.word	0x00000000


	//----- nvinfo : EIATTR_MIN_STACK_SIZE
	.align		4
.L_102:
        /*015c*/ 	.byte	0x04, 0x12
        /*015e*/ 	.short	(.L_104 - .L_103)
	.align		4
.L_103:
        /*0160*/ 	.word	index@(_ZN3cub18CUB_300001_SM_10006detail11EmptyKernelIvEEvv)
        /*0164*/ 	.word	0x00000000


	//----- nvinfo : EIATTR_MIN_STACK_SIZE
	.align		4
.L_104:
        /*0168*/ 	.byte	0x04, 0x12
        /*016a*/ 	.short	(.L_106 - .L_105)
	.align		4
.L_105:
        /*016c*/ 	.word	index@(_ZN6thrust24THRUST_300001_SM_1000_NS8cuda_cub4core6detail13_kernel_agentINS1_8__reduce11ReduceAgentIPN4cuda3std3__45tupleIJdlEEESC_SB_lNS1_9__extrema9arg_max_fIdl11TComparatorEEEEJSC_SC_iSG_EEEvDpT0_)
        /*0170*/ 	.word	0x00000000


	//----- nvinfo : EIATTR_MIN_STACK_SIZE
	.align		4
.L_106:
        /*0174*/ 	.byte	0x04, 0x12
        /*0176*/ 	.short	(.L_108 - .L_107)
	.align		4
.L_107:
        /*0178*/ 	.word	index@(_ZN6thrust24THRUST_300001_SM_1000_NS8cuda_cub4core6detail13_kernel_agentINS1_8__reduce10DrainAgentIlEEJN3cub18CUB_300001_SM_10009GridQueueIyEElEEEvDpT0_)
        /*017c*/ 	.word	0x00000000


	//----- nvinfo : EIATTR_MIN_STACK_SIZE
	.align		4
.L_108:
        /*0180*/ 	.byte	0x04, 0x12
        /*0182*/ 	.short	(.L_110 - .L_109)
	.align		4
.L_109:
        /*0184*/ 	.word	index@(_ZN6thrust24THRUST_300001_SM_1000_NS8cuda_cub4core6detail13_kernel_agentINS1_8__reduce11ReduceAgentINS0_12zip_iteratorIN4cuda3std3__45tupleIJNS0_10device_ptrIdEENS0_17counting_iteratorIlNS0_11use_defaultESF_SF_EEEEEEEPNSB_IJdlEEESJ_lNS1_9__extrema9arg_max_fIdl11TComparatorEEEEJSI_SK_lN3cub18CUB_300001_SM_100013GridEvenShareIlEENSR_9GridQueueIyEESO_EEEvDpT0_)
        /*0188*/ 	.word	0x00000000


	//----- nvinfo : EIATTR_MIN_STACK_SIZE
	.align		4
.L_110:
        /*018c*/ 	.byte	0x04, 0x12
        /*018e*/ 	.short	(.L_112 - .L_111)
	.align		4
.L_111:
        /*0190*/ 	.word	index@(_ZN6thrust24THRUST_300001_SM_1000_NS8cuda_cub4core6detail13_kernel_agentINS1_8__reduce11ReduceAgentINS0_12zip_iteratorIN4cuda3std3__45tupleIJNS0_10device_ptrIdEENS0_17counting_iteratorIlNS0_11use_defaultESF_SF_EEEEEEEPNSB_IJdlEEESJ_lNS1_9__extrema9arg_max_fIdl11TComparatorEEEEJSI_SK_lSO_EEEvDpT0_)
        /*0194*/ 	.word	0x00000000


	//----- nvinfo : EIATTR_MIN_STACK_SIZE
	.align		4
.L_112:
        /*0198*/ 	.byte	0x04, 0x12
        /*019a*/ 	.short	(.L_114 - .L_113)
	.align		4
.L_113:
        /*019c*/ 	.word	index@(_ZN6thrust24THRUST_300001_SM_1000_NS8cuda_cub4core6detail13_kernel_agentINS1_8__reduce11ReduceAgentIPN4cuda3std3__45tupleIJdlEEESC_SB_iNS1_9__extrema9arg_max_fIdl11TComparatorEEEEJSC_SC_iSG_EEEvDpT0_)
        /*01a0*/ 	.word	0x00000000


	//----- nvinfo : EIATTR_MIN_STACK_SIZE
	.align		4
.L_114:
        /*01a4*/ 	.byte	0x04, 0x12
        /*01a6*/ 	.short	(.L_116 - .L_115)
	.align		4
.L_115:
        /*01a8*/ 	.word	index@(_ZN6thrust24THRUST_300001_SM_1000_NS8cuda_cub4core6detail13_kernel_agentINS1_8__reduce10DrainAgentIiEEJN3cub18CUB_300001_SM_10009GridQueueIjEEiEEEvDpT0_)
        /*01ac*/ 	.word	0x00000000


	//----- nvinfo : EIATTR_MIN_STACK_SIZE
	.align		4
.L_116:
        /*01b0*/ 	.byte	0x04, 0x12
        /*01b2*/ 	.short	(.L_118 - .L_117)
	.align		4
.L_117:
        /*01b4*/ 	.word	index@(_ZN6thrust24THRUST_300001_SM_1000_NS8cuda_cub4core6detail13_kernel_agentINS1_8__reduce11ReduceAgentINS0_12zip_iteratorIN4cuda3std3__45tupleIJNS0_10device_ptrIdEENS0_17counting_iteratorIlNS0_11use_defaultESF_SF_EEEEEEEPNSB_IJdlEEESJ_iNS1_9__extrema9arg_max_fIdl11TComparatorEEEEJSI_SK_iN3cub18CUB_300001_SM_100013GridEvenShareIiEENSR_9GridQueueIjEESO_EEEvDpT0_)
        /*01b8*/ 	.word	0x00000000


	//----- nvinfo : EIATTR_MIN_STACK_SIZE
	.align		4
.L_118:
        /*01bc*/ 	.byte	0x04, 0x12
        /*01be*/ 	.short	(.L_120 - .L_119)
	.align		4
.L_119:
        /*01c0*/ 	.word	index@(_ZN6thrust24THRUST_300001_SM_1000_NS8cuda_cub4core6detail13_kernel_agentINS1_8__reduce11ReduceAgentINS0_12zip_iteratorIN4cuda3std3__45tupleIJNS0_10device_ptrIdEENS0_17counting_iteratorIlNS0_11use_defaultESF_SF_EEEEEEEPNSB_IJdlEEESJ_iNS1_9__extrema9arg_max_fIdl11TComparatorEEEEJSI_SK_iSO_EEEvDpT0_)
        /*01c4*/ 	.word	0x00000000


	//----- nvinfo : EIATTR_MIN_STACK_SIZE
	.align		4
.L_120:
        /*01c8*/ 	.byte	0x04, 0x12
        /*01ca*/ 	.short	(.L_122 - .L_121)
	.align		4
.L_121:
        /*01cc*/ 	.word	index@(_Z8DelUpperPdS_ii)
        /*01d0*/ 	.word	0x00000000


	//----- nvinfo : EIATTR_MIN_STACK_SIZE
	.align		4
.L_122:
        /*01d4*/ 	.byte	0x04, 0x12
        /*01d6*/ 	.short	(.L_124 - .L_123)
	.align		4
.L_123:
        /*01d8*/ 	.word	index@(_Z8DelLowerPdS_ii)
        /*01dc*/ 	.word	0x00000000


	//----- nvinfo : EIATTR_MIN_STACK_SIZE
	.align		4
.L_124:
        /*01e0*/ 	.byte	0x04, 0x12
        /*01e2*/ 	.short	(.L_126 - .L_125)
	.align		4
.L_125:
        /*01e4*/ 	.word	index@(_Z6DividePdS_i)
        /*01e8*/ 	.word	0x00000000


	//----- nvinfo : EIATTR_MIN_STACK_SIZE
	.align		4
.L_126:
        /*01ec*/ 	.byte	0x04, 0x12
        /*01ee*/ 	.short	(.L_128 - .L_127)
	.align		4
.L_127:
        /*01f0*/ 	.word	index@(_Z9SwapLinesPdS_iii)
        /*01f4*/ 	.word	0x00000000
.L_128:


//--------------------- .nv.compat                --------------------------
	.section	.nv.compat,"",@"SHT_CUDA_COMPAT_INFO"
	.align	4
        /*0000*/ 	.byte	0x02, 0x09, 0x00, 0x00, 0x02, 0x02, 0x01, 0x00, 0x02, 0x05, 0x05, 0x00, 0x03, 0x07, 0x01, 0x01
        /*0010*/ 	.byte	0x02, 0x03, 0x00, 0x00, 0x02, 0x06, 0x01, 0x00, 0x04, 0x0b, 0x08, 0x00, 0x01, 0x00, 0x00, 0x00
        /*0020*/ 	.byte	0x00, 0x00, 0x00, 0x00


//--------------------- .nv.info._ZN3cub18CUB_300001_SM_10006detail11EmptyKernelIvEEvv --------------------------
	.section	.nv.info._ZN3cub18CUB_300001_SM_10006detail11EmptyKernelIvEEvv,"",@"SHT_CUDA_INFO"
	.sectionflags	@""
	.align	4


	//----- nvinfo : EIATTR_CUDA_API_VERSION
	.align		4
        /*0000*/ 	.byte	0x04, 0x37
        /*0002*/ 	.short	(.L_130 - .L_129)
.L_129:
        /*0004*/ 	.word	0x00000082


	//----- nvinfo : EIATTR_SPARSE_MMA_MASK
	.align		4
.L_130:
        /*0008*/ 	.byte	0x03, 0x50
        /*000a*/ 	.short	0x0000


	//----- nvinfo : EIATTR_MAXREG_COUNT
	.align		4
        /*000c*/ 	.byte	0x03, 0x1b
        /*000e*/ 	.short	0x00ff


	//----- nvinfo : EIATTR_MERCURY_ISA_VERSION
	.align		4
        /*0010*/ 	.byte	0x03, 0x5f
        /*0012*/ 	.short	0x0101


	//----- nvinfo : EIATTR_VRC_CTA_INIT_COUNT
	.align		4
        /*0014*/ 	.byte	0x02, 0x4a
	.zero		1
	.zero		1


	//----- nvinfo : EIATTR_EXIT_INSTR_OFFSETS
	.align		4
        /*0018*/ 	.byte	0x04, 0x1c
        /*001a*/ 	.short	(.L_132 - .L_131)


	//   ....[0]....
.L_131:
        /*001c*/ 	.word	0x00000010


	//----- nvinfo : EIATTR_SW_WAR
	.align		4
.L_132:
        /*0020*/ 	.byte	0x04, 0x36
        /*0022*/ 	.short	(.L_134 - .L_133)
.L_133:
        /*0024*/ 	.word	0x00000008
.L_134:


//--------------------- .nv.info._ZN6thrust24THRUST_300001_SM_1000_NS8cuda_cub4core6detail13_kernel_agentINS1_8__reduce11ReduceAgentIPN4cuda3std3__45tupleIJdlEEESC_SB_lNS1_9__extrema9arg_max_fIdl11TComparatorEEEEJSC_SC_iSG_EEEvDpT0_ --------------------------
	.section	.nv.info._ZN6thrust24THRUST_300001_SM_1000_NS8cuda_cub4core6detail13_kernel_agentINS1_8__reduce11ReduceAgentIPN4cuda3std3__45tupleIJdlEEESC_SB_lNS1_9__extrema9arg_max_fIdl11TComparatorEEEEJSC_SC_iSG_EEEvDpT0_,"",@"SHT_CUDA_INFO"
	.sectionflags	@""
	.align	4


	//----- nvinfo : EIATTR_CUDA_API_VERSION
	.align		4
        /*0000*/ 	.byte	0x04, 0x37
        /*0002*/ 	.short	(.L_136 - .L_135)
.L_135:
        /*0004*/ 	.word	0x00000082


	//----- nvinfo : EIATTR_KPARAM_INFO
	.align		4
.L_136:
        /*0008*/ 	.byte	0x04, 0x17
        /*000a*/ 	.short	(.L_138 - .L_137)
.L_137:
        /*000c*/ 	.word	0x00000000
        /*0010*/ 	.short	0x0003
        /*0012*/ 	.short	0x0014
        /*0014*/ 	.byte	0x00, 0xf0, 0x05, 0x00


	//----- nvinfo : EIATTR_KPARAM_INFO
	.align		4
.L_138:
        /*0018*/ 	.byte	0x04, 0x17
        /*001a*/ 	.short	(.L_140 - .L_139)
.L_139:
        /*001c*/ 	.word	0x00000000
        /*0020*/ 	.short	0x0002
        /*0022*/ 	.short	0x0010
        /*0024*/ 	.byte	0x00, 0xf0, 0x11, 0x00


	//----- nvinfo : EIATTR_KPARAM_INFO
	.align		4
.L_140:
        /*0028*/ 	.byte	0x04, 0x17
        /*002a*/ 	.short	(.L_142 - .L_141)
.L_141:
        /*002c*/ 	.word	0x00000000
        /*0030*/ 	.short	0x0001
        /*0032*/ 	.short	0x0008
        /*0034*/ 	.byte	0x00, 0xf5, 0x21, 0x00


	//----- nvinfo : EIATTR_KPARAM_INFO
	.align		4
.L_142:
        /*0038*/ 	.byte	0x04, 0x17
        /*003a*/ 	.short	(.L_144 - .L_143)
.L_143:
        /*003c*/ 	.word	0x00000000
        /*0040*/ 	.short	0x0000
        /*0042*/ 	.short	0x0000
        /*0044*/ 	.byte	0x00, 0xf5, 0x21, 0x00


	//----- nvinfo : EIATTR_SPARSE_MMA_MASK
	.align		4
.L_144:
        /*0048*/ 	.byte	0x03, 0x50
        /*004a*/ 	.short	0x0000


	//----- nvinfo : EIATTR_MAXREG_COUNT
	.align		4
        /*004c*/ 	.byte	0x03, 0x1b
        /*004e*/ 	.short	0x00ff


	//----- nvinfo : EIATTR_NUM_BARRIERS
	.align		4
        /*0050*/ 	.byte	0x02, 0x4c
        /*0052*/ 	.byte	0x01
	.zero		1


	//----- nvinfo : EIATTR_MERCURY_ISA_VERSION
	.align		4
        /*0054*/ 	.byte	0x03, 0x5f
        /*0056*/ 	.short	0x0101


	//----- nvinfo : EIATTR_COOP_GROUP_MASK_REGIDS
	.align		4
        /*0058*/ 	.byte	0x04, 0x29
        /*005a*/ 	.short	(.L_146 - .L_145)


	//   ....[0]....
.L_145:
        /*005c*/ 	.word	0xffffffff


	//   ....[1]....
        /*0060*/ 	.word	0xffffffff


	//   ....[2]....
        /*0064*/ 	.word	0xffffffff


	//   ....[3]....
        /*0068*/ 	.word	0xffffffff


	//   ....[4]....
        /*006c*/ 	.word	0xffffffff


	//   ....[5]....
        /*0070*/ 	.word	0xffffffff


	//   ....[6]....
        /*0074*/ 	.word	0xffffffff


	//   ....[7]....
        /*0078*/ 	.word	0xffffffff


	//   ....[8]....
        /*007c*/ 	.word	0xffffffff


	//   ....[9]....
        /*0080*/ 	.word	0xffffffff


	//   ....[10]....
        /*0084*/ 	.word	0xffffffff


	//   ....[11]....
        /*0088*/ 	.word	0xffffffff


	//   ....[12]....
        /*008c*/ 	.word	0xffffffff


	//   ....[13]....
        /*0090*/ 	.word	0xffffffff


	//   ....[14]....
        /*0094*/ 	.word	0xffffffff


	//   ....[15]....
        /*0098*/ 	.word	0xffffffff


	//   ....[16]....
        /*009c*/ 	.word	0xffffffff


	//   ....[17]....
        /*00a0*/ 	.word	0xffffffff


	//   ....[18]....
        /*00a4*/ 	.word	0xffffffff


	//   ....[19]....
        /*00a8*/ 	.word	0xffffffff


	//   ....[20]....
        /*00ac*/ 	.word	0xffffffff


	//   ....[21]....
        /*00b0*/ 	.word	0xffffffff


	//   ....[22]....
        /*00b4*/ 	.word	0xffffffff


	//   ....[23]....
        /*00b8*/ 	.word	0xffffffff


	//   ....[24]....
        /*00bc*/ 	.word	0xffffffff


	//   ....[25]....
        /*00c0*/ 	.word	0xffffffff


	//   ....[26]....
        /*00c4*/ 	.word	0xffffffff


	//   ....[27]....
        /*00c8*/ 	.word	0xffffffff


	//   ....[28]....
        /*00cc*/ 	.word	0xffffffff


	//   ....[29]....
        /*00d0*/ 	.word	0xffffffff


	//   ....[30]....
        /*00d4*/ 	.word	0xffffffff


	//   ....[31]....
        /*00d8*/ 	.word	0xffffffff


	//   ....[32]....
        /*00dc*/ 	.word	0xffffffff


	//   ....[33]....
        /*00e0*/ 	.word	0xffffffff


	//   ....[34]....
        /*00e4*/ 	.word	0xffffffff


	//   ....[35]....
        /*00e8*/ 	.word	0xffffffff


	//   ....[36]....
        /*00ec*/ 	.word	0xffffffff


	//   ....[37]....
        /*00f0*/ 	.word	0xffffffff


	//   ....[38]....
        /*00f4*/ 	.word	0xffffffff


	//   ....[39]....
        /*00f8*/ 	.word	0xffffffff


	//   ....[40]....
        /*00fc*/ 	.word	0xffffffff


	//   ....[41]....
        /*0100*/ 	.word	0xffffffff


	//   ....[42]....
        /*0104*/ 	.word	0xffffffff


	//   ....[43]....
        /*0108*/ 	.word	0xffffffff


	//   ....[44]....
        /*010c*/ 	.word	0xffffffff


	//   ....[45]....
        /*0110*/ 	.word	0xffffffff


	//   ....[46]....
        /*0114*/ 	.word	0xffffffff


	//   ....[47]....
        /*0118*/ 	.word	0xffffffff


	//   ....[48]....
        /*011c*/ 	.word	0xffffffff


	//   ....[49]....
        /*0120*/ 	.word	0xffffffff


	//   ....[50]....
        /*0124*/ 	.word	0xffffffff


	//   ....[51]....
        /*0128*/ 	.word	0xffffffff


	//   ....[52]....
        /*012c*/ 	.word	0xffffffff


	//   ....[53]....
        /*0130*/ 	.word	0xffffffff


	//   ....[54]....
        /*0134*/ 	.word	0xffffffff


	//   ....[55]....
        /*0138*/ 	.word	0xffffffff


	//   ....[56]....
        /*013c*/ 	.word	0xffffffff


	//   ....[57]....
        /*0140*/ 	.word	0xffffffff


	//   ....[58]....
        /*0144*/ 	.word	0xffffffff


	//   ....[59]....
        /*0148*/ 	.word	0xffffffff


	//----- nvinfo : EIATTR_COOP_GROUP_INSTR_OFFSETS
	.align		4
.L_146:
        /*014c*/ 	.byte	0x04, 0x28
        /*014e*/ 	.short	(.L_148 - .L_147)


	//   ....[0]....
.L_147:
        /*0150*/ 	.word	0x00000b70


	//   ....[1]....
        /*0154*/ 	.word	0x00000ba0


	//   ....[2]....
        /*0158*/ 	.word	0x00000bc0


	//   ....[3]....
        /*015c*/ 	.word	0x00000bd0


	//   ....[4]....
        /*0160*/ 	.word	0x00000d60


	//   ....[5]....
        /*0164*/ 	.word	0x00000d90


	//   ....[6]....
        /*0168*/ 	.word	0x00000dc0


	//   ....[7]....
        /*016c*/ 	.word	0x00000de0


	//   ....[8]....
        /*0170*/ 	.word	0x00000f60


	//   ....[9]....
        /*0174*/ 	.word	0x00000f90


	//   ....[10]....
        /*0178*/ 	.word	0x00000fc0


	//   ....[11]....
        /*017c*/ 	.word	0x00000fe0


	//   ....[12]....
        /*0180*/ 	.word	0x00001160


	//   ....[13]....
        /*0184*/ 	.word	0x00001190


	//   ....[14]....
        /*0188*/ 	.word	0x000011c0


	//   ....[15]....
        /*018c*/ 	.word	0x000011e0


	//   ....[16]....
        /*0190*/ 	.word	0x00001360


	//   ....[17]....
        /*0194*/ 	.word	0x00001390


	//   ....[18]....
        /*0198*/ 	.word	0x000013c0


	//   ....[19]....
        /*019c*/ 	.word	0x000013e0


	//   ....[20]....
        /*01a0*/ 	.word	0x00002140


	//   ....[21]....
        /*01a4*/ 	.word	0x00002150


	//   ....[22]....
        /*01a8*/ 	.word	0x00002160


	//   ....[23]....
        /*01ac*/ 	.word	0x00002180


	//   ....[24]....
        /*01b0*/ 	.word	0x00002300


	//   ....[25]....
        /*01b4*/ 	.word	0x00002340


	//   ....[26]....
        /*01b8*/ 	.word	0x00002370


	//   ....[27]....
        /*01bc*/ 	.word	0x00002390


	//   ....[28]....
        /*01c0*/ 	.word	0x00002510


	//   ....[29]....
        /*01c4*/ 	.word	0x00002550


	//   ....[30]....
        /*01c8*/ 	.word	0x00002580


	//   ....[31]....
        /*01cc*/ 	.word	0x000025a0


	//   ....[32]....
        /*01d0*/ 	.word	0x00002720


	//   ....[33]....
        /*01d4*/ 	.word	0x00002760


	//   ....[34]....
        /*01d8*/ 	.word	0x00002790


	//   ....[35]....
        /*01dc*/ 	.word	0x000027b0


	//   ....[36]....
        /*01e0*/ 	.word	0x00002930


	//   ....[37]....
        /*01e4*/ 	.word	0x00002970


	//   ....[38]....
        /*01e8*/ 	.word	0x000029a0


	//   ....[39]....
        /*01ec*/ 	.word	0x000029c0


	//   ....[40]....
        /*01f0*/ 	.word	0x00005760


	//   ....[41]....
        /*01f4*/ 	.word	0x00005790


	//   ....[42]....
        /*01f8*/ 	.word	0x000057b0


	//   ....[43]....
        /*01fc*/ 	.word	0x000057c0


	//   ....[44]....
        /*0200*/ 	.word	0x00005950


	//   ....[45]....
        /*0204*/ 	.word	0x00005980


	//   ....[46]....
        /*0208*/ 	.word	0x000059b0


	//   ....[47]....
        /*020c*/ 	.word	0x000059d0


	//   ....[48]....
        /*0210*/ 	.word	0x00005b50


	//   ....[49]....
        /*0214*/ 	.word	0x00005b80


	//   ....[50]....
        /*0218*/ 	.word	0x00005bb0


	//   ....[51]....
        /*021c*/ 	.word	0x00005bd0


	//   ....[52]....
        /*0220*/ 	.word	0x00005d50


	//   ....[53]....
        /*0224*/ 	.word	0x00005d80


	//   ....[54]....
        /*0228*/ 	.word	0x00005db0


	//   ....[55]....
        /*022c*/ 	.word	0x00005dd0


	//   ....[56]....
        /*0230*/ 	.word	0x00005f50


	//   ....[57]....
        /*0234*/ 	.word	0x00005f80


	//   ....[58]....
        /*0238*/ 	.word	0x00005fb0


	//   ....[59]....
        /*023c*/ 	.word	0x00005fd0


	//----- nvinfo : EIATTR_VRC_CTA_INIT_COUNT
	.align		4
.L_148:
        /*0240*/ 	.byte	0x02, 0x4a
	.zero		1
	.zero		1


	//----- nvinfo : EIATTR_EXIT_INSTR_OFFSETS
	.align		4
        /*0244*/ 	.byte	0x04, 0x1c
        /*0246*/ 	.short	(.L_150 - .L_149)


	//   ....[0]....
.L_149:
        /*0248*/ 	.word	0x00000030


	//   ....[1]....
        /*024c*/ 	.word	0x00006c70


	//   ....[2]....
        /*0250*/ 	.word	0x00006cb0


	//----- nvinfo : EIATTR_MAX_THREADS
	.align		4
.L_150:
        /*0254*/ 	.byte	0x04, 0x05
        /*0256*/ 	.short	(.L_152 - .L_151)
.L_151:
        /*0258*/ 	.word	0x00000100
        /*025c*/ 	.word	0x00000001
        /*0260*/ 	.word	0x00000001


	//----- nvinfo : EIATTR_CRS_STACK_SIZE
	.align		4
.L_152:
        /*0264*/ 	.byte	0x04, 0x1e
        /*0266*/ 	.short	(.L_154 - .L_153)
.L_153:
        /*0268*/ 	.word	0x00000000


	//----- nvinfo : EIATTR_CBANK_PARAM_SIZE
	.align		4
.L_154:
        /*026c*/ 	.byte	0x03, 0x19
        /*026e*/ 	.short	0x0015


	//----- nvinfo : EIATTR_PARAM_CBANK
	.align		4
        /*0270*/ 	.byte	0x04, 0x0a
        /*0272*/ 	.short	(.L_156 - .L_155)
	.align		4
.L_155:
        /*0274*/ 	.word	index@(.nv.constant0._ZN6thrust24THRUST_300001_SM_1000_NS8cuda_cub4core6detail13_kernel_agentINS1_8__reduce11ReduceAgentIPN4cuda3std3__45tupleIJdlEEESC_SB_lNS1_9__extrema9arg_max_fIdl11TComparatorEEEEJSC_SC_iSG_EEEvDpT0_)
        /*0278*/ 	.short	0x0380
        /*027a*/ 	.short	0x0015


	//----- nvinfo : EIATTR_SW_WAR
	.align		4
.L_156:
        /*027c*/ 	.byte	0x04, 0x36
        /*027e*/ 	.short	(.L_158 - .L_157)
.L_157:
        /*0280*/ 	.word	0x00000008
.L_158:


//--------------------- .nv.info._ZN6thrust24THRUST_300001_SM_1000_NS8cuda_cub4core6detail13_kernel_agentINS1_8__reduce10DrainAgentIlEEJN3cub18CUB_300001_SM_10009GridQueueIyEElEEEvDpT0_ --------------------------
	.section	.nv.info._ZN6thrust24THRUST_300001_SM_1000_NS8cuda_cub4core6detail13_kernel_agentINS1_8__reduce10DrainAgentIlEEJN3cub18CUB_300001_SM_10009GridQueueIyEElEEEvDpT0_,"",@"SHT_CUDA_INFO"
	.sectionflags	@""
	.align	4


	//----- nvinfo : EIATTR_CUDA_API_VERSION
	.align		4
        /*0000*/ 	.byte	0x04, 0x37
        /*0002*/ 	.short	(.L_160 - .L_159)
.L_159:
        /*0004*/ 	.word	0x00000082


	//----- nvinfo : EIATTR_KPARAM_INFO
	.align		4
.L_160:
        /*0008*/ 	.byte	0x04, 0x17
        /*000a*/ 	.short	(.L_162 - .L_161)
.L_161:
        /*000c*/ 	.word	0x00000000
        /*0010*/ 	.short	0x0001
        /*0012*/ 	.short	0x0008
        /*0014*/ 	.byte	0x00, 0xf0, 0x21, 0x00


	//----- nvinfo : EIATTR_KPARAM_INFO
	.align		4
.L_162:
        /*0018*/ 	.byte	0x04, 0x17
        /*001a*/ 	.short	(.L_164 - .L_163)
.L_163:
        /*001c*/ 	.word	0x00000000
        /*0020*/ 	.short	0x0000
        /*0022*/ 	.short	0x0000
        /*0024*/ 	.byte	0x00, 0xf0, 0x21, 0x00


	//----- nvinfo : EIATTR_SPARSE_MMA_MASK
	.align		4
.L_164:
        /*0028*/ 	.byte	0x03, 0x50
        /*002a*/ 	.short	0x0000


	//----- nvinfo : EIATTR_MAXREG_COUNT
	.align		4
        /*002c*/ 	.byte	0x03, 0x1b
        /*002e*/ 	.short	0x00ff


	//----- nvinfo : EIATTR_MERCURY_ISA_VERSION
	.align		4
        /*0030*/ 	.byte	0x03, 0x5f
        /*0032*/ 	.short	0x0101


	//----- nvinfo : EIATTR_VRC_CTA_INIT_COUNT
	.align		4
        /*0034*/ 	.byte	0x02, 0x4a
	.zero		1
	.zero		1


	//----- nvinfo : EIATTR_EXIT_INSTR_OFFSETS
	.align		4
        /*0038*/ 	.byte	0x04, 0x1c
        /*003a*/ 	.short	(.L_166 - .L_165)


	//   ....[0]....
.L_165:
        /*003c*/ 	.word	0x00000060


	//----- nvinfo : EIATTR_MAX_THREADS
	.align		4
.L_166:
        /*0040*/ 	.byte	0x04, 0x05
        /*0042*/ 	.short	(.L_168 - .L_167)
.L_167:
        /*0044*/ 	.word	0x00000001
        /*0048*/ 	.word	0x00000001
        /*004c*/ 	.word	0x00000001


	//----- nvinfo : EIATTR_CBANK_PARAM_SIZE
	.align		4
.L_168:
        /*0050*/ 	.byte	0x03, 0x19
        /*0052*/ 	.short	0x0010


	//----- nvinfo : EIATTR_PARAM_CBANK
	.align		4
        /*0054*/ 	.byte	0x04, 0x0a
        /*0056*/ 	.short	(.L_170 - .L_169)
	.align		4
.L_169:
        /*0058*/ 	.word	index@(.nv.constant0._ZN6thrust24THRUST_300001_SM_1000_NS8cuda_cub4core6detail13_kernel_agentINS1_8__reduce10DrainAgentIlEEJN3cub18CUB_300001_SM_10009GridQueueIyEElEEEvDpT0_)
        /*005c*/ 	.short	0x0380
        /*005e*/ 	.short	0x0010


	//----- nvinfo : EIATTR_SW_WAR
	.align		4
.L_170:
        /*0060*/ 	.byte	0x04, 0x36
        /*0062*/ 	.short	(.L_172 - .L_171)
.L_171:
        /*0064*/ 	.word	0x00000008
.L_172:


//--------------------- .nv.info._ZN6thrust24THRUST_300001_SM_1000_NS8cuda_cub4core6detail13_kernel_agentINS1_8__reduce11ReduceAgentINS0_12zip_iteratorIN4cuda3std3__45tupleIJNS0_10device_ptrIdEENS0_17counting_iteratorIlNS0_11use_defaultESF_SF_EEEEEEEPNSB_IJdlEEESJ_lNS1_9__extrema9arg_max_fIdl11TComparatorEEEEJSI_SK_lN3cub18CUB_300001_SM_100013GridEvenShareIlEENSR_9GridQueueIyEESO_EEEvDpT0_ --------------------------
	.section	.nv.info._ZN6thrust24THRUST_300001_SM_1000_NS8cuda_cub4core6detail13_kernel_agentINS1_8__reduce11ReduceAgentINS0_12zip_iteratorIN4cuda3std3__45tupleIJNS0_10device_ptrIdEENS0_17counting_iteratorIlNS0_11use_defaultESF_SF_EEEEEEEPNSB_IJdlEEESJ_lNS1_9__extrema9arg_max_fIdl11TComparatorEEEEJSI_SK_lN3cub18CUB_300001_SM_100013GridEvenShareIlEENSR_9GridQueueIyEESO_EEEvDpT0_,"",@"SHT_CUDA_INFO"
	.sectionflags	@""
	.align	4


	//----- nvinfo : EIATTR_CUDA_API_VERSION
	.align		4
        /*0000*/ 	.byte	0x04, 0x37
        /*0002*/ 	.short	(.L_174 - .L_173)
.L_173:
        /*0004*/ 	.word	0x00000082


	//----- nvinfo : EIATTR_KPARAM_INFO
	.align		4
.L_174:
        /*0008*/ 	.byte	0x04, 0x17
        /*000a*/ 	.short	(.L_176 - .L_175)
.L_175:
        /*000c*/ 	.word	0x00000000
        /*0010*/ 	.short	0x0005
        /*0012*/ 	.short	0x0070
        /*0014*/ 	.byte	0x00, 0xf0, 0x05, 0x00


	//----- nvinfo : EIATTR_KPARAM_INFO
	.align		4
.L_176:
        /*0018*/ 	.byte	0x04, 0x17
        /*001a*/ 	.short	(.L_178 - .L_177)
.L_177:
        /*001c*/ 	.word	0x00000000
        /*0020*/ 	.short	0x0004
        /*0022*/ 	.short	0x0068
        /*0024*/ 	.byte	0x00, 0xf0, 0x21, 0x00


	//----- nvinfo : EIATTR_KPARAM_INFO
	.align		4
.L_178:
        /*0028*/ 	.byte	0x04, 0x17
        /*002a*/ 	.short	(.L_180 - .L_179)
.L_179:
        /*002c*/ 	.word	0x00000000
        /*0030*/ 	.short	0x0003
        /*0032*/ 	.short	0x0020
        /*0034*/ 	.byte	0x00, 0xf0, 0x21, 0x01


	//----- nvinfo : EIATTR_KPARAM_INFO
	.align		4
.L_180:
        /*0038*/ 	.byte	0x04, 0x17
        /*003a*/ 	.short	(.L_182 - .L_181)
.L_181:
        /*003c*/ 	.word	0x00000000
        /*0040*/ 	.short	0x0002
        /*0042*/ 	.short	0x0018
        /*0044*/ 	.byte	0x00, 0xf0, 0x21, 0x00


	//----- nvinfo : EIATTR_KPARAM_INFO
	.align		4
.L_182:
        /*0048*/ 	.byte	0x04, 0x17
        /*004a*/ 	.short	(.L_184 - .L_183)
.L_183:
        /*004c*/ 	.word	0x00000000
        /*0050*/ 	.short	0x0001
        /*0052*/ 	.short	0x0010
        /*0054*/ 	.byte	0x00, 0xf5, 0x21, 0x00


	//----- nvinfo : EIATTR_KPARAM_INFO
	.align		4
.L_184:
        /*0058*/ 	.byte	0x04, 0x17
        /*005a*/ 	.short	(.L_186 - .L_185)
.L_185:
        /*005c*/ 	.word	0x00000000
        /*0060*/ 	.short	0x0000
        /*0062*/ 	.short	0x0000
        /*0064*/ 	.byte	0x00, 0xf0, 0x41, 0x00


	//----- nvinfo : EIATTR_SPARSE_MMA_MASK
	.align		4
.L_186:
        /*0068*/ 	.byte	0x03, 0x50
        /*006a*/ 	.short	0x0000


	//----- nvinfo : EIATTR_MAXREG_COUNT
	.align		4
        /*006c*/ 	.byte	0x03, 0x1b
        /*006e*/ 	.short	0x00ff


	//----- nvinfo : EIATTR_NUM_BARRIERS
	.align		4
        /*0070*/ 	.byte	0x02, 0x4c
        /*0072*/ 	.byte	0x01
	.zero		1


	//----- nvinfo : EIATTR_MERCURY_ISA_VERSION
	.align		4
        /*0074*/ 	.byte	0x03, 0x5f
        /*0076*/ 	.short	0x0101


	//----- nvinfo : EIATTR_COOP_GROUP_MASK_REGIDS
	.align		4
        /*0078*/ 	.byte	0x04, 0x29
        /*007a*/ 	.short	(.L_188 - .L_187)


	//   ....[0]....
.L_187:
        /*007c*/ 	.word	0xffffffff


	//   ....[1]....
        /*0080*/ 	.word	0xffffffff


	//   ....[2]....
        /*0084*/ 	.word	0xffffffff


	//   ....[3]....
        /*0088*/ 	.word	0xffffffff


	//   ....[4]....
        /*008c*/ 	.word	0xffffffff


	//   ....[5]....
        /*0090*/ 	.word	0xffffffff


	//   ....[6]....
        /*0094*/ 	.word	0xffffffff


	//   ....[7]....
        /*0098*/ 	.word	0xffffffff


	//   ....[8]....
        /*009c*/ 	.word	0xffffffff


	//   ....[9]....
        /*00a0*/ 	.word	0xffffffff


	//   ....[10]....
        /*00a4*/ 	.word	0xffffffff


	//   ....[11]....
        /*00a8*/ 	.word	0xffffffff


	//   ....[12]....
        /*00ac*/ 	.word	0xffffffff


	//   ....[13]....
        /*00b0*/ 	.word	0xffffffff


	//   ....[14]....
        /*00b4*/ 	.word	0xffffffff


	//   ....[15]....
        /*00b8*/ 	.word	0xffffffff


	//   ....[16]....
        /*00bc*/ 	.word	0xffffffff


	//   ....[17]....
        /*00c0*/ 	.word	0xffffffff


	//   ....[18]....
        /*00c4*/ 	.word	0xffffffff


	//   ....[19]....
        /*00c8*/ 	.word	0xffffffff


	//   ....[20]....
        /*00cc*/ 	.word	0xffffffff


	//   ....[21]....
        /*00d0*/ 	.word	0xffffffff


	//   ....[22]....
        /*00d4*/ 	.word	0xffffffff


	//   ....[23]....
        /*00d8*/ 	.word	0xffffffff


	//   ....[24]....
        /*00dc*/ 	.word	0xffffffff


	//   ....[25]....
        /*00e0*/ 	.word	0xffffffff


	//   ....[26]....
        /*00e4*/ 	.word	0xffffffff


	//   ....[27]....
        /*00e8*/ 	.word	0xffffffff


	//   ....[28]....
        /*00ec*/ 	.word	0xffffffff


	//   ....[29]....
        /*00f0*/ 	.word	0xffffffff


	//   ....[30]....
        /*00f4*/ 	.word	0xffffffff


	//   ....[31]....
        /*00f8*/ 	.word	0xffffffff


	//   ....[32]....
        /*00fc*/ 	.word	0xffffffff


	//   ....[33]....
        /*0100*/ 	.word	0xffffffff


	//   ....[34]....
        /*0104*/ 	.word	0xffffffff


	//   ....[35]....
        /*0108*/ 	.word	0xffffffff


	//   ....[36]....
        /*010c*/ 	.word	0xffffffff


	//   ....[37]....
        /*0110*/ 	.word	0xffffffff


	//   ....[38]....
        /*0114*/ 	.word	0xffffffff


	//   ....[39]....
        /*0118*/ 	.word	0xffffffff


	//   ....[40]....
        /*011c*/ 	.word	0xffffffff


	//   ....[41]....
        /*0120*/ 	.word	0xffffffff


	//   ....[42]....
        /*0124*/ 	.word	0xffffffff


	//   ....[43]....
        /*0128*/ 	.word	0xffffffff


	//   ....[44]....
        /*012c*/ 	.word	0xffffffff


	//   ....[45]....
        /*0130*/ 	.word	0xffffffff


	//   ....[46]....
        /*0134*/ 	.word	0xffffffff


	//   ....[47]....
        /*0138*/ 	.word	0xffffffff


	//   ....[48]....
        /*013c*/ 	.word	0xffffffff


	//   ....[49]....
        /*0140*/ 	.word	0xffffffff


	//   ....[50]....
        /*0144*/ 	.word	0xffffffff


	//   ....[51]....
        /*0148*/ 	.word	0xffffffff


	//   ....[52]....
        /*014c*/ 	.word	0xffffffff


	//   ....[53]....
        /*0150*/ 	.word	0xffffffff


	//   ....[54]....
        /*0154*/ 	.word	0xffffffff


	//   ....[55]....
        /*0158*/ 	.word	0xffffffff


	//   ....[56]....
        /*015c*/ 	.word	0xffffffff


	//   ....[57]....
        /*0160*/ 	.word	0xffffffff


	//   ....[58]....
        /*0164*/ 	.word	0xffffffff


	//   ....[59]....
        /*0168*/ 	.word	0xffffffff


	//----- nvinfo : EIATTR_COOP_GROUP_INSTR_OFFSETS
	.align		4
.L_188:
        /*016c*/ 	.byte	0x04, 0x28
        /*016e*/ 	.short	(.L_190 - .L_189)


	//   ....[0]....
.L_189:
        /*0170*/ 	.word	0x00000d70


	//   ....[1]....
        /*0174*/ 	.word	0x00000da0


	//   ....[2]....
        /*0178*/ 	.word	0x00000dc0


	//   ....[3]....
        /*017c*/ 	.word	0x00000dd0


	//   ....[4]....
        /*0180*/ 	.word	0x00000f60


	//   ....[5]....
        /*0184*/ 	.word	0x00000f90


	//   ....[6]....
        /*0188*/ 	.word	0x00000fc0


	//   ....[7]....
        /*018c*/ 	.word	0x00000fe0


	//   ....[8]....
        /*0190*/ 	.word	0x00001160


	//   ....[9]....
        /*0194*/ 	.word	0x00001190


	//   ....[10]....
        /*0198*/ 	.word	0x000011c0


	//   ....[11]....
        /*019c*/ 	.word	0x000011e0


	//   ....[12]....
        /*01a0*/ 	.word	0x00001360


	//   ....[13]....
        /*01a4*/ 	.word	0x00001390


	//   ....[14]....
        /*01a8*/ 	.word	0x000013c0


	//   ....[15]....
        /*01ac*/ 	.word	0x000013e0


	//   ....[16]....
        /*01b0*/ 	.word	0x00001560


	//   ....[17]....
        /*01b4*/ 	.word	0x00001590


	//   ....[18]....
        /*01b8*/ 	.word	0x000015c0


	//   ....[19]....
        /*01bc*/ 	.word	0x000015e0


	//   ....[20]....
        /*01c0*/ 	.word	0x00002340


	//   ....[21]....
        /*01c4*/ 	.word	0x00002350


	//   ....[22]....
        /*01c8*/ 	.word	0x00002360


	//   ....[23]....
        /*01cc*/ 	.word	0x00002380


	//   ....[24]....
        /*01d0*/ 	.word	0x00002500


	//   ....[25]....
        /*01d4*/ 	.word	0x00002540


	//   ....[26]....
        /*01d8*/ 	.word	0x00002570


	//   ....[27]....
        /*01dc*/ 	.word	0x00002590


	//   ....[28]....
        /*01e0*/ 	.word	0x00002710


	//   ....[29]....
        /*01e4*/ 	.word	0x00002750


	//   ....[30]....
        /*01e8*/ 	.word	0x00002780


	//   ....[31]....
        /*01ec*/ 	.word	0x000027a0


	//   ....[32]....
        /*01f0*/ 	.word	0x00002920


	//   ....[33]....
        /*01f4*/ 	.word	0x00002960


	//   ....[34]....
        /*01f8*/ 	.word	0x00002990


	//   ....[35]....
        /*01fc*/ 	.word	0x000029b0


	//   ....[36]....
        /*0200*/ 	.word	0x00002b30


	//   ....[37]....
        /*0204*/ 	.word	0x00002b70


	//   ....[38]....
        /*0208*/ 	.word	0x00002ba0


	//   ....[39]....
        /*020c*/ 	.word	0x00002bc0


	//   ....[40]....
        /*0210*/ 	.word	0x000053c0


	//   ....[41]....
        /*0214*/ 	.word	0x000053f0


	//   ....[42]....
        /*0218*/ 	.word	0x00005410


	//   ....[43]....
        /*021c*/ 	.word	0x00005420


	//   ....[44]....
        /*0220*/ 	.word	0x000055b0


	//   ....[45]....
        /*0224*/ 	.word	0x000055e0


	//   ....[46]....
        /*0228*/ 	.word	0x00005610


	//   ....[47]....
        /*022c*/ 	.word	0x00005630


	//   ....[48]....
        /*0230*/ 	.word	0x000057b0


	//   ....[49]....
        /*0234*/ 	.word	0x000057e0


	//   ....[50]....
        /*0238*/ 	.word	0x00005810


	//   ....[51]....
        /*023c*/ 	.word	0x00005830


	//   ....[52]....
        /*0240*/ 	.word	0x000059b0


	//   ....[53]....
        /*0244*/ 	.word	0x000059e0


	//   ....[54]....
        /*0248*/ 	.word	0x00005a10


	//   ....[55]....
        /*024c*/ 	.word	0x00005a30


	//   ....[56]....
        /*0250*/ 	.word	0x00005bb0


	//   ....[57]....
        /*0254*/ 	.word	0x00005be0


	//   ....[58]....
        /*0258*/ 	.word	0x00005c10


	//   ....[59]....
        /*025c*/ 	.word	0x00005c30


	//----- nvinfo : EIATTR_VRC_CTA_INIT_COUNT
	.align		4
.L_190:
        /*0260*/ 	.byte	0x02, 0x4a
	.zero		1
	.zero		1


	//----- nvinfo : EIATTR_EXIT_INSTR_OFFSETS
	.align		4
        /*0264*/ 	.byte	0x04, 0x1c
        /*0266*/ 	.short	(.L_192 - .L_191)


	//   ....[0]....
.L_191:
        /*0268*/ 	.word	0x000068d0


	//   ....[1]....
        /*026c*/ 	.word	0x00006920


	//----- nvinfo : EIATTR_MAX_THREADS
	.align		4
.L_192:
        /*0270*/ 	.byte	0x04, 0x05
        /*0272*/ 	.short	(.L_194 - .L_193)
.L_193:
        /*0274*/ 	.word	0x00000100
        /*0278*/ 	.word	0x00000001
        /*027c*/ 	.word	0x00000001


	//----- nvinfo : EIATTR_CRS_STACK_SIZE
	.align		4
.L_194:
        /*0280*/ 	.byte	0x04, 0x1e
        /*0282*/ 	.short	(.L_196 - .L_195)
.L_195:
        /*0284*/ 	.word	0x00000000


	//----- nvinfo : EIATTR_CBANK_PARAM_SIZE
	.align		4
.L_196:
        /*0288*/ 	.byte	0x03, 0x19
        /*028a*/ 	.short	0x0071


	//----- nvinfo : EIATTR_PARAM_CBANK
	.align		4
        /*028c*/ 	.byte	0x04, 0x0a
        /*028e*/ 	.short	(.L_198 - .L_197)
	.align		4
.L_197:
        /*0290*/ 	.word	index@(.nv.constant0._ZN6thrust24THRUST_300001_SM_1000_NS8cuda_cub4core6detail13_kernel_agentINS1_8__reduce11ReduceAgentINS0_12zip_iteratorIN4cuda3std3__45tupleIJNS0_10device_ptrIdEENS0_17counting_iteratorIlNS0_11use_defaultESF_SF_EEEEEEEPNSB_IJdlEEESJ_lNS1_9__extrema9arg_max_fIdl11TComparatorEEEEJSI_SK_lN3cub18CUB_300001_SM_100013GridEvenShareIlEENSR_9GridQueueIyEESO_EEEvDpT0_)
        /*0294*/ 	.short	0x0380
        /*0296*/ 	.short	0x0071


	//----- nvinfo : EIATTR_SW_WAR
	.align		4
.L_198:
        /*0298*/ 	.byte	0x04, 0x36
        /*029a*/ 	.short	(.L_200 - .L_199)
.L_199:
        /*029c*/ 	.word	0x00000008
.L_200:


//--------------------- .nv.info._ZN6thrust24THRUST_300001_SM_1000_NS8cuda_cub4core6detail13_kernel_agentINS1_8__reduce11ReduceAgentINS0_12zip_iteratorIN4cuda3std3__45tupleIJNS0_10device_ptrIdEENS0_17counting_iteratorIlNS0_11use_defaultESF_SF_EEEEEEEPNSB_IJdlEEESJ_lNS1_9__extrema9arg_max_fIdl11TComparatorEEEEJSI_SK_lSO_EEEvDpT0_ --------------------------
	.section	.nv.info._ZN6thrust24THRUST_300001_SM_1000_NS8cuda_cub4core6detail13_kernel_agentINS1_8__reduce11ReduceAgentINS0_12zip_iteratorIN4cuda3std3__45tupleIJNS0_10device_ptrIdEENS0_17counting_iteratorIlNS0_11use_defaultESF_SF_EEEEEEEPNSB_IJdlEEESJ_lNS1_9__extrema9arg_max_fIdl11TComparatorEEEEJSI_SK_lSO_EEEvDpT0_,"",@"SHT_CUDA_INFO"
	.sectionflags	@""
	.align	4


	//----- nvinfo : EIATTR_CUDA_API_VERSION
	.align		4
        /*0000*/ 	.byte	0x04, 0x37
        /*0002*/ 	.short	(.L_202 - .L_201)
.L_201:
        /*0004*/ 	.word	0x00000082


	//----- nvinfo : EIATTR_KPARAM_INFO
	.align		4
.L_202:
        /*0008*/ 	.byte	0x04, 0x17
        /*000a*/ 	.short	(.L_204 - .L_203)
.L_203:
        /*000c*/ 	.word	0x00000000
        /*0010*/ 	.short	0x0003
        /*0012*/ 	.short	0x0020
        /*0014*/ 	.byte	0x00, 0xf0, 0x05, 0x00


	//----- nvinfo : EIATTR_KPARAM_INFO
	.align		4
.L_204:
        /*0018*/ 	.byte	0x04, 0x17
        /*001a*/ 	.short	(.L_206 - .L_205)
.L_205:
        /*001c*/ 	.word	0x00000000
        /*0020*/ 	.short	0x0002
        /*0022*/ 	.short	0x0018
        /*0024*/ 	.byte	0x00, 0xf0, 0x21, 0x00


	//----- nvinfo : EIATTR_KPARAM_INFO
	.align		4
.L_206:
        /*0028*/ 	.byte	0x04, 0x17
        /*002a*/ 	.short	(.L_208 - .L_207)
.L_207:
        /*002c*/ 	.word	0x00000000
        /*0030*/ 	.short	0x0001
        /*0032*/ 	.short	0x0010
        /*0034*/ 	.byte	0x00, 0xf5, 0x21, 0x00


	//----- nvinfo : EIATTR_KPARAM_INFO
	.align		4
.L_208:
        /*0038*/ 	.byte	0x04, 0x17
        /*003a*/ 	.short	(.L_210 - .L_209)
.L_209:
        /*003c*/ 	.word	0x00000000
        /*0040*/ 	.short	0x0000
        /*0042*/ 	.short	0x0000
        /*0044*/ 	.byte	0x00, 0xf0, 0x41, 0x00


	//----- nvinfo : EIATTR_SPARSE_MMA_MASK
	.align		4
.L_210:
        /*0048*/ 	.byte	0x03, 0x50
        /*004a*/ 	.short	0x0000


	//----- nvinfo : EIATTR_MAXREG_COUNT
	.align		4
        /*004c*/ 	.byte	0x03, 0x1b
        /*004e*/ 	.short	0x00ff


	//----- nvinfo : EIATTR_NUM_BARRIERS
	.align		4
        /*0050*/ 	.byte	0x02, 0x4c
        /*0052*/ 	.byte	0x01
	.zero		1


	//----- nvinfo : EIATTR_MERCURY_ISA_VERSION
	.align		4
        /*0054*/ 	.byte	0x03, 0x5f
        /*0056*/ 	.short	0x0101


	//----- nvinfo : EIATTR_COOP_GROUP_MASK_REGIDS
	.align		4
        /*0058*/ 	.byte	0x04, 0x29
        /*005a*/ 	.short	(.L_212 - .L_211)


	//   ....[0]....
.L_211:
        /*005c*/ 	.word	0xffffffff


	//   ....[1]....
        /*0060*/ 	.word	0xffffffff


	//   ....[2]....
        /*0064*/ 	.word	0xffffffff


	//   ....[3]....
        /*0068*/ 	.word	0xffffffff


	//   ....[4]....
        /*006c*/ 	.word	0xffffffff


	//   ....[5]....
        /*0070*/ 	.word	0xffffffff


	//   ....[6]....
        /*0074*/ 	.word	0xffffffff


	//   ....[7]....
        /*0078*/ 	.word	0xffffffff


	//   ....[8]....
        /*007c*/ 	.word	0xffffffff


	//   ....[9]....
        /*0080*/ 	.word	0xffffffff


	//   ....[10]....
        /*0084*/ 	.word	0xffffffff


	//   ....[11]....
        /*0088*/ 	.word	0xffffffff


	//   ....[12]....
        /*008c*/ 	.word	0xffffffff


	//   ....[13]....
        /*0090*/ 	.word	0xffffffff


	//   ....[14]....
        /*0094*/ 	.word	0xffffffff


	//   ....[15]....
        /*0098*/ 	.word	0xffffffff


	//   ....[16]....
        /*009c*/ 	.word	0xffffffff


	//   ....[17]....
        /*00a0*/ 	.word	0xffffffff


	//   ....[18]....
        /*00a4*/ 	.word	0xffffffff


	//   ....[19]....
        /*00a8*/ 	.word	0xffffffff


	//   ....[20]....
        /*00ac*/ 	.word	0xffffffff


	//   ....[21]....
        /*00b0*/ 	.word	0xffffffff


	//   ....[22]....
        /*00b4*/ 	.word	0xffffffff


	//   ....[23]....
        /*00b8*/ 	.word	0xffffffff


	//   ....[24]....
        /*00bc*/ 	.word	0xffffffff


	//   ....[25]....
        /*00c0*/ 	.word	0xffffffff


	//   ....[26]....
        /*00c4*/ 	.word	0xffffffff


	//   ....[27]....
        /*00c8*/ 	.word	0xffffffff


	//   ....[28]....
        /*00cc*/ 	.word	0xffffffff


	//   ....[29]....
        /*00d0*/ 	.word	0xffffffff


	//   ....[30]....
        /*00d4*/ 	.word	0xffffffff


	//   ....[31]....
        /*00d8*/ 	.word	0xffffffff


	//   ....[32]....
        /*00dc*/ 	.word	0xffffffff


	//   ....[33]....
        /*00e0*/ 	.word	0xffffffff


	//   ....[34]....
        /*00e4*/ 	.word	0xffffffff


	//   ....[35]....
        /*00e8*/ 	.word	0xffffffff


	//   ....[36]....
        /*00ec*/ 	.word	0xffffffff


	//   ....[37]....
        /*00f0*/ 	.word	0xffffffff


	//   ....[38]....
        /*00f4*/ 	.word	0xffffffff


	//   ....[39]....
        /*00f8*/ 	.word	0xffffffff


	//   ....[40]....
        /*00fc*/ 	.word	0xffffffff


	//   ....[41]....
        /*0100*/ 	.word	0xffffffff


	//   ....[42]....
        /*0104*/ 	.word	0xffffffff


	//   ....[43]....
        /*0108*/ 	.word	0xffffffff


	//   ....[44]....
        /*010c*/ 	.word	0xffffffff


	//   ....[45]....
        /*0110*/ 	.word	0xffffffff


	//   ....[46]....
        /*0114*/ 	.word	0xffffffff


	//   ....[47]....
        /*0118*/ 	.word	0xffffffff


	//   ....[48]....
        /*011c*/ 	.word	0xffffffff


	//   ....[49]....
        /*0120*/ 	.word	0xffffffff


	//   ....[50]....
        /*0124*/ 	.word	0xffffffff


	//   ....[51]....
        /*0128*/ 	.word	0xffffffff


	//   ....[52]....
        /*012c*/ 	.word	0xffffffff


	//   ....[53]....
        /*0130*/ 	.word	0xffffffff


	//   ....[54]....
        /*0134*/ 	.word	0xffffffff


	//   ....[55]....
        /*0138*/ 	.word	0xffffffff


	//   ....[56]....
        /*013c*/ 	.word	0xffffffff


	//   ....[57]....
        /*0140*/ 	.word	0xffffffff


	//   ....[58]....
        /*0144*/ 	.word	0xffffffff


	//   ....[59]....
        /*0148*/ 	.word	0xffffffff


	//----- nvinfo : EIATTR_COOP_GROUP_INSTR_OFFSETS
	.align		4
.L_212:
        /*014c*/ 	.byte	0x04, 0x28
        /*014e*/ 	.short	(.L_214 - .L_213)


	//   ....[0]....
.L_213:
        /*0150*/ 	.word	0x00000cb0


	//   ....[1]....
        /*0154*/ 	.word	0x00000ce0


	//   ....[2]....
        /*0158*/ 	.word	0x00000d00


	//   ....[3]....
        /*015c*/ 	.word	0x00000d10


	//   ....[4]....
        /*0160*/ 	.word	0x00000ea0


	//   ....[5]....
        /*0164*/ 	.word	0x00000ed0


	//   ....[6]....
        /*0168*/ 	.word	0x00000f00


	//   ....[7]....
        /*016c*/ 	.word	0x00000f20


	//   ....[8]....
        /*0170*/ 	.word	0x000010a0


	//   ....[9]....
        /*0174*/ 	.word	0x000010d0


	//   ....[10]....
        /*0178*/ 	.word	0x00001100


	//   ....[11]....
        /*017c*/ 	.word	0x00001120


	//   ....[12]....
        /*0180*/ 	.word	0x000012a0


	//   ....[13]....
        /*0184*/ 	.word	0x000012d0


	//   ....[14]....
        /*0188*/ 	.word	0x00001300


	//   ....[15]....
        /*018c*/ 	.word	0x00001320


	//   ....[16]....
        /*0190*/ 	.word	0x000014a0


	//   ....[17]....
        /*0194*/ 	.word	0x000014e0


	//   ....[18]....
        /*0198*/ 	.word	0x00001510


	//   ....[19]....
        /*019c*/ 	.word	0x00001520


	//   ....[20]....
        /*01a0*/ 	.word	0x00002280


	//   ....[21]....
        /*01a4*/ 	.word	0x00002290


	//   ....[22]....
        /*01a8*/ 	.word	0x000022a0


	//   ....[23]....
        /*01ac*/ 	.word	0x000022c0


	//   ....[24]....
        /*01b0*/ 	.word	0x00002440


	//   ....[25]....
        /*01b4*/ 	.word	0x00002480


	//   ....[26]....
        /*01b8*/ 	.word	0x000024b0


	//   ....[27]....
        /*01bc*/ 	.word	0x000024d0


	//   ....[28]....
        /*01c0*/ 	.word	0x00002650


	//   ....[29]....
        /*01c4*/ 	.word	0x00002690


	//   ....[30]....
        /*01c8*/ 	.word	0x000026c0


	//   ....[31]....
        /*01cc*/ 	.word	0x000026e0


	//   ....[32]....
        /*01d0*/ 	.word	0x00002860


	//   ....[33]....
        /*01d4*/ 	.word	0x000028a0


	//   ....[34]....
        /*01d8*/ 	.word	0x000028d0


	//   ....[35]....
        /*01dc*/ 	.word	0x000028f0


	//   ....[36]....
        /*01e0*/ 	.word	0x00002a70


	//   ....[37]....
        /*01e4*/ 	.word	0x00002ab0


	//   ....[38]....
        /*01e8*/ 	.word	0x00002ae0


	//   ....[39]....
        /*01ec*/ 	.word	0x00002b00


	//   ....[40]....
        /*01f0*/ 	.word	0x00004f40


	//   ....[41]....
        /*01f4*/ 	.word	0x00004f70


	//   ....[42]....
        /*01f8*/ 	.word	0x00004f90


	//   ....[43]....
        /*01fc*/ 	.word	0x00004fa0


	//   ....[44]....
        /*0200*/ 	.word	0x00005130


	//   ....[45]....
        /*0204*/ 	.word	0x00005160


	//   ....[46]....
        /*0208*/ 	.word	0x00005190


	//   ....[47]....
        /*020c*/ 	.word	0x000051b0


	//   ....[48]....
        /*0210*/ 	.word	0x00005330


	//   ....[49]....
        /*0214*/ 	.word	0x00005360


	//   ....[50]....
        /*0218*/ 	.word	0x00005390


	//   ....[51]....
        /*021c*/ 	.word	0x000053b0


	//   ....[52]....
        /*0220*/ 	.word	0x00005530


	//   ....[53]....
        /*0224*/ 	.word	0x00005560


	//   ....[54]....
        /*0228*/ 	.word	0x00005590


	//   ....[55]....
        /*022c*/ 	.word	0x000055b0


	//   ....[56]....
        /*0230*/ 	.word	0x00005730


	//   ....[57]....
        /*0234*/ 	.word	0x00005760


	//   ....[58]....
        /*0238*/ 	.word	0x00005790


	//   ....[59]....
        /*023c*/ 	.word	0x000057b0


	//----- nvinfo : EIATTR_VRC_CTA_INIT_COUNT
	.align		4
.L_214:
        /*0240*/ 	.byte	0x02, 0x4a
	.zero		1
	.zero		1


	//----- nvinfo : EIATTR_EXIT_INSTR_OFFSETS
	.align		4
        /*0244*/ 	.byte	0x04, 0x1c
        /*0246*/ 	.short	(.L_216 - .L_215)


	//   ....[0]....
.L_215:
        /*0248*/ 	.word	0x00000040


	//   ....[1]....
        /*024c*/ 	.word	0x00006450


	//   ....[2]....
        /*0250*/ 	.word	0x00006490


	//----- nvinfo : EIATTR_MAX_THREADS
	.align		4
.L_216:
        /*0254*/ 	.byte	0x04, 0x05
        /*0256*/ 	.short	(.L_218 - .L_217)
.L_217:
        /*0258*/ 	.word	0x00000100
        /*025c*/ 	.word	0x00000001
        /*0260*/ 	.word	0x00000001


	//----- nvinfo : EIATTR_CRS_STACK_SIZE
	.align		4
.L_218:
        /*0264*/ 	.byte	0x04, 0x1e
        /*0266*/ 	.short	(.L_220 - .L_219)
.L_219:
        /*0268*/ 	.word	0x00000000


	//----- nvinfo : EIATTR_CBANK_PARAM_SIZE
	.align		4
.L_220:
        /*026c*/ 	.byte	0x03, 0x19
        /*026e*/ 	.short	0x0021


	//----- nvinfo : EIATTR_PARAM_CBANK
	.align		4
        /*0270*/ 	.byte	0x04, 0x0a
        /*0272*/ 	.short	(.L_222 - .L_221)
	.align		4
.L_221:
        /*0274*/ 	.word	index@(.nv.constant0._ZN6thrust24THRUST_300001_SM_1000_NS8cuda_cub4core6detail13_kernel_agentINS1_8__reduce11ReduceAgentINS0_12zip_iteratorIN4cuda3std3__45tupleIJNS0_10device_ptrIdEENS0_17counting_iteratorIlNS0_11use_defaultESF_SF_EEEEEEEPNSB_IJdlEEESJ_lNS1_9__extrema9arg_max_fIdl11TComparatorEEEEJSI_SK_lSO_EEEvDpT0_)
        /*0278*/ 	.short	0x0380
        /*027a*/ 	.short	0x0021


	//----- nvinfo : EIATTR_SW_WAR
	.align		4
.L_222:
        /*027c*/ 	.byte	0x04, 0x36
        /*027e*/ 	.short	(.L_224 - .L_223)
.L_223:
        /*0280*/ 	.word	0x00000008
.L_224:


//--------------------- .nv.info._ZN6thrust24THRUST_300001_SM_1000_NS8cuda_cub4core6detail13_kernel_agentINS1_8__reduce11ReduceAgentIPN4cuda3std3__45tupleIJdlEEESC_SB_iNS1_9__extrema9arg_max_fIdl11TComparatorEEEEJSC_SC_iSG_EEEvDpT0_ --------------------------
	.section	.nv.info._ZN6thrust24THRUST_300001_SM_1000_NS8cuda_cub4core6detail13_kernel_agentINS1_8__reduce11ReduceAgentIPN4cuda3std3__45tupleIJdlEEESC_SB_iNS1_9__extrema9arg_max_fIdl11TComparatorEEEEJSC_SC_iSG_EEEvDpT0_,"",@"SHT_CUDA_INFO"
	.sectionflags	@""
	.align	4


	//----- nvinfo : EIATTR_CUDA_API_VERSION
	.align		4
        /*0000*/ 	.byte	0x04, 0x37
        /*0002*/ 	.short	(.L_226 - .L_225)
.L_225:
        /*0004*/ 	.word	0x00000082


	//----- nvinfo : EIATTR_KPARAM_INFO
	.align		4
.L_226:
        /*0008*/ 	.byte	0x04, 0x17
        /*000a*/ 	.short	(.L_228 - .L_227)
.L_227:
        /*000c*/ 	.word	0x00000000
        /*0010*/ 	.short	0x0003
        /*0012*/ 	.short	0x0014
        /*0014*/ 	.byte	0x00, 0xf0, 0x05, 0x00


	//----- nvinfo : EIATTR_KPARAM_INFO
	.align		4
.L_228:
        /*0018*/ 	.byte	0x04, 0x17
        /*001a*/ 	.short	(.L_230 - .L_229)
.L_229:
        /*001c*/ 	.word	0x00000000
        /*0020*/ 	.short	0x0002
        /*0022*/ 	.short	0x0010
        /*0024*/ 	.byte	0x00, 0xf0, 0x11, 0x00


	//----- nvinfo : EIATTR_KPARAM_INFO
	.align		4
.L_230:
        /*0028*/ 	.byte	0x04, 0x17
        /*002a*/ 	.short	(.L_232 - .L_231)
.L_231:
        /*002c*/ 	.word	0x00000000
        /*0030*/ 	.short	0x0001
        /*0032*/ 	.short	0x0008
        /*0034*/ 	.byte	0x00, 0xf5, 0x21, 0x00


	//----- nvinfo : EIATTR_KPARAM_INFO
	.align		4
.L_232:
        /*0038*/ 	.byte	0x04, 0x17
        /*003a*/ 	.short	(.L_234 - .L_233)
.L_233:
        /*003c*/ 	.word	0x00000000
        /*0040*/ 	.short	0x0000
        /*0042*/ 	.short	0x0000
        /*0044*/ 	.byte	0x00, 0xf5, 0x21, 0x00


	//----- nvinfo : EIATTR_SPARSE_MMA_MASK
	.align		4
.L_234:
        /*0048*/ 	.byte	0x03, 0x50
        /*004a*/ 	.short	0x0000


	//----- nvinfo : EIATTR_MAXREG_COUNT
	.align		4
        /*004c*/ 	.byte	0x03, 0x1b
        /*004e*/ 	.short	0x00ff


	//----- nvinfo : EIATTR_NUM_BARRIERS
	.align		4
        /*0050*/ 	.byte	0x02, 0x4c
        /*0052*/ 	.byte	0x01
	.zero		1


	//----- nvinfo : EIATTR_MERCURY_ISA_VERSION
	.align		4
        /*0054*/ 	.byte	0x03, 0x5f
        /*0056*/ 	.short	0x0101


	//----- nvinfo : EIATTR_COOP_GROUP_MASK_REGIDS
	.align		4
        /*0058*/ 	.byte	0x04, 0x29
        /*005a*/ 	.short	(.L_236 - .L_235)


	//   ....[0]....
.L_235:
        /*005c*/ 	.word	0xffffffff


	//   ....[1]....
        /*0060*/ 	.word	0xffffffff


	//   ....[2]....
        /*0064*/ 	.word	0xffffffff


	//   ....[3]....
        /*0068*/ 	.word	0xffffffff


	//   ....[4]....
        /*006c*/ 	.word	0xffffffff


	//   ....[5]....
        /*0070*/ 	.word	0xffffffff


	//   ....[6]....
        /*0074*/ 	.word	0xffffffff


	//   ....[7]....
        /*0078*/ 	.word	0xffffffff


	//   ....[8]....
        /*007c*/ 	.word	0xffffffff


	//   ....[9]....
        /*0080*/ 	.word	0xffffffff


	//   ....[10]....
        /*0084*/ 	.word	0xffffffff


	//   ....[11]....
        /*0088*/ 	.word	0xffffffff


	//   ....[12]....
        /*008c*/ 	.word	0xffffffff


	//   ....[13]....
        /*0090*/ 	.word	0xffffffff


	//   ....[14]....
        /*0094*/ 	.word	0xffffffff


	//   ....[15]....
        /*0098*/ 	.word	0xffffffff


	//   ....[16]....
        /*009c*/ 	.word	0xffffffff


	//   ....[17]....
        /*00a0*/ 	.word	0xffffffff


	//   ....[18]....
        /*00a4*/ 	.word	0xffffffff


	//   ....[19]....
        /*00a8*/ 	.word	0xffffffff


	//   ....[20]....
        /*00ac*/ 	.word	0xffffffff


	//   ....[21]....
        /*00b0*/ 	.word	0xffffffff


	//   ....[22]....
        /*00b4*/ 	.word	0xffffffff


	//   ....[23]....
        /*00b8*/ 	.word	0xffffffff


	//   ....[24]....
        /*00bc*/ 	.word	0xffffffff


	//   ....[25]....
        /*00c0*/ 	.word	0xffffffff


	//   ....[26]....
        /*00c4*/ 	.word	0xffffffff


	//   ....[27]....
        /*00c8*/ 	.word	0xffffffff


	//   ....[28]....
        /*00cc*/ 	.word	0xffffffff


	//   ....[29]....
        /*00d0*/ 	.word	0xffffffff


	//   ....[30]....
        /*00d4*/ 	.word	0xffffffff


	//   ....[31]....
        /*00d8*/ 	.word	0xffffffff


	//   ....[32]....
        /*00dc*/ 	.word	0xffffffff


	//   ....[33]....
        /*00e0*/ 	.word	0xffffffff


	//   ....[34]....
        /*00e4*/ 	.word	0xffffffff


	//   ....[35]....
        /*00e8*/ 	.word	0xffffffff


	//   ....[36]....
        /*00ec*/ 	.word	0xffffffff


	//   ....[37]....
        /*00f0*/ 	.word	0xffffffff


	//   ....[38]....
        /*00f4*/ 	.word	0xffffffff


	//   ....[39]....
        /*00f8*/ 	.word	0xffffffff


	//   ....[40]....
        /*00fc*/ 	.word	0xffffffff


	//   ....[41]....
        /*0100*/ 	.word	0xffffffff


	//   ....[42]....
        /*0104*/ 	.word	0xffffffff


	//   ....[43]....
        /*0108*/ 	.word	0xffffffff


	//   ....[44]....
        /*010c*/ 	.word	0xffffffff


	//   ....[45]....
        /*0110*/ 	.word	0xffffffff


	//   ....[46]....
        /*0114*/ 	.word	0xffffffff


	//   ....[47]....
        /*0118*/ 	.word	0xffffffff


	//   ....[48]....
        /*011c*/ 	.word	0xffffffff


	//   ....[49]....
        /*0120*/ 	.word	0xffffffff


	//   ....[50]....
        /*0124*/ 	.word	0xffffffff


	//   ....[51]....
        /*0128*/ 	.word	0xffffffff


	//   ....[52]....
        /*012c*/ 	.word	0xffffffff


	//   ....[53]....
        /*0130*/ 	.word	0xffffffff


	//   ....[54]....
        /*0134*/ 	.word	0xffffffff


	//   ....[55]....
        /*0138*/ 	.word	0xffffffff


	//   ....[56]....
        /*013c*/ 	.word	0xffffffff


	//   ....[57]....
        /*0140*/ 	.word	0xffffffff


	//   ....[58]....
        /*0144*/ 	.word	0xffffffff


	//   ....[59]....
        /*0148*/ 	.word	0xffffffff


	//----- nvinfo : EIATTR_COOP_GROUP_INSTR_OFFSETS
	.align		4
.L_236:
        /*014c*/ 	.byte	0x04, 0x28
        /*014e*/ 	.short	(.L_238 - .L_237)


	//   ....[0]....
.L_237:
        /*0150*/ 	.word	0x00000b70


	//   ....[1]....
        /*0154*/ 	.word	0x00000ba0


	//   ....[2]....
        /*0158*/ 	.word	0x00000bc0


	//   ....[3]....
        /*015c*/ 	.word	0x00000bd0


	//   ....[4]....
        /*0160*/ 	.word	0x00000d60


	//   ....[5]....
        /*0164*/ 	.word	0x00000d90


	//   ....[6]....
        /*0168*/ 	.word	0x00000dc0


	//   ....[7]....
        /*016c*/ 	.word	0x00000de0


	//   ....[8]....
        /*0170*/ 	.word	0x00000f60


	//   ....[9]....
        /*0174*/ 	.word	0x00000f90


	//   ....[10]....
        /*0178*/ 	.word	0x00000fc0


	//   ....[11]....
        /*017c*/ 	.word	0x00000fe0


	//   ....[12]....
        /*0180*/ 	.word	0x00001160


	//   ....[13]....
        /*0184*/ 	.word	0x00001190


	//   ....[14]....
        /*0188*/ 	.word	0x000011c0


	//   ....[15]....
        /*018c*/ 	.word	0x000011e0


	//   ....[16]....
        /*0190*/ 	.word	0x00001360


	//   ....[17]....
        /*0194*/ 	.word	0x000013a0


	//   ....[18]....
        /*0198*/ 	.word	0x000013d0


	//   ....[19]....
        /*019c*/ 	.word	0x000013e0


	//   ....[20]....
        /*01a0*/ 	.word	0x00002140


	//   ....[21]....
        /*01a4*/ 	.word	0x00002150


	//   ....[22]....
        /*01a8*/ 	.word	0x00002160


	//   ....[23]....
        /*01ac*/ 	.word	0x00002180


	//   ....[24]....
        /*01b0*/ 	.word	0x00002300


	//   ....[25]....
        /*01b4*/ 	.word	0x00002340


	//   ....[26]....
        /*01b8*/ 	.word	0x00002370


	//   ....[27]....
        /*01bc*/ 	.word	0x00002390


	//   ....[28]....
        /*01c0*/ 	.word	0x00002510


	//   ....[29]....
        /*01c4*/ 	.word	0x00002550


	//   ....[30]....
        /*01c8*/ 	.word	0x00002580


	//   ....[31]....
        /*01cc*/ 	.word	0x000025a0


	//   ....[32]....
        /*01d0*/ 	.word	0x00002720


	//   ....[33]....
        /*01d4*/ 	.word	0x00002760


	//   ....[34]....
        /*01d8*/ 	.word	0x00002790


	//   ....[35]....
        /*01dc*/ 	.word	0x000027b0


	//   ....[36]....
        /*01e0*/ 	.word	0x00002930


	//   ....[37]....
        /*01e4*/ 	.word	0x00002970


	//   ....[38]....
        /*01e8*/ 	.word	0x000029b0


	//   ....[39]....
        /*01ec*/ 	.word	0x000029c0


	//   ....[40]....
        /*01f0*/ 	.word	0x00004d80


	//   ....[41]....
        /*01f4*/ 	.word	0x00004db0


	//   ....[42]....
        /*01f8*/ 	.word	0x00004dd0


	//   ....[43]....
        /*01fc*/ 	.word	0x00004de0


	//   ....[44]....
        /*0200*/ 	.word	0x00004f70


	//   ....[45]....
        /*0204*/ 	.word	0x00004fa0


	//   ....[46]....
        /*0208*/ 	.word	0x00004fd0


	//   ....[47]....
        /*020c*/ 	.word	0x00004ff0


	//   ....[48]....
        /*0210*/ 	.word	0x00005170


	//   ....[49]....
        /*0214*/ 	.word	0x000051a0


	//   ....[50]....
        /*0218*/ 	.word	0x000051d0


	//   ....[51]....
        /*021c*/ 	.word	0x000051f0


	//   ....[52]....
        /*0220*/ 	.word	0x00005370


	//   ....[53]....
        /*0224*/ 	.word	0x000053a0


	//   ....[54]....
        /*0228*/ 	.word	0x000053d0


	//   ....[55]....
        /*022c*/ 	.word	0x000053f0


	//   ....[56]....
        /*0230*/ 	.word	0x00005570


	//   ....[57]....
        /*0234*/ 	.word	0x000055a0


	//   ....[58]....
        /*0238*/ 	.word	0x000055d0


	//   ....[59]....
        /*023c*/ 	.word	0x000055f0


	//----- nvinfo : EIATTR_VRC_CTA_INIT_COUNT
	.align		4
.L_238:
        /*0240*/ 	.byte	0x02, 0x4a
	.zero		1
	.zero		1


	//----- nvinfo : EIATTR_EXIT_INSTR_OFFSETS
	.align		4
        /*0244*/ 	.byte	0x04, 0x1c
        /*0246*/ 	.short	(.L_240 - .L_239)


	//   ....[0]....
.L_239:
        /*0248*/ 	.word	0x00000030


	//   ....[1]....
        /*024c*/ 	.word	0x00006290


	//   ....[2]....
        /*0250*/ 	.word	0x000062d0


	//----- nvinfo : EIATTR_MAX_THREADS
	.align		4
.L_240:
        /*0254*/ 	.byte	0x04, 0x05
        /*0256*/ 	.short	(.L_242 - .L_241)
.L_241:
        /*0258*/ 	.word	0x00000100
        /*025c*/ 	.word	0x00000001
        /*0260*/ 	.word	0x00000001


	//----- nvinfo : EIATTR_CRS_STACK_SIZE
	.align		4
.L_242:
        /*0264*/ 	.byte	0x04, 0x1e
        /*0266*/ 	.short	(.L_244 - .L_243)
.L_243:
        /*0268*/ 	.word	0x00000000


	//----- nvinfo : EIATTR_CBANK_PARAM_SIZE
	.align		4
.L_244:
        /*026c*/ 	.byte	0x03, 0x19
        /*026e*/ 	.short	0x0015


	//----- nvinfo : EIATTR_PARAM_CBANK
	.align		4
        /*0270*/ 	.byte	0x04, 0x0a
        /*0272*/ 	.short	(.L_246 - .L_245)
	.align		4
.L_245:
        /*0274*/ 	.word	index@(.nv.constant0._ZN6thrust24THRUST_300001_SM_1000_NS8cuda_cub4core6detail13_kernel_agentINS1_8__reduce11ReduceAgentIPN4cuda3std3__45tupleIJdlEEESC_SB_iNS1_9__extrema9arg_max_fIdl11TComparatorEEEEJSC_SC_iSG_EEEvDpT0_)
        /*0278*/ 	.short	0x0380
        /*027a*/ 	.short	0x0015


	//----- nvinfo : EIATTR_SW_WAR
	.align		4
.L_246:
        /*027c*/ 	.byte	0x04, 0x36
        /*027e*/ 	.short	(.L_248 - .L_247)
.L_247:
        /*0280*/ 	.word	0x00000008
.L_248:


//--------------------- .nv.info._ZN6thrust24THRUST_300001_SM_1000_NS8cuda_cub4core6detail13_kernel_agentINS1_8__reduce10DrainAgentIiEEJN3cub18CUB_300001_SM_10009GridQueueIjEEiEEEvDpT0_ --------------------------
	.section	.nv.info._ZN6thrust24THRUST_300001_SM_1000_NS8cuda_cub4core6detail13_kernel_agentINS1_8__reduce10DrainAgentIiEEJN3cub18CUB_300001_SM_10009GridQueueIjEEiEEEvDpT0_,"",@"SHT_CUDA_INFO"
	.sectionflags	@""
	.align	4


	//----- nvinfo : EIATTR_CUDA_API_VERSION
	.align		4
        /*0000*/ 	.byte	0x04, 0x37
        /*0002*/ 	.short	(.L_250 - .L_249)
.L_249:
        /*0004*/ 	.word	0x00000082


	//----- nvinfo : EIATTR_KPARAM_INFO
	.align		4
.L_250:
        /*0008*/ 	.byte	0x04, 0x17
        /*000a*/ 	.short	(.L_252 - .L_251)
.L_251:
        /*000c*/ 	.word	0x00000000
        /*0010*/ 	.short	0x0001
        /*0012*/ 	.short	0x0008
        /*0014*/ 	.byte	0x00, 0xf0, 0x11, 0x00


	//----- nvinfo : EIATTR_KPARAM_INFO
	.align		4
.L_252:
        /*0018*/ 	.byte	0x04, 0x17
        /*001a*/ 	.short	(.L_254 - .L_253)
.L_253:
        /*001c*/ 	.word	0x00000000
        /*0020*/ 	.short	0x0000
        /*0022*/ 	.short	0x0000
        /*0024*/ 	.byte	0x00, 0xf0, 0x21, 0x00


	//----- nvinfo : EIATTR_SPARSE_MMA_MASK
	.align		4
.L_254:
        /*0028*/ 	.byte	0x03, 0x50
        /*002a*/ 	.short	0x0000


	//----- nvinfo : EIATTR_MAXREG_COUNT
	.align		4
        /*002c*/ 	.byte	0x03, 0x1b
        /*002e*/ 	.short	0x00ff


	//----- nvinfo : EIATTR_MERCURY_ISA_VERSION
	.align		4
        /*0030*/ 	.byte	0x03, 0x5f
        /*0032*/ 	.short	0x0101


	//----- nvinfo : EIATTR_VRC_CTA_INIT_COUNT
	.align		4
        /*0034*/ 	.byte	0x02, 0x4a
	.zero		1
	.zero		1


	//----- nvinfo : EIATTR_EXIT_INSTR_OFFSETS
	.align		4
        /*0038*/ 	.byte	0x04, 0x1c
        /*003a*/ 	.short	(.L_256 - .L_255)


	//   ....[0]....
.L_255:
        /*003c*/ 	.word	0x00000060


	//----- nvinfo : EIATTR_MAX_THREADS
	.align		4
.L_256:
        /*0040*/ 	.byte	0x04, 0x05
        /*0042*/ 	.short	(.L_258 - .L_257)
.L_257:
        /*0044*/ 	.word	0x00000001
        /*0048*/ 	.word	0x00000001
        /*004c*/ 	.word	0x00000001


	//----- nvinfo : EIATTR_CBANK_PARAM_SIZE
	.align		4
.L_258:
        /*0050*/ 	.byte	0x03, 0x19
        /*0052*/ 	.short	0x000c


	//----- nvinfo : EIATTR_PARAM_CBANK
	.align		4
        /*0054*/ 	.byte	0x04, 0x0a
        /*0056*/ 	.short	(.L_260 - .L_259)
	.align		4
.L_259:
        /*0058*/ 	.word	index@(.nv.constant0._ZN6thrust24THRUST_300001_SM_1000_NS8cuda_cub4core6detail13_kernel_agentINS1_8__reduce10DrainAgentIiEEJN3cub18CUB_300001_SM_10009GridQueueIjEEiEEEvDpT0_)
        /*005c*/ 	.short	0x0380
        /*005e*/ 	.short	0x000c


	//----- nvinfo : EIATTR_SW_WAR
	.align		4
.L_260:
        /*0060*/ 	.byte	0x04, 0x36
        /*0062*/ 	.short	(.L_262 - .L_261)
.L_261:
        /*0064*/ 	.word	0x00000008
.L_262:


//--------------------- .nv.info._ZN6thrust24THRUST_300001_SM_1000_NS8cuda_cub4core6detail13_kernel_agentINS1_8__reduce11ReduceAgentINS0_12zip_iteratorIN4cuda3std3__45tupleIJNS0_10device_ptrIdEENS0_17counting_iteratorIlNS0_11use_defaultESF_SF_EEEEEEEPNSB_IJdlEEESJ_iNS1_9__extrema9arg_max_fIdl11TComparatorEEEEJSI_SK_iN3cub18CUB_300001_SM_100013GridEvenShareIiEENSR_9GridQueueIjEESO_EEEvDpT0_ --------------------------
	.section	.nv.info._ZN6thrust24THRUST_300001_SM_1000_NS8cuda_cub4core6detail13_kernel_agentINS1_8__reduce11ReduceAgentINS0_12zip_iteratorIN4cuda3std3__45tupleIJNS0_10device_ptrIdEENS0_17counting_iteratorIlNS0_11use_defaultESF_SF_EEEEEEEPNSB_IJdlEEESJ_iNS1_9__extrema9arg_max_fIdl11TComparatorEEEEJSI_SK_iN3cub18CUB_300001_SM_100013GridEvenShareIiEENSR_9GridQueueIjEESO_EEEvDpT0_,"",@"SHT_CUDA_INFO"
	.sectionflags	@""
	.align	4


	//----- nvinfo : EIATTR_CUDA_API_VERSION
	.align		4
        /*0000*/ 	.byte	0x04, 0x37
        /*0002*/ 	.short	(.L_264 - .L_263)
.L_263:
        /*0004*/ 	.word	0x00000082


	//----- nvinfo : EIATTR_KPARAM_INFO
	.align		4
.L_264:
        /*0008*/ 	.byte	0x04, 0x17
        /*000a*/ 	.short	(.L_266 - .L_265)
.L_265:
        /*000c*/ 	.word	0x00000000
        /*0010*/ 	.short	0x0005
        /*0012*/ 	.short	0x0050
        /*0014*/ 	.byte	0x00, 0xf0, 0x05, 0x00


	//----- nvinfo : EIATTR_KPARAM_INFO
	.align		4
.L_266:
        /*0018*/ 	.byte	0x04, 0x17
        /*001a*/ 	.short	(.L_268 - .L_267)
.L_267:
        /*001c*/ 	.word	0x00000000
        /*0020*/ 	.short	0x0004
        /*0022*/ 	.short	0x0048
        /*0024*/ 	.byte	0x00, 0xf0, 0x21, 0x00


	//----- nvinfo : EIATTR_KPARAM_INFO
	.align		4
.L_268:
        /*0028*/ 	.byte	0x04, 0x17
        /*002a*/ 	.short	(.L_270 - .L_269)
.L_269:
        /*002c*/ 	.word	0x00000000
        /*0030*/ 	.short	0x0003
        /*0032*/ 	.short	0x001c
        /*0034*/ 	.byte	0x00, 0xf0, 0xa1, 0x00


	//----- nvinfo : EIATTR_KPARAM_INFO
	.align		4
.L_270:
        /*0038*/ 	.byte	0x04, 0x17
        /*003a*/ 	.short	(.L_272 - .L_271)
.L_271:
        /*003c*/ 	.word	0x00000000
        /*0040*/ 	.short	0x0002
        /*0042*/ 	.short	0x0018
        /*0044*/ 	.byte	0x00, 0xf0, 0x11, 0x00


	//----- nvinfo : EIATTR_KPARAM_INFO
	.align		4
.L_272:
        /*0048*/ 	.byte	0x04, 0x17
        /*004a*/ 	.short	(.L_274 - .L_273)
.L_273:
        /*004c*/ 	.word	0x00000000
        /*0050*/ 	.short	0x0001
        /*0052*/ 	.short	0x0010
        /*0054*/ 	.byte	0x00, 0xf5, 0x21, 0x00


	//----- nvinfo : EIATTR_KPARAM_INFO
	.align		4
.L_274:
        /*0058*/ 	.byte	0x04, 0x17
        /*005a*/ 	.short	(.L_276 - .L_275)
.L_275:
        /*005c*/ 	.word	0x00000000
        /*0060*/ 	.short	0x0000
        /*0062*/ 	.short	0x0000
        /*0064*/ 	.byte	0x00, 0xf0, 0x41, 0x00


	//----- nvinfo : EIATTR_SPARSE_MMA_MASK
	.align		4
.L_276:
        /*0068*/ 	.byte	0x03, 0x50
        /*006a*/ 	.short	0x0000


	//----- nvinfo : EIATTR_MAXREG_COUNT
	.align		4
        /*006c*/ 	.byte	0x03, 0x1b
        /*006e*/ 	.short	0x00ff


	//----- nvinfo : EIATTR_NUM_BARRIERS
	.align		4
        /*0070*/ 	.byte	0x02, 0x4c
        /*0072*/ 	.byte	0x01
	.zero		1


	//----- nvinfo : EIATTR_MERCURY_ISA_VERSION
	.align		4
        /*0074*/ 	.byte	0x03, 0x5f
        /*0076*/ 	.short	0x0101


	//----- nvinfo : EIATTR_COOP_GROUP_MASK_REGIDS
	.align		4
        /*0078*/ 	.byte	0x04, 0x29
        /*007a*/ 	.short	(.L_278 - .L_277)


	//   ....[0]....
.L_277:
        /*007c*/ 	.word	0xffffffff


	//   ....[1]....
        /*0080*/ 	.word	0xffffffff


	//   ....[2]....
        /*0084*/ 	.word	0xffffffff


	//   ....[3]....
        /*0088*/ 	.word	0xffffffff


	//   ....[4]....
        /*008c*/ 	.word	0xffffffff


	//   ....[5]....
        /*0090*/ 	.word	0xffffffff


	//   ....[6]....
        /*0094*/ 	.word	0xffffffff


	//   ....[7]....
        /*0098*/ 	.word	0xffffffff


	//   ....[8]....
        /*009c*/ 	.word	0xffffffff


	//   ....[9]....
        /*00a0*/ 	.word	0xffffffff


	//   ....[10]....
        /*00a4*/ 	.word	0xffffffff


	//   ....[11]....
        /*00a8*/ 	.word	0xffffffff


	//   ....[12]....
        /*00ac*/ 	.word	0xffffffff


	//   ....[13]....
        /*00b0*/ 	.word	0xffffffff


	//   ....[14]....
        /*00b4*/ 	.word	0xffffffff


	//   ....[15]....
        /*00b8*/ 	.word	0xffffffff


	//   ....[16]....
        /*00bc*/ 	.word	0xffffffff


	//   ....[17]....
        /*00c0*/ 	.word	0xffffffff


	//   ....[18]....
        /*00c4*/ 	.word	0xffffffff


	//   ....[19]....
        /*00c8*/ 	.word	0xffffffff


	//   ....[20]....
        /*00cc*/ 	.word	0xffffffff


	//   ....[21]....
        /*00d0*/ 	.word	0xffffffff


	//   ....[22]....
        /*00d4*/ 	.word	0xffffffff


	//   ....[23]....
        /*00d8*/ 	.word	0xffffffff


	//   ....[24]....
        /*00dc*/ 	.word	0xffffffff


	//   ....[25]....
        /*00e0*/ 	.word	0xffffffff


	//   ....[26]....
        /*00e4*/ 	.word	0xffffffff


	//   ....[27]....
        /*00e8*/ 	.word	0xffffffff


	//   ....[28]....
        /*00ec*/ 	.word	0xffffffff


	//   ....[29]....
        /*00f0*/ 	.word	0xffffffff


	//   ....[30]....
        /*00f4*/ 	.word	0xffffffff


	//   ....[31]....
        /*00f8*/ 	.word	0xffffffff


	//   ....[32]....
        /*00fc*/ 	.word	0xffffffff


	//   ....[33]....
        /*0100*/ 	.word	0xffffffff


	//   ....[34]....
        /*0104*/ 	.word	0xffffffff


	//   ....[35]....
        /*0108*/ 	.word	0xffffffff


	//   ....[36]....
        /*010c*/ 	.word	0xffffffff


	//   ....[37]....
        /*0110*/ 	.word	0xffffffff


	//   ....[38]....
        /*0114*/ 	.word	0xffffffff


	//   ....[39]....
        /*0118*/ 	.word	0xffffffff


	//   ....[40]....
        /*011c*/ 	.word	0xffffffff


	//   ....[41]....
        /*0120*/ 	.word	0xffffffff


	//   ....[42]....
        /*0124*/ 	.word	0xffffffff


	//   ....[43]....
        /*0128*/ 	.word	0xffffffff


	//   ....[44]....
        /*012c*/ 	.word	0xffffffff


	//   ....[45]....
        /*0130*/ 	.word	0xffffffff


	//   ....[46]....
        /*0134*/ 	.word	0xffffffff


	//   ....[47]....
        /*0138*/ 	.word	0xffffffff


	//   ....[48]....
        /*013c*/ 	.word	0xffffffff


	//   ....[49]....
        /*0140*/ 	.word	0xffffffff


	//   ....[50]....
        /*0144*/ 	.word	0xffffffff


	//   ....[51]....
        /*0148*/ 	.word	0xffffffff


	//   ....[52]....
        /*014c*/ 	.word	0xffffffff


	//   ....[53]....
        /*0150*/ 	.word	0xffffffff


	//   ....[54]....
        /*0154*/ 	.word	0xffffffff


	//   ....[55]....
        /*0158*/ 	.word	0xffffffff


	//   ....[56]....
        /*015c*/ 	.word	0xffffffff


	//   ....[57]....
        /*0160*/ 	.word	0xffffffff


	//   ....[58]....
        /*0164*/ 	.word	0xffffffff


	//   ....[59]....
        /*0168*/ 	.word	0xffffffff


	//----- nvinfo : EIATTR_COOP_GROUP_INSTR_OFFSETS
	.align		4
.L_278:
        /*016c*/ 	.byte	0x04, 0x28
        /*016e*/ 	.short	(.L_280 - .L_279)


	//   ....[0]....
.L_279:
        /*0170*/ 	.word	0x00000cd0


	//   ....[1]....
        /*0174*/ 	.word	0x00000d00


	//   ....[2]....
        /*0178*/ 	.word	0x00000d20


	//   ....[3]....
        /*017c*/ 	.word	0x00000d30


	//   ....[4]....
        /*0180*/ 	.word	0x00000ec0


	//   ....[5]....
        /*0184*/ 	.word	0x00000ef0


	//   ....[6]....
        /*0188*/ 	.word	0x00000f20


	//   ....[7]....
        /*018c*/ 	.word	0x00000f40


	//   ....[8]....
        /*0190*/ 	.word	0x000010c0


	//   ....[9]....
        /*0194*/ 	.word	0x00001100


	//   ....[10]....
        /*0198*/ 	.word	0x00001130


	//   ....[11]....
        /*019c*/ 	.word	0x00001140


	//   ....[12]....
        /*01a0*/ 	.word	0x000012c0


	//   ....[13]....
        /*01a4*/ 	.word	0x000012f0


	//   ....[14]....
        /*01a8*/ 	.word	0x00001320


	//   ....[15]....
        /*01ac*/ 	.word	0x00001340


	//   ....[16]....
        /*01b0*/ 	.word	0x000014c0


	//   ....[17]....
        /*01b4*/ 	.word	0x000014f0


	//   ....[18]....
        /*01b8*/ 	.word	0x00001520


	//   ....[19]....
        /*01bc*/ 	.word	0x00001540


	//   ....[20]....
        /*01c0*/ 	.word	0x000022b0


	//   ....[21]....
        /*01c4*/ 	.word	0x000022c0


	//   ....[22]....
        /*01c8*/ 	.word	0x000022d0


	//   ....[23]....
        /*01cc*/ 	.word	0x000022f0


	//   ....[24]....
        /*01d0*/ 	.word	0x00002470


	//   ....[25]....
        /*01d4*/ 	.word	0x000024b0


	//   ....[26]....
        /*01d8*/ 	.word	0x000024e0


	//   ....[27]....
        /*01dc*/ 	.word	0x00002500


	//   ....[28]....
        /*01e0*/ 	.word	0x00002680


	//   ....[29]....
        /*01e4*/ 	.word	0x000026c0


	//   ....[30]....
        /*01e8*/ 	.word	0x000026f0


	//   ....[31]....
        /*01ec*/ 	.word	0x00002710


	//   ....[32]....
        /*01f0*/ 	.word	0x00002890


	//   ....[33]....
        /*01f4*/ 	.word	0x000028d0


	//   ....[34]....
        /*01f8*/ 	.word	0x00002900


	//   ....[35]....
        /*01fc*/ 	.word	0x00002920


	//   ....[36]....
        /*0200*/ 	.word	0x00002aa0


	//   ....[37]....
        /*0204*/ 	.word	0x00002ae0


	//   ....[38]....
        /*0208*/ 	.word	0x00002b10


	//   ....[39]....
        /*020c*/ 	.word	0x00002b30


	//   ....[40]....
        /*0210*/ 	.word	0x000051f0


	//   ....[41]....
        /*0214*/ 	.word	0x00005220


	//   ....[42]....
        /*0218*/ 	.word	0x00005240


	//   ....[43]....
        /*021c*/ 	.word	0x00005250


	//   ....[44]....
        /*0220*/ 	.word	0x000053e0


	//   ....[45]....
        /*0224*/ 	.word	0x00005410


	//   ....[46]....
        /*0228*/ 	.word	0x00005440


	//   ....[47]....
        /*022c*/ 	.word	0x00005460


	//   ....[48]....
        /*0230*/ 	.word	0x000055e0


	//   ....[49]....
        /*0234*/ 	.word	0x00005610


	//   ....[50]....
        /*0238*/ 	.word	0x00005640


	//   ....[51]....
        /*023c*/ 	.word	0x00005660


	//   ....[52]....
        /*0240*/ 	.word	0x000057e0


	//   ....[53]....
        /*0244*/ 	.word	0x00005810


	//   ....[54]....
        /*0248*/ 	.word	0x00005840


	//   ....[55]....
        /*024c*/ 	.word	0x00005860


	//   ....[56]....
        /*0250*/ 	.word	0x000059e0


	//   ....[57]....
        /*0254*/ 	.word	0x00005a10


	//   ....[58]....
        /*0258*/ 	.word	0x00005a40


	//   ....[59]....
        /*025c*/ 	.word	0x00005a60


	//----- nvinfo : EIATTR_VRC_CTA_INIT_COUNT
	.align		4
.L_280:
        /*0260*/ 	.byte	0x02, 0x4a
	.zero		1
	.zero		1


	//----- nvinfo : EIATTR_EXIT_INSTR_OFFSETS
	.align		4
        /*0264*/ 	.byte	0x04, 0x1c
        /*0266*/ 	.short	(.L_282 - .L_281)


	//   ....[0]....
.L_281:
        /*0268*/ 	.word	0x00006710


	//   ....[1]....
        /*026c*/ 	.word	0x00006770


	//----- nvinfo : EIATTR_MAX_THREADS
	.align		4
.L_282:
        /*0270*/ 	.byte	0x04, 0x05
        /*0272*/ 	.short	(.L_284 - .L_283)
.L_283:
        /*0274*/ 	.word	0x00000100
        /*0278*/ 	.word	0x00000001
        /*027c*/ 	.word	0x00000001


	//----- nvinfo : EIATTR_CRS_STACK_SIZE
	.align		4
.L_284:
        /*0280*/ 	.byte	0x04, 0x1e
        /*0282*/ 	.short	(.L_286 - .L_285)
.L_285:
        /*0284*/ 	.word	0x00000000


	//----- nvinfo : EIATTR_CBANK_PARAM_SIZE
	.align		4
.L_286:
        /*0288*/ 	.byte	0x03, 0x19
        /*028a*/ 	.short	0x0051


	//----- nvinfo : EIATTR_PARAM_CBANK
	.align		4
        /*028c*/ 	.byte	0x04, 0x0a
        /*028e*/ 	.short	(.L_288 - .L_287)
	.align		4
.L_287:
        /*0290*/ 	.word	index@(.nv.constant0._ZN6thrust24THRUST_300001_SM_1000_NS8cuda_cub4core6detail13_kernel_agentINS1_8__reduce11ReduceAgentINS0_12zip_iteratorIN4cuda3std3__45tupleIJNS0_10device_ptrIdEENS0_17counting_iteratorIlNS0_11use_defaultESF_SF_EEEEEEEPNSB_IJdlEEESJ_iNS1_9__extrema9arg_max_fIdl11TComparatorEEEEJSI_SK_iN3cub18CUB_300001_SM_100013GridEvenShareIiEENSR_9GridQueueIjEESO_EEEvDpT0_)
        /*0294*/ 	.short	0x0380
        /*0296*/ 	.short	0x0051


	//----- nvinfo : EIATTR_SW_WAR
	.align		4
.L_288:
        /*0298*/ 	.byte	0x04, 0x36
        /*029a*/ 	.short	(.L_290 - .L_289)
.L_289:
        /*029c*/ 	.word	0x00000008
.L_290:


//--------------------- .nv.info._ZN6thrust24THRUST_300001_SM_1000_NS8cuda_cub4core6detail13_kernel_agentINS1_8__reduce11ReduceAgentINS0_12zip_iteratorIN4cuda3std3__45tupleIJNS0_10device_ptrIdEENS0_17counting_iteratorIlNS0_11use_defaultESF_SF_EEEEEEEPNSB_IJdlEEESJ_iNS1_9__extrema9arg_max_fIdl11TComparatorEEEEJSI_SK_iSO_EEEvDpT0_ --------------------------
	.section	.nv.info._ZN6thrust24THRUST_300001_SM_1000_NS8cuda_cub4core6detail13_kernel_agentINS1_8__reduce11ReduceAgentINS0_12zip_iteratorIN4cuda3std3__45tupleIJNS0_10device_ptrIdEENS0_17counting_iteratorIlNS0_11use_defaultESF_SF_EEEEEEEPNSB_IJdlEEESJ_iNS1_9__extrema9arg_max_fIdl11TComparatorEEEEJSI_SK_iSO_EEEvDpT0_,"",@"SHT_CUDA_INFO"
	.sectionflags	@""
	.align	4


	//----- nvinfo : EIATTR_CUDA_API_VERSION
	.align		4
        /*0000*/ 	.byte	0x04, 0x37
        /*0002*/ 	.short	(.L_292 - .L_291)
.L_291:
        /*0004*/ 	.word	0x00000082


	//----- nvinfo : EIATTR_KPARAM_INFO
	.align		4
.L_292:
        /*0008*/ 	.byte	0x04, 0x17
        /*000a*/ 	.short	(.L_294 - .L_293)
.L_293:
        /*000c*/ 	.word	0x00000000
        /*0010*/ 	.short	0x0003
        /*0012*/ 	.short	0x001c
        /*0014*/ 	.byte	0x00, 0xf0, 0x05, 0x00


	//----- nvinfo : EIATTR_KPARAM_INFO
	.align		4
.L_294:
        /*0018*/ 	.byte	0x04, 0x17
        /*001a*/ 	.short	(.L_296 - .L_295)
.L_295:
        /*001c*/ 	.word	0x00000000
        /*0020*/ 	.short	0x0002
        /*0022*/ 	.short	0x0018
        /*0024*/ 	.byte	0x00, 0xf0, 0x11, 0x00


	//----- nvinfo : EIATTR_KPARAM_INFO
	.align		4
.L_296:
        /*0028*/ 	.byte	0x04, 0x17
        /*002a*/ 	.short	(.L_298 - .L_297)
.L_297:
        /*002c*/ 	.word	0x00000000
        /*0030*/ 	.short	0x0001
        /*0032*/ 	.short	0x0010
        /*0034*/ 	.byte	0x00, 0xf5, 0x21, 0x00


	//----- nvinfo : EIATTR_KPARAM_INFO
	.align		4
.L_298:
        /*0038*/ 	.byte	0x04, 0x17
        /*003a*/ 	.short	(.L_300 - .L_299)
.L_299:
        /*003c*/ 	.word	0x00000000
        /*0040*/ 	.short	0x0000
        /*0042*/ 	.short	0x0000
        /*0044*/ 	.byte	0x00, 0xf0, 0x41, 0x00


	//----- nvinfo : EIATTR_SPARSE_MMA_MASK
	.align		4
.L_300:
        /*0048*/ 	.byte	0x03, 0x50
        /*004a*/ 	.short	0x0000


	//----- nvinfo : EIATTR_MAXREG_COUNT
	.align		4
        /*004c*/ 	.byte	0x03, 0x1b
        /*004e*/ 	.short	0x00ff


	//----- nvinfo : EIATTR_NUM_BARRIERS
	.align		4
        /*0050*/ 	.byte	0x02, 0x4c
        /*0052*/ 	.byte	0x01
	.zero		1


	//----- nvinfo : EIATTR_MERCURY_ISA_VERSION
	.align		4
        /*0054*/ 	.byte	0x03, 0x5f
        /*0056*/ 	.short	0x0101


	//----- nvinfo : EIATTR_COOP_GROUP_MASK_REGIDS
	.align		4
        /*0058*/ 	.byte	0x04, 0x29
        /*005a*/ 	.short	(.L_302 - .L_301)


	//   ....[0]....
.L_301:
        /*005c*/ 	.word	0xffffffff


	//   ....[1]....
        /*0060*/ 	.word	0xffffffff


	//   ....[2]....
        /*0064*/ 	.word	0xffffffff


	//   ....[3]....
        /*0068*/ 	.word	0xffffffff


	//   ....[4]....
        /*006c*/ 	.word	0xffffffff


	//   ....[5]....
        /*0070*/ 	.word	0xffffffff


	//   ....[6]....
        /*0074*/ 	.word	0xffffffff


	//   ....[7]....
        /*0078*/ 	.word	0xffffffff


	//   ....[8]....
        /*007c*/ 	.word	0xffffffff


	//   ....[9]....
        /*0080*/ 	.word	0xffffffff


	//   ....[10]....
        /*0084*/ 	.word	0xffffffff


	//   ....[11]....
        /*0088*/ 	.word	0xffffffff


	//   ....[12]....
        /*008c*/ 	.word	0xffffffff


	//   ....[13]....
        /*0090*/ 	.word	0xffffffff


	//   ....[14]....
        /*0094*/ 	.word	0xffffffff


	//   ....[15]....
        /*0098*/ 	.word	0xffffffff


	//   ....[16]....
        /*009c*/ 	.word	0xffffffff


	//   ....[17]....
        /*00a0*/ 	.word	0xffffffff


	//   ....[18]....
        /*00a4*/ 	.word	0xffffffff


	//   ....[19]....
        /*00a8*/ 	.word	0xffffffff


	//   ....[20]....
        /*00ac*/ 	.word	0xffffffff


	//   ....[21]....
        /*00b0*/ 	.word	0xffffffff


	//   ....[22]....
        /*00b4*/ 	.word	0xffffffff


	//   ....[23]....
        /*00b8*/ 	.word	0xffffffff


	//   ....[24]....
        /*00bc*/ 	.word	0xffffffff


	//   ....[25]....
        /*00c0*/ 	.word	0xffffffff


	//   ....[26]....
        /*00c4*/ 	.word	0xffffffff


	//   ....[27]....
        /*00c8*/ 	.word	0xffffffff


	//   ....[28]....
        /*00cc*/ 	.word	0xffffffff


	//   ....[29]....
        /*00d0*/ 	.word	0xffffffff


	//   ....[30]....
        /*00d4*/ 	.word	0xffffffff


	//   ....[31]....
        /*00d8*/ 	.word	0xffffffff


	//   ....[32]....
        /*00dc*/ 	.word	0xffffffff


	//   ....[33]....
        /*00e0*/ 	.word	0xffffffff


	//   ....[34]....
        /*00e4*/ 	.word	0xffffffff


	//   ....[35]....
        /*00e8*/ 	.word	0xffffffff


	//   ....[36]....
        /*00ec*/ 	.word	0xffffffff


	//   ....[37]....
        /*00f0*/ 	.word	0xffffffff


	//   ....[38]....
        /*00f4*/ 	.word	0xffffffff


	//   ....[39]....
        /*00f8*/ 	.word	0xffffffff


	//   ....[40]....
        /*00fc*/ 	.word	0xffffffff


	//   ....[41]....
        /*0100*/ 	.word	0xffffffff


	//   ....[42]....
        /*0104*/ 	.word	0xffffffff


	//   ....[43]....
        /*0108*/ 	.word	0xffffffff


	//   ....[44]....
        /*010c*/ 	.word	0xffffffff


	//   ....[45]....
        /*0110*/ 	.word	0xffffffff


	//   ....[46]....
        /*0114*/ 	.word	0xffffffff


	//   ....[47]....
        /*0118*/ 	.word	0xffffffff


	//   ....[48]....
        /*011c*/ 	.word	0xffffffff


	//   ....[49]....
        /*0120*/ 	.word	0xffffffff


	//   ....[50]....
        /*0124*/ 	.word	0xffffffff


	//   ....[51]....
        /*0128*/ 	.word	0xffffffff


	//   ....[52]....
        /*012c*/ 	.word	0xffffffff


	//   ....[53]....
        /*0130*/ 	.word	0xffffffff


	//   ....[54]....
        /*0134*/ 	.word	0xffffffff


	//   ....[55]....
        /*0138*/ 	.word	0xffffffff


	//   ....[56]....
        /*013c*/ 	.word	0xffffffff


	//   ....[57]....
        /*0140*/ 	.word	0xffffffff


	//   ....[58]....
        /*0144*/ 	.word	0xffffffff


	//   ....[59]....
        /*0148*/ 	.word	0xffffffff


	//----- nvinfo : EIATTR_COOP_GROUP_INSTR_OFFSETS
	.align		4
.L_302:
        /*014c*/ 	.byte	0x04, 0x28
        /*014e*/ 	.short	(.L_304 - .L_303)


	//   ....[0]....
.L_303:
        /*0150*/ 	.word	0x00000c90


	//   ....[1]....
        /*0154*/ 	.word	0x00000cc0


	//   ....[2]....
        /*0158*/ 	.word	0x00000ce0


	//   ....[3]....
        /*015c*/ 	.word	0x00000cf0


	//   ....[4]....
        /*0160*/ 	.word	0x00000e80


	//   ....[5]....
        /*0164*/ 	.word	0x00000eb0


	//   ....[6]....
        /*0168*/ 	.word	0x00000ee0


	//   ....[7]....
        /*016c*/ 	.word	0x00000f00


	//   ....[8]....
        /*0170*/ 	.word	0x00001080


	//   ....[9]....
        /*0174*/ 	.word	0x000010b0


	//   ....[10]....
        /*0178*/ 	.word	0x000010e0


	//   ....[11]....
        /*017c*/ 	.word	0x00001100


	//   ....[12]....
        /*0180*/ 	.word	0x00001280


	//   ....[13]....
        /*0184*/ 	.word	0x000012b0


	//   ....[14]....
        /*0188*/ 	.word	0x000012e0


	//   ....[15]....
        /*018c*/ 	.word	0x00001300


	//   ....[16]....
        /*0190*/ 	.word	0x00001480


	//   ....[17]....
        /*0194*/ 	.word	0x000014b0


	//   ....[18]....
        /*0198*/ 	.word	0x000014e0


	//   ....[19]....
        /*019c*/ 	.word	0x00001500


	//   ....[20]....
        /*01a0*/ 	.word	0x00002260


	//   ....[21]....
        /*01a4*/ 	.word	0x00002270


	//   ....[22]....
        /*01a8*/ 	.word	0x00002280


	//   ....[23]....
        /*01ac*/ 	.word	0x000022a0


	//   ....[24]....
        /*01b0*/ 	.word	0x00002420


	//   ....[25]....
        /*01b4*/ 	.word	0x00002460


	//   ....[26]....
        /*01b8*/ 	.word	0x00002490


	//   ....[27]....
        /*01bc*/ 	.word	0x000024b0


	//   ....[28]....
        /*01c0*/ 	.word	0x00002630


	//   ....[29]....
        /*01c4*/ 	.word	0x00002670


	//   ....[30]....
        /*01c8*/ 	.word	0x000026a0


	//   ....[31]....
        /*01cc*/ 	.word	0x000026c0


	//   ....[32]....
        /*01d0*/ 	.word	0x00002840


	//   ....[33]....
        /*01d4*/ 	.word	0x00002880


	//   ....[34]....
        /*01d8*/ 	.word	0x000028b0


	//   ....[35]....
        /*01dc*/ 	.word	0x000028d0


	//   ....[36]....
        /*01e0*/ 	.word	0x00002a50


	//   ....[37]....
        /*01e4*/ 	.word	0x00002a90


	//   ....[38]....
        /*01e8*/ 	.word	0x00002ac0


	//   ....[39]....
        /*01ec*/ 	.word	0x00002ae0


	//   ....[40]....
        /*01f0*/ 	.word	0x00004f90


	//   ....[41]....
        /*01f4*/ 	.word	0x00004fc0


	//   ....[42]....
        /*01f8*/ 	.word	0x00004fe0


	//   ....[43]....
        /*01fc*/ 	.word	0x00004ff0


	//   ....[44]....
        /*0200*/ 	.word	0x00005180


	//   ....[45]....
        /*0204*/ 	.word	0x000051b0


	//   ....[46]....
        /*0208*/ 	.word	0x000051e0


	//   ....[47]....
        /*020c*/ 	.word	0x00005200


	//   ....[48]....
        /*0210*/ 	.word	0x00005380


	//   ....[49]....
        /*0214*/ 	.word	0x000053b0


	//   ....[50]....
        /*0218*/ 	.word	0x000053e0


	//   ....[51]....
        /*021c*/ 	.word	0x00005400


	//   ....[52]....
        /*0220*/ 	.word	0x00005580


	//   ....[53]....
        /*0224*/ 	.word	0x000055c0


	//   ....[54]....
        /*0228*/ 	.word	0x000055f0


	//   ....[55]....
        /*022c*/ 	.word	0x00005600


	//   ....[56]....
        /*0230*/ 	.word	0x00005780


	//   ....[57]....
        /*0234*/ 	.word	0x000057b0


	//   ....[58]....
        /*0238*/ 	.word	0x000057e0


	//   ....[59]....
        /*023c*/ 	.word	0x00005800


	//----- nvinfo : EIATTR_VRC_CTA_INIT_COUNT
	.align		4
.L_304:
        /*0240*/ 	.byte	0x02, 0x4a
	.zero		1
	.zero		1


	//----- nvinfo : EIATTR_EXIT_INSTR_OFFSETS
	.align		4
        /*0244*/ 	.byte	0x04, 0x1c
        /*0246*/ 	.short	(.L_306 - .L_305)


	//   ....[0]....
.L_305:
        /*0248*/ 	.word	0x00000030


	//   ....[1]....
        /*024c*/ 	.word	0x000064a0


	//   ....[2]....
        /*0250*/ 	.word	0x000064e0


	//----- nvinfo : EIATTR_MAX_THREADS
	.align		4
.L_306:
        /*0254*/ 	.byte	0x04, 0x05
        /*0256*/ 	.short	(.L_308 - .L_307)
.L_307:
        /*0258*/ 	.word	0x00000100
        /*025c*/ 	.word	0x00000001
        /*0260*/ 	.word	0x00000001


	//----- nvinfo : EIATTR_CRS_STACK_SIZE
	.align		4
.L_308:
        /*0264*/ 	.byte	0x04, 0x1e
        /*0266*/ 	.short	(.L_310 - .L_309)
.L_309:
        /*0268*/ 	.word	0x00000000


	//----- nvinfo : EIATTR_CBANK_PARAM_SIZE
	.align		4
.L_310:
        /*026c*/ 	.byte	0x03, 0x19
        /*026e*/ 	.short	0x001d


	//----- nvinfo : EIATTR_PARAM_CBANK
	.align		4
        /*0270*/ 	.byte	0x04, 0x0a
        /*0272*/ 	.short	(.L_312 - .L_311)
	.align		4
.L_311:
        /*0274*/ 	.word	index@(.nv.constant0._ZN6thrust24THRUST_300001_SM_1000_NS8cuda_cub4core6detail13_kernel_agentINS1_8__reduce11ReduceAgentINS0_12zip_iteratorIN4cuda3std3__45tupleIJNS0_10device_ptrIdEENS0_17counting_iteratorIlNS0_11use_defaultESF_SF_EEEEEEEPNSB_IJdlEEESJ_iNS1_9__extrema9arg_max_fIdl11TComparatorEEEEJSI_SK_iSO_EEEvDpT0_)
        /*0278*/ 	.short	0x0380
        /*027a*/ 	.short	0x001d


	//----- nvinfo : EIATTR_SW_WAR
	.align		4
.L_312:
        /*027c*/ 	.byte	0x04, 0x36
        /*027e*/ 	.short	(.L_314 - .L_313)
.L_313:
        /*0280*/ 	.word	0x00000008
.L_314:


//--------------------- .nv.info._Z8DelUpperPdS_ii --------------------------
	.section	.nv.info._Z8DelUpperPdS_ii,"",@"SHT_CUDA_INFO"
	.sectionflags	@""
	.align	4


	//----- nvinfo : EIATTR_CUDA_API_VERSION
	.align		4
        /*0000*/ 	.byte	0x04, 0x37
        /*0002*/ 	.short	(.L_316 - .L_315)
.L_315:
        /*0004*/ 	.word	0x00000082


	//----- nvinfo : EIATTR_KPARAM_INFO
	.align		4
.L_316:
        /*0008*/ 	.byte	0x04, 0x17
        /*000a*/ 	.short	(.L_318 - .L_317)
.L_317:
        /*000c*/ 	.word	0x00000000
        /*0010*/ 	.short	0x0003
        /*0012*/ 	.short	0x0014
        /*0014*/ 	.byte	0x00, 0xf0, 0x11, 0x00


	//----- nvinfo : EIATTR_KPARAM_INFO
	.align		4
.L_318:
        /*0018*/ 	.byte	0x04, 0x17
        /*001a*/ 	.short	(.L_320 - .L_319)
.L_319:
        /*001c*/ 	.word	0x00000000
        /*0020*/ 	.short	0x0002
        /*0022*/ 	.short	0x0010
        /*0024*/ 	.byte	0x00, 0xf0, 0x11, 0x00


	//----- nvinfo : EIATTR_KPARAM_INFO
	.align		4
.L_320:
        /*0028*/ 	.byte	0x04, 0x17
        /*002a*/ 	.short	(.L_322 - .L_321)
.L_321:
        /*002c*/ 	.word	0x00000000
        /*0030*/ 	.short	0x0001
        /*0032*/ 	.short	0x0008
        /*0034*/ 	.byte	0x00, 0xf5, 0x21, 0x00


	//----- nvinfo : EIATTR_KPARAM_INFO
	.align		4
.L_322:
        /*0038*/ 	.byte	0x04, 0x17
        /*003a*/ 	.short	(.L_324 - .L_323)
.L_323:
        /*003c*/ 	.word	0x00000000
        /*0040*/ 	.short	0x0000
        /*0042*/ 	.short	0x0000
        /*0044*/ 	.byte	0x00, 0xf5, 0x21, 0x00


	//----- nvinfo : EIATTR_SPARSE_MMA_MASK
	.align		4
.L_324:
        /*0048*/ 	.byte	0x03, 0x50
        /*004a*/ 	.short	0x0000


	//----- nvinfo : EIATTR_MAXREG_COUNT
	.align		4
        /*004c*/ 	.byte	0x03, 0x1b
        /*004e*/ 	.short	0x00ff


	//----- nvinfo : EIATTR_MERCURY_ISA_VERSION
	.align		4
        /*0050*/ 	.byte	0x03, 0x5f
        /*0052*/ 	.short	0x0101


	//----- nvinfo : EIATTR_VRC_CTA_INIT_COUNT
	.align		4
        /*0054*/ 	.byte	0x02, 0x4a
	.zero		1
	.zero		1


	//----- nvinfo : EIATTR_EXIT_INSTR_OFFSETS
	.align		4
        /*0058*/ 	.byte	0x04, 0x1c
        /*005a*/ 	.short	(.L_326 - .L_325)


	//   ....[0]....
.L_325:
        /*005c*/ 	.word	0x000000f0


	//   ....[1]....
        /*0060*/ 	.word	0x00000a30


	//----- nvinfo : EIATTR_CRS_STACK_SIZE
	.align		4
.L_326:
        /*0064*/ 	.byte	0x04, 0x1e
        /*0066*/ 	.short	(.L_328 - .L_327)
.L_327:
        /*0068*/ 	.word	0x00000000


	//----- nvinfo : EIATTR_CBANK_PARAM_SIZE
	.align		4
.L_328:
        /*006c*/ 	.byte	0x03, 0x19
        /*006e*/ 	.short	0x0018


	//----- nvinfo : EIATTR_PARAM_CBANK
	.align		4
        /*0070*/ 	.byte	0x04, 0x0a
        /*0072*/ 	.short	(.L_330 - .L_329)
	.align		4
.L_329:
        /*0074*/ 	.word	index@(.nv.constant0._Z8DelUpperPdS_ii)
        /*0078*/ 	.short	0x0380
        /*007a*/ 	.short	0x0018


	//----- nvinfo : EIATTR_SW_WAR
	.align		4
.L_330:
        /*007c*/ 	.byte	0x04, 0x36
        /*007e*/ 	.short	(.L_332 - .L_331)
.L_331:
        /*0080*/ 	.word	0x00000008
.L_332:


//--------------------- .nv.info._Z8DelLowerPdS_ii --------------------------
	.section	.nv.info._Z8DelLowerPdS_ii,"",@"SHT_CUDA_INFO"
	.sectionflags	@""
	.align	4


	//----- nvinfo : EIATTR_CUDA_API_VERSION
	.align		4
        /*0000*/ 	.byte	0x04, 0x37
        /*0002*/ 	.short	(.L_334 - .L_333)
.L_333:
        /*0004*/ 	.word	0x00000082


	//----- nvinfo : EIATTR_KPARAM_INFO
	.align		4
.L_334:
        /*0008*/ 	.byte	0x04, 0x17
        /*000a*/ 	.short	(.L_336 - .L_335)
.L_335:
        /*000c*/ 	.word	0x00000000
        /*0010*/ 	.short	0x0003
        /*0012*/ 	.short	0x0014
        /*0014*/ 	.byte	0x00, 0xf0, 0x11, 0x00


	//----- nvinfo : EIATTR_KPARAM_INFO
	.align		4
.L_336:
        /*0018*/ 	.byte	0x04, 0x17
        /*001a*/ 	.short	(.L_338 - .L_337)
.L_337:
        /*001c*/ 	.word	0x00000000
        /*0020*/ 	.short	0x0002
        /*0022*/ 	.short	0x0010
        /*0024*/ 	.byte	0x00, 0xf0, 0x11, 0x00


	//----- nvinfo : EIATTR_KPARAM_INFO
	.align		4
.L_338:
        /*0028*/ 	.byte	0x04, 0x17
        /*002a*/ 	.short	(.L_340 - .L_339)
.L_339:
        /*002c*/ 	.word	0x00000000
        /*0030*/ 	.short	0x0001
        /*0032*/ 	.short	0x0008
        /*0034*/ 	.byte	0x00, 0xf5, 0x21, 0x00


	//----- nvinfo : EIATTR_KPARAM_INFO
	.align		4
.L_340:
        /*0038*/ 	.byte	0x04, 0x17
        /*003a*/ 	.short	(.L_342 - .L_341)
.L_341:
        /*003c*/ 	.word	0x00000000
        /*0040*/ 	.short	0x0000
        /*0042*/ 	.short	0x0000
        /*0044*/ 	.byte	0x00, 0xf5, 0x21, 0x00


	//----- nvinfo : EIATTR_SPARSE_MMA_MASK
	.align		4
.L_342:
        /*0048*/ 	.byte	0x03, 0x50
        /*004a*/ 	.short	0x0000


	//----- nvinfo : EIATTR_MAXREG_COUNT
	.align		4
        /*004c*/ 	.byte	0x03, 0x1b
        /*004e*/ 	.short	0x00ff


	//----- nvinfo : EIATTR_MERCURY_ISA_VERSION
	.align		4
        /*0050*/ 	.byte	0x03, 0x5f
        /*0052*/ 	.short	0x0101


	//----- nvinfo : EIATTR_VRC_CTA_INIT_COUNT
	.align		4
        /*0054*/ 	.byte	0x02, 0x4a
	.zero		1
	.zero		1


	//----- nvinfo : EIATTR_EXIT_INSTR_OFFSETS
	.align		4
        /*0058*/ 	.byte	0x04, 0x1c
        /*005a*/ 	.short	(.L_344 - .L_343)


	//   ....[0]....
.L_343:
        /*005c*/ 	.word	0x000000b0


	//   ....[1]....
        /*0060*/ 	.word	0x00001140


	//----- nvinfo : EIATTR_CRS_STACK_SIZE
	.align		4
.L_344:
        /*0064*/ 	.byte	0x04, 0x1e
        /*0066*/ 	.short	(.L_346 - .L_345)
.L_345:
        /*0068*/ 	.word	0x00000000


	//----- nvinfo : EIATTR_CBANK_PARAM_SIZE
	.align		4
.L_346:
        /*006c*/ 	.byte	0x03, 0x19
        /*006e*/ 	.short	0x0018


	//----- nvinfo : EIATTR_PARAM_CBANK
	.align		4
        /*0070*/ 	.byte	0x04, 0x0a
        /*0072*/ 	.short	(.L_348 - .L_347)
	.align		4
.L_347:
        /*0074*/ 	.word	index@(.nv.constant0._Z8DelLowerPdS_ii)
        /*0078*/ 	.short	0x0380
        /*007a*/ 	.short	0x0018


	//----- nvinfo : EIATTR_SW_WAR
	.align		4
.L_348:
        /*007c*/ 	.byte	0x04, 0x36
        /*007e*/ 	.short	(.L_350 - .L_349)
.L_349:
        /*0080*/ 	.word	0x00000008
.L_350:


//--------------------- .nv.info._Z6DividePdS_i   --------------------------
	.section	.nv.info._Z6DividePdS_i,"",@"SHT_CUDA_INFO"
	.sectionflags	@""
	.align	4


	//----- nvinfo : EIATTR_CUDA_API_VERSION
	.align		4
        /*0000*/ 	.byte	0x04, 0x37
        /*0002*/ 	.short	(.L_352 - .L_351)
.L_351:
        /*0004*/ 	.word	0x00000082


	//----- nvinfo : EIATTR_KPARAM_INFO
	.align		4
.L_352:
        /*0008*/ 	.byte	0x04, 0x17
        /*000a*/ 	.short	(.L_354 - .L_353)
.L_353:
        /*000c*/ 	.word	0x00000000
        /*0010*/ 	.short	0x0002
        /*0012*/ 	.short	0x0010
        /*0014*/ 	.byte	0x00, 0xf0, 0x11, 0x00


	//----- nvinfo : EIATTR_KPARAM_INFO
	.align		4
.L_354:
        /*0018*/ 	.byte	0x04, 0x17
        /*001a*/ 	.short	(.L_356 - .L_355)
.L_355:
        /*001c*/ 	.word	0x00000000
        /*0020*/ 	.short	0x0001
        /*0022*/ 	.short	0x0008
        /*0024*/ 	.byte	0x00, 0xf5, 0x21, 0x00


	//----- nvinfo : EIATTR_KPARAM_INFO
	.align		4
.L_356:
        /*0028*/ 	.byte	0x04, 0x17
        /*002a*/ 	.short	(.L_358 - .L_357)
.L_357:
        /*002c*/ 	.word	0x00000000
        /*0030*/ 	.short	0x0000
        /*0032*/ 	.short	0x0000
        /*0034*/ 	.byte	0x00, 0xf5, 0x21, 0x00


	//----- nvinfo : EIATTR_SPARSE_MMA_MASK
	.align		4
.L_358:
        /*0038*/ 	.byte	0x03, 0x50
        /*003a*/ 	.short	0x0000


	//----- nvinfo : EIATTR_MAXREG_COUNT
	.align		4
        /*003c*/ 	.byte	0x03, 0x1b
        /*003e*/ 	.short	0x00ff


	//----- nvinfo : EIATTR_MERCURY_ISA_VERSION
	.align		4
        /*0040*/ 	.byte	0x03, 0x5f
        /*0042*/ 	.short	0x0101


	//----- nvinfo : EIATTR_VRC_CTA_INIT_COUNT
	.align		4
        /*0044*/ 	.byte	0x02, 0x4a
	.zero		1
	.zero		1


	//----- nvinfo : EIATTR_EXIT_INSTR_OFFSETS
	.align		4
        /*0048*/ 	.byte	0x04, 0x1c
        /*004a*/ 	.short	(.L_360 - .L_359)


	//   ....[0]....
.L_359:
        /*004c*/ 	.word	0x000000d0


	//   ....[1]....
        /*0050*/ 	.word	0x00001180


	//----- nvinfo : EIATTR_CRS_STACK_SIZE
	.align		4
.L_360:
        /*0054*/ 	.byte	0x04, 0x1e
        /*0056*/ 	.short	(.L_362 - .L_361)
.L_361:
        /*0058*/ 	.word	0x00000000


	//----- nvinfo : EIATTR_CBANK_PARAM_SIZE
	.align		4
.L_362:
        /*005c*/ 	.byte	0x03, 0x19
        /*005e*/ 	.short	0x0014


	//----- nvinfo : EIATTR_PARAM_CBANK
	.align		4
        /*0060*/ 	.byte	0x04, 0x0a
        /*0062*/ 	.short	(.L_364 - .L_363)
	.align		4
.L_363:
        /*0064*/ 	.word	index@(.nv.constant0._Z6DividePdS_i)
        /*0068*/ 	.short	0x0380
        /*006a*/ 	.short	0x0014


	//----- nvinfo : EIATTR_SW_WAR
	.align		4
.L_364:
        /*006c*/ 	.byte	0x04, 0x36
        /*006e*/ 	.short	(.L_366 - .L_365)
.L_365:
        /*0070*/ 	.word	0x00000008
.L_366:


//--------------------- .nv.info._Z9SwapLinesPdS_iii --------------------------
	.section	.nv.info._Z9SwapLinesPdS_iii,"",@"SHT_CUDA_INFO"
	.sectionflags	@""
	.align	4


	//----- nvinfo : EIATTR_CUDA_API_VERSION
	.align		4
        /*0000*/ 	.byte	0x04, 0x37
        /*0002*/ 	.short	(.L_368 - .L_367)
.L_367:
        /*0004*/ 	.word	0x00000082


	//----- nvinfo : EIATTR_KPARAM_INFO
	.align		4
.L_368:
        /*0008*/ 	.byte	0x04, 0x17
        /*000a*/ 	.short	(.L_370 - .L_369)
.L_369:
        /*000c*/ 	.word	0x00000000
        /*0010*/ 	.short	0x0004
        /*0012*/ 	.short	0x0018
        /*0014*/ 	.byte	0x00, 0xf0, 0x11, 0x00


	//----- nvinfo : EIATTR_KPARAM_INFO
	.align		4
.L_370:
        /*0018*/ 	.byte	0x04, 0x17
        /*001a*/ 	.short	(.L_372 - .L_371)
.L_371:
        /*001c*/ 	.word	0x00000000
        /*0020*/ 	.short	0x0003
        /*0022*/ 	.short	0x0014
        /*0024*/ 	.byte	0x00, 0xf0, 0x11, 0x00


	//----- nvinfo : EIATTR_KPARAM_INFO
	.align		4
.L_372:
        /*0028*/ 	.byte	0x04, 0x17
        /*002a*/ 	.short	(.L_374 - .L_373)
.L_373:
        /*002c*/ 	.word	0x00000000
        /*0030*/ 	.short	0x0002
        /*0032*/ 	.short	0x0010
        /*0034*/ 	.byte	0x00, 0xf0, 0x11, 0x00


	//----- nvinfo : EIATTR_KPARAM_INFO
	.align		4
.L_374:
        /*0038*/ 	.byte	0x04, 0x17
        /*003a*/ 	.short	(.L_376 - .L_375)
.L_375:
        /*003c*/ 	.word	0x00000000
        /*0040*/ 	.short	0x0001
        /*0042*/ 	.short	0x0008
        /*0044*/ 	.byte	0x00, 0xf5, 0x21, 0x00


	//----- nvinfo : EIATTR_KPARAM_INFO
	.align		4
.L_376:
        /*0048*/ 	.byte	0x04, 0x17
        /*004a*/ 	.short	(.L_378 - .L_377)
.L_377:
        /*004c*/ 	.word	0x00000000
        /*0050*/ 	.short	0x0000
        /*0052*/ 	.short	0x0000
        /*0054*/ 	.byte	0x00, 0xf5, 0x21, 0x00


	//----- nvinfo : EIATTR_SPARSE_MMA_MASK
	.align		4
.L_378:
        /*0058*/ 	.byte	0x03, 0x50
        /*005a*/ 	.short	0x0000


	//----- nvinfo : EIATTR_MAXREG_COUNT
	.align		4
        /*005c*/ 	.byte	0x03, 0x1b
        /*005e*/ 	.short	0x00ff


	//----- nvinfo : EIATTR_MERCURY_ISA_VERSION
	.align		4
        /*0060*/ 	.byte	0x03, 0x5f
        /*0062*/ 	.short	0x0101


	//----- nvinfo : EIATTR_VRC_CTA_INIT_COUNT
	.align		4
        /*0064*/ 	.byte	0x02, 0x4a
	.zero		1
	.zero		1


	//----- nvinfo : EIATTR_EXIT_INSTR_OFFSETS
	.align		4
        /*0068*/ 	.byte	0x04, 0x1c
        /*006a*/ 	.short	(.L_380 - .L_379)


	//   ....[0]....
.L_379:
        /*006c*/ 	.word	0x00000090


	//   ....[1]....
        /*0070*/ 	.word	0x00000440


	//   ....[2]....
        /*0074*/ 	.word	0x00000870


	//----- nvinfo : EIATTR_CRS_STACK_SIZE
	.align		4
.L_380:
        /*0078*/ 	.byte	0x04, 0x1e
        /*007a*/ 	.short	(.L_382 - .L_381)
.L_381:
        /*007c*/ 	.word	0x00000000


	//----- nvinfo : EIATTR_CBANK_PARAM_SIZE
	.align		4
.L_382:
        /*0080*/ 	.byte	0x03, 0x19
        /*0082*/ 	.short	0x001c


	//----- nvinfo : EIATTR_PARAM_CBANK
	.align		4
        /*0084*/ 	.byte	0x04, 0x0a
        /*0086*/ 	.short	(.L_384 - .L_383)
	.align		4
.L_383:
        /*0088*/ 	.word	index@(.nv.constant0._Z9SwapLinesPdS_iii)
        /*008c*/ 	.short	0x0380
        /*008e*/ 	.short	0x001c


	//----- nvinfo : EIATTR_SW_WAR
	.align		4
.L_384:
        /*0090*/ 	.byte	0x04, 0x36
        /*0092*/ 	.short	(.L_386 - .L_385)
.L_385:
        /*0094*/ 	.word	0x00000008
.L_386:


//--------------------- .nv.callgraph             --------------------------
	.section	.nv.callgraph,"",@"SHT_CUDA_CALLGRAPH"
	.align	4
	.sectionentsize	8
	.align		4
        /*0000*/ 	.word	0x00000000
	.align		4
        /*0004*/ 	.word	0xffffffff
	.align		4
        /*0008*/ 	.word	0x00000000
	.align		4
        /*000c*/ 	.word	0xfffffffe
	.align		4
        /*0010*/ 	.word	0x00000000
	.align		4
        /*0014*/ 	.word	0xfffffffd
	.align		4
        /*0018*/ 	.word	0x00000000
	.align		4
        /*001c*/ 	.word	0xfffffffc


//--------------------- .nv.constant4             --------------------------
	.section	.nv.constant4,"a",@progbits
	.align	8
	.align		8
.nv.constant4:
        /*0000*/ 	.dword	_ZN34_INTERNAL_a8480be1_4_k_cu_b01736eb4cuda3std3__45__cpo5beginE
	.align		8
        /*0008*/ 	.dword	_ZN34_INTERNAL_a8480be1_4_k_cu_b01736eb4cuda3std3__45__cpo3endE
	.align		8
        /*0010*/ 	.dword	_ZN34_INTERNAL_a8480be1_4_k_cu_b01736eb4cuda3std3__45__cpo6cbeginE
	.align		8
        /*0018*/ 	.dword	_ZN34_INTERNAL_a8480be1_4_k_cu_b01736eb4cuda3std3__45__cpo4cendE
	.align		8
        /*0020*/ 	.dword	_ZN34_INTERNAL_a8480be1_4_k_cu_b01736eb4cuda3std3__45__cpo6rbeginE
	.align		8
        /*0028*/ 	.dword	_ZN34_INTERNAL_a8480be1_4_k_cu_b01736eb4cuda3std3__45__cpo4rendE
	.align		8
        /*0030*/ 	.dword	_ZN34_INTERNAL_a8480be1_4_k_cu_b01736eb4cuda3std3__45__cpo7crbeginE
	.align		8
        /*0038*/ 	.dword	_ZN34_INTERNAL_a8480be1_4_k_cu_b01736eb4cuda3std3__45__cpo5crendE
	.align		8
        /*0040*/ 	.dword	_ZN34_INTERNAL_a8480be1_4_k_cu_b01736eb4cuda3std3__436_GLOBAL__N__a8480be1_4_k_cu_b01736eb6ignoreE
	.align		8
        /*0048*/ 	.dword	_ZN34_INTERNAL_a8480be1_4_k_cu_b01736eb4cuda3std3__419piecewise_constructE
	.align		8
        /*0050*/ 	.dword	_ZN34_INTERNAL_a8480be1_4_k_cu_b01736eb4cuda3std3__48in_placeE
	.align		8
        /*0058*/ 	.dword	_ZN34_INTERNAL_a8480be1_4_k_cu_b01736eb4cuda3std3__420unreachable_sentinelE
	.align		8
        /*0060*/ 	.dword	_ZN34_INTERNAL_a8480be1_4_k_cu_b01736eb4cuda3std3__47nulloptE
	.align		8
        /*0068*/ 	.dword	_ZN34_INTERNAL_a8480be1_4_k_cu_b01736eb4cuda3std3__48unexpectE
	.align		8
        /*0070*/ 	.dword	_ZN34_INTERNAL_a8480be1_4_k_cu_b01736eb4cuda3std6ranges3__45__cpo4swapE
	.align		8
        /*0078*/ 	.dword	_ZN34_INTERNAL_a8480be1_4_k_cu_b01736eb4cuda3std6ranges3__45__cpo9iter_moveE
	.align		8
        /*0080*/ 	.dword	_ZN34_INTERNAL_a8480be1_4_k_cu_b01736eb4cuda3std6ranges3__45__cpo5beginE
	.align		8
        /*0088*/ 	.dword	_ZN34_INTERNAL_a8480be1_4_k_cu_b01736eb4cuda3std6ranges3__45__cpo3endE
	.align		8
        /*0090*/ 	.dword	_ZN34_INTERNAL_a8480be1_4_k_cu_b01736eb4cuda3std6ranges3__45__cpo6cbeginE
	.align		8
        /*0098*/ 	.dword	_ZN34_INTERNAL_a8480be1_4_k_cu_b01736eb4cuda3std6ranges3__45__cpo4cendE
	.align		8
        /*00a0*/ 	.dword	_ZN34_INTERNAL_a8480be1_4_k_cu_b01736eb4cuda3std6ranges3__45__cpo7advanceE
	.align		8
        /*00a8*/ 	.dword	_ZN34_INTERNAL_a8480be1_4_k_cu_b01736eb4cuda3std6ranges3__45__cpo9iter_swapE
	.align		8
        /*00b0*/ 	.dword	_ZN34_INTERNAL_a8480be1_4_k_cu_b01736eb4cuda3std6ranges3__45__cpo4nextE
	.align		8
        /*00b8*/ 	.dword	_ZN34_INTERNAL_a8480be1_4_k_cu_b01736eb4cuda3std6ranges3__45__cpo4prevE
	.align		8
        /*00c0*/ 	.dword	_ZN34_INTERNAL_a8480be1_4_k_cu_b01736eb4cuda3std6ranges3__45__cpo4dataE
	.align		8
        /*00c8*/ 	.dword	_ZN34_INTERNAL_a8480be1_4_k_cu_b01736eb4cuda3std6ranges3__45__cpo5cdataE
	.align		8
        /*00d0*/ 	.dword	_ZN34_INTERNAL_a8480be1_4_k_cu_b01736eb4cuda3std6ranges3__45__cpo4sizeE
	.align		8
        /*00d8*/ 	.dword	_ZN34_INTERNAL_a8480be1_4_k_cu_b01736eb4cuda3std6ranges3__45__cpo5ssizeE
	.align		8
        /*00e0*/ 	.dword	_ZN34_INTERNAL_a8480be1_4_k_cu_b01736eb4cuda3std6ranges3__45__cpo8distanceE
	.align		8
        /*00e8*/ 	.dword	_ZN34_INTERNAL_a8480be1_4_k_cu_b01736eb6thrust24THRUST_300001_SM_1000_NS8cuda_cub3parE
	.align		8
        /*00f0*/ 	.dword	_ZN34_INTERNAL_a8480be1_4_k_cu_b01736eb6thrust24THRUST_300001_SM_1000_NS8cuda_cub10par_nosyncE
	.align		8
        /*00f8*/ 	.dword	_ZN34_INTERNAL_a8480be1_4_k_cu_b01736eb6thrust24THRUST_300001_SM_1000_NS6system6detail10sequential3seqE
	.align		8
        /*0100*/ 	.dword	_ZN34_INTERNAL_a8480be1_4_k_cu_b01736eb6thrust24THRUST_300001_SM_1000_NS6system3cpp3parE
	.align		8
        /*0108*/ 	.dword	_ZN34_INTERNAL_a8480be1_4_k_cu_b01736eb6thrust24THRUST_300001_SM_1000_NS12placeholders2_1E
	.align		8
        /*0110*/ 	.dword	_ZN34_INTERNAL_a8480be1_4_k_cu_b01736eb6thrust24THRUST_300001_SM_1000_NS12placeholders2_2E
	.align		8
        /*0118*/ 	.dword	_ZN34_INTERNAL_a8480be1_4_k_cu_b01736eb6thrust24THRUST_300001_SM_1000_NS12placeholders2_3E
	.align		8
        /*0120*/ 	.dword	_ZN34_INTERNAL_a8480be1_4_k_cu_b01736eb6thrust24THRUST_300001_SM_1000_NS12placeholders2_4E
	.align		8
        /*0128*/ 	.dword	_ZN34_INTERNAL_a8480be1_4_k_cu_b01736eb6thrust24THRUST_300001_SM_1000_NS12placeholders2_5E
	.align		8
        /*0130*/ 	.dword	_ZN34_INTERNAL_a8480be1_4_k_cu_b01736eb6thrust24THRUST_300001_SM_1000_NS12placeholders2_6E
	.align		8
        /*0138*/ 	.dword	_ZN34_INTERNAL_a8480be1_4_k_cu_b01736eb6thrust24THRUST_300001_SM_1000_NS12placeholders2_7E
	.align		8
        /*0140*/ 	.dword	_ZN34_INTERNAL_a8480be1_4_k_cu_b01736eb6thrust24THRUST_300001_SM_1000_NS12placeholders2_8E
	.align		8
        /*0148*/ 	.dword	_ZN34_INTERNAL_a8480be1_4_k_cu_b01736eb6thrust24THRUST_300001_SM_1000_NS12placeholders2_9E
	.align		8
        /*0150*/ 	.dword	_ZN34_INTERNAL_a8480be1_4_k_cu_b01736eb6thrust24THRUST_300001_SM_1000_NS12placeholders3_10E
	.align		8
        /*0158*/ 	.dword	_ZN34_INTERNAL_a8480be1_4_k_cu_b01736eb6thrust24THRUST_300001_SM_1000_NS3seqE
	.align		8
        /*0160*/ 	.dword	_ZN34_INTERNAL_a8480be1_4_k_cu_b01736eb6thrust24THRUST_300001_SM_1000_NS6deviceE


//--------------------- .text._ZN3cub18CUB_300001_SM_10006detail11EmptyKernelIvEEvv --------------------------
	.section	.text._ZN3cub18CUB_300001_SM_10006detail11EmptyKernelIvEEvv,"ax",@progbits
	.align	128
        .global         _ZN3cub18CUB_300001_SM_10006detail11EmptyKernelIvEEvv
        .type           _ZN3cub18CUB_300001_SM_10006detail11EmptyKernelIvEEvv,@function
        .size           _ZN3cub18CUB_300001_SM_10006detail11EmptyKernelIvEEvv,(.L_x_765 - _ZN3cub18CUB_300001_SM_10006detail11EmptyKernelIvEEvv)
        .other          _ZN3cub18CUB_300001_SM_10006detail11EmptyKernelIvEEvv,@"STO_CUDA_ENTRY STV_DEFAULT"
_ZN3cub18CUB_300001_SM_10006detail11EmptyKernelIvEEvv:
.text._ZN3cub18CUB_300001_SM_10006detail11EmptyKernelIvEEvv:
[----:B------:R-:W-:Y:S01]  /*0000*/  LDC R1, c[0x0][0x37c] ;  /* 0x0000df00ff017b82 */ /* 0x000fe20000000800 */
[----:B------:R-:W-:Y:S05]  /*0010*/  EXIT ;  /* 0x000000000000794d */ /* 0x000fea0003800000 */
.L_x_0:
[----:B------:R-:W-:-:S00]  /*0020*/  BRA `(.L_x_0) ;  /* 0xfffffffc00fc7947 */ /* 0x000fc0000383ffff */
[----:B------:R-:W-:-:S00]  /*0030*/  NOP ;  /* 0x0000000000007918 */ /* 0x000fc00000000000 */
        /* <DEDUP_REMOVED lines=12> */
.L_x_765:


//--------------------- .text._ZN6thrust24THRUST_300001_SM_1000_NS8cuda_cub4core6detail13_kernel_agentINS1_8__reduce11ReduceAgentIPN4cuda3std3__45tupleIJdlEEESC_SB_lNS1_9__extrema9arg_max_fIdl11TComparatorEEEEJSC_SC_iSG_EEEvDpT0_ --------------------------
	.section	.text._ZN6thrust24THRUST_300001_SM_1000_NS8cuda_cub4core6detail13_kernel_agentINS1_8__reduce11ReduceAgentIPN4cuda3std3__45tupleIJdlEEESC_SB_lNS1_9__extrema9arg_max_fIdl11TComparatorEEEEJSC_SC_iSG_EEEvDpT0_,"ax",@progbits
	.align	128
        .global         _ZN6thrust24THRUST_300001_SM_1000_NS8cuda_cub4core6detail13_kernel_agentINS1_8__reduce11ReduceAgentIPN4cuda3std3__45tupleIJdlEEESC_SB_lNS1_9__extrema9arg_max_fIdl11TComparatorEEEEJSC_SC_iSG_EEEvDpT0_
        .type           _ZN6thrust24THRUST_300001_SM_1000_NS8cuda_cub4core6detail13_kernel_agentINS1_8__reduce11ReduceAgentIPN4cuda3std3__45tupleIJdlEEESC_SB_lNS1_9__extrema9arg_max_fIdl11TComparatorEEEEJSC_SC_iSG_EEEvDpT0_,@function
        .size           _ZN6thrust24THRUST_300001_SM_1000_NS8cuda_cub4core6detail13_kernel_agentINS1_8__reduce11ReduceAgentIPN4cuda3std3__45tupleIJdlEEESC_SB_lNS1_9__extrema9arg_max_fIdl11TComparatorEEEEJSC_SC_iSG_EEEvDpT0_,(.L_x_766 - _ZN6thrust24THRUST_300001_SM_1000_NS8cuda_cub4core6detail13_kernel_agentINS1_8__reduce11ReduceAgentIPN4cuda3std3__45tupleIJdlEEESC_SB_lNS1_9__extrema9arg_max_fIdl11TComparatorEEEEJSC_SC_iSG_EEEvDpT0_)
        .other          _ZN6thrust24THRUST_300001_SM_1000_NS8cuda_cub4core6detail13_kernel_agentINS1_8__reduce11ReduceAgentIPN4cuda3std3__45tupleIJdlEEESC_SB_lNS1_9__extrema9arg_max_fIdl11TComparatorEEEEJSC_SC_iSG_EEEvDpT0_,@"STO_CUDA_ENTRY STV_DEFAULT"
_ZN6thrust24THRUST_300001_SM_1000_NS8cuda_cub4core6detail13_kernel_agentINS1_8__reduce11ReduceAgentIPN4cuda3std3__45tupleIJdlEEESC_SB_lNS1_9__extrema9arg_max_fIdl11TComparatorEEEEJSC_SC_iSG_EEEvDpT0_:
.text._ZN6thrust24THRUST_300001_SM_1000_NS8cuda_cub4core6detail13_kernel_agentINS1_8__reduce11ReduceAgentIPN4cuda3std3__45tupleIJdlEEESC_SB_lNS1_9__extrema9arg_max_fIdl11TComparatorEEEEJSC_SC_iSG_EEEvDpT0_:
[----:B------:R-:W-:Y:S01]  /*0000*/  LDC R1, c[0x0][0x37c] ;  /* 0x0000df00ff017b82 */ /* 0x000fe20000000800 */
[----:B------:R-:W0:Y:S02]  /*0010*/  LDCU UR8, c[0x0][0x390] ;  /* 0x00007200ff0877ac */ /* 0x000e240008000800 */
[----:B0-----:R-:W-:-:S13]  /*0020*/  ISETP.NE.AND P0, PT, RZ, UR8, PT ;  /* 0x00000008ff007c0c */ /* 0x001fda000bf05270 */
[----:B------:R-:W-:Y:S05]  /*0030*/  @!P0 EXIT ;  /* 0x000000000000894d */ /* 0x000fea0003800000 */
[----:B------:R-:W-:Y:S01]  /*0040*/  UISETP.GT.AND UP0, UPT, UR8, 0x4ff, UPT ;  /* 0x000004ff0800788c */ /* 0x000fe2000bf04270 */
[----:B------:R-:W-:Y:S01]  /*0050*/  BSSY.RECONVERGENT B0, `(.L_x_1) ;  /* 0x00006c1000007945 */ /* 0x000fe20003800200 */
[----:B------:R-:W0:Y:S07]  /*0060*/  LDCU.64 UR10, c[0x0][0x358] ;  /* 0x00006b00ff0a77ac */ /* 0x000e2e0008000a00 */
[----:B------:R-:W-:Y:S05]  /*0070*/  BRA.U UP0, `(.L_x_2) ;  /* 0x0000003900807547 */ /* 0x000fea000b800000 */
[----:B------:R-:W1:Y:S01]  /*0080*/  S2R R0, SR_TID.X ;  /* 0x0000000000007919 */ /* 0x000e620000002100 */
[----:B------:R-:W2:Y:S01]  /*0090*/  LDCU UR4, c[0x0][0x390] ;  /* 0x00007200ff0477ac */ /* 0x000ea20008000800 */
[----:B------:R-:W-:Y:S01]  /*00a0*/  BSSY.RECONVERGENT B1, `(.L_x_3) ;  /* 0x000000b000017945 */ /* 0x000fe20003800200 */
[----:B------:R-:W-:Y:S02]  /*00b0*/  CS2R R14, SRZ ;  /* 0x00000000000e7805 */ /* 0x000fe4000001ff00 */
[----:B------:R-:W-:Y:S02]  /*00c0*/  CS2R R12, SRZ ;  /* 0x00000000000c7805 */ /* 0x000fe4000001ff00 */
[----:B-1----:R-:W-:Y:S01]  /*00d0*/  ISETP.GE.AND P0, PT, R0, UR8, PT ;  /* 0x0000000800007c0c */ /* 0x002fe2000bf06270 */
[----:B------:R-:W-:-:S12]  /*00e0*/  IMAD.MOV.U32 R19, RZ, RZ, R0 ;  /* 0x000000ffff137224 */ /* 0x000fd800078e0000 */
[----:B--2---:R-:W-:Y:S05]  /*00f0*/  @P0 BRA `(.L_x_4) ;  /* 0x0000000000140947 */ /* 0x004fea0003800000 */
[----:B------:R-:W1:Y:S02]  /*0100*/  LDC.64 R2, c[0x0][0x380] ;  /* 0x0000e000ff027b82 */ /* 0x000e640000000a00 */
[----:B-1----:R-:W-:-:S05]  /*0110*/  IMAD.WIDE.U32 R2, R0, 0x10, R2 ;  /* 0x0000001000027825 */ /* 0x002fca00078e0002 */
[----:B0-----:R1:W5:Y:S04]  /*0120*/  LDG.E.64.CONSTANT R14, desc[UR10][R2.64] ;  /* 0x0000000a020e7981 */ /* 0x001368000c1e9b00 */
[----:B------:R1:W5:Y:S01]  /*0130*/  LDG.E.64.CONSTANT R12, desc[UR10][R2.64+0x8] ;  /* 0x0000080a020c7981 */ /* 0x000362000c1e9b00 */
[----:B------:R-:W-:-:S07]  /*0140*/  VIADD R19, R0, 0x100 ;  /* 0x0000010000137836 */ /* 0x000fce0000000000 */
.L_x_4:
[----:B0-----:R-:W-:Y:S05]  /*0150*/  BSYNC.RECONVERGENT B1 ;  /* 0x0000000000017941 */ /* 0x001fea0003800200 */
.L_x_3:
[----:B------:R-:W-:Y:S01]  /*0160*/  ISETP.GE.AND P0, PT, R19, UR8, PT ;  /* 0x0000000813007c0c */ /* 0x000fe2000bf06270 */
[----:B------:R-:W-:-:S12]  /*0170*/  BSSY.RECONVERGENT B1, `(.L_x_5) ;  /* 0x0000099000017945 */ /* 0x000fd80003800200 */
[----:B------:R-:W-:Y:S05]  /*0180*/  @P0 BRA `(.L_x_6) ;  /* 0x00000008005c0947 */ /* 0x000fea0003800000 */
[----:B------:R-:W-:Y:S01]  /*0190*/  LOP3.LUT R4, RZ, R19, RZ, 0x33, !PT ;  /* 0x00000013ff047212 */ /* 0x000fe200078e33ff */
[----:B------:R-:W-:Y:S04]  /*01a0*/  BSSY.RECONVERGENT B2, `(.L_x_7) ;  /* 0x000002e000027945 */ /* 0x000fe80003800200 */
[----:B------:R-:W-:-:S05]  /*01b0*/  VIADD R4, R4, UR8 ;  /* 0x0000000804047c36 */ /* 0x000fca0008000000 */
[----:B-1----:R-:W-:-:S04]  /*01c0*/  LOP3.LUT R2, R4, 0x300, RZ, 0xc0, !PT ;  /* 0x0000030004027812 */ /* 0x002fc800078ec0ff */
[----:B------:R-:W-:-:S13]  /*01d0*/  ISETP.NE.AND P0, PT, R2, 0x300, PT ;  /* 0x000003000200780c */ /* 0x000fda0003f05270 */
[----:B------:R-:W-:Y:S05]  /*01e0*/  @!P0 BRA `(.L_x_8) ;  /* 0x0000000000a48947 */ /* 0x000fea0003800000 */
[----:B------:R-:W0:Y:S01]  /*01f0*/  LDC.64 R2, c[0x0][0x380] ;  /* 0x0000e000ff027b82 */ /* 0x000e220000000a00 */
[----:B------:R-:W-:-:S04]  /*0200*/  LEA.HI R5, R4, 0x1, RZ, 0x18 ;  /* 0x0000000104057811 */ /* 0x000fc800078fc0ff */
[----:B------:R-:W-:-:S05]  /*0210*/  LOP3.LUT R5, R5, 0x3, RZ, 0xc0, !PT ;  /* 0x0000000305057812 */ /* 0x000fca00078ec0ff */
[----:B------:R-:W-:Y:S02]  /*0220*/  IMAD.MOV R5, RZ, RZ, -R5 ;  /* 0x000000ffff057224 */ /* 0x000fe400078e0a05 */
[----:B0-----:R-:W-:-:S04]  /*0230*/  IMAD.WIDE.U32 R2, R19, 0x10, R2 ;  /* 0x0000001013027825 */ /* 0x001fc800078e0002 */
[----:B------:R-:W-:-:S07]  /*0240*/  IMAD.MOV.U32 R16, RZ, RZ, R2 ;  /* 0x000000ffff107224 */ /* 0x000fce00078e0002 */
.L_x_11:
[----:B------:R-:W-:-:S05]  /*0250*/  IMAD.MOV.U32 R2, RZ, RZ, R16 ;  /* 0x000000ffff027224 */ /* 0x000fca00078e0010 */
[----:B------:R-:W2:Y:S04]  /*0260*/  LDG.E.64.CONSTANT R8, desc[UR10][R2.64] ;  /* 0x0000000a02087981 */ /* 0x000ea8000c1e9b00 */
[----:B------:R-:W3:Y:S01]  /*0270*/  LDG.E.64.CONSTANT R10, desc[UR10][R2.64+0x8] ;  /* 0x0000080a020a7981 */ /* 0x000ee2000c1e9b00 */
[----:B------:R-:W-:Y:S01]  /*0280*/  VIADD R5, R5, 0x1 ;  /* 0x0000000105057836 */ /* 0x000fe20000000000 */
[----:B------:R-:W-:Y:S01]  /*0290*/  BSSY.RECONVERGENT B3, `(.L_x_9) ;  /* 0x000001b000037945 */ /* 0x000fe20003800200 */
[----:B-----5:R-:W-:Y:S01]  /*02a0*/  IMAD.MOV.U32 R21, RZ, RZ, R13 ;  /* 0x000000ffff157224 */ /* 0x020fe200078e000d */
[----:B------:R-:W-:Y:S01]  /*02b0*/  IADD3 R16, P3, PT, R2, 0x1000, RZ ;  /* 0x0000100002107810 */ /* 0x000fe20007f7e0ff */
[----:B------:R-:W-:Y:S01]  /*02c0*/  IMAD.MOV.U32 R17, RZ, RZ, R12 ;  /* 0x000000ffff117224 */ /* 0x000fe200078e000c */
[----:B------:R-:W-:Y:S01]  /*02d0*/  ISETP.NE.AND P2, PT, R5, RZ, PT ;  /* 0x000000ff0500720c */ /* 0x000fe20003f45270 */
[----:B------:R-:W-:-:S02]  /*02e0*/  IMAD.MOV.U32 R6, RZ, RZ, R14 ;  /* 0x000000ffff067224 */ /* 0x000fc400078e000e */
[----:B------:R-:W-:Y:S01]  /*02f0*/  IMAD.MOV.U32 R7, RZ, RZ, R15 ;  /* 0x000000ffff077224 */ /* 0x000fe200078e000f */
[----:B--2---:R-:W-:Y:S01]  /*0300*/  DSETP.GEU.AND P0, PT, |R14|, |R8|, PT ;  /* 0x400000080e00722a */ /* 0x004fe20003f0e200 */
[----:B------:R-:W-:Y:S02]  /*0310*/  IMAD.MOV.U32 R14, RZ, RZ, R8 ;  /* 0x000000ffff0e7224 */ /* 0x000fe400078e0008 */
[----:B---3--:R-:W-:Y:S02]  /*0320*/  IMAD.MOV.U32 R12, RZ, RZ, R10 ;  /* 0x000000ffff0c7224 */ /* 0x008fe400078e000a */
[----:B------:R-:W-:Y:S02]  /*0330*/  IMAD.MOV.U32 R13, RZ, RZ, R11 ;  /* 0x000000ffff0d7224 */ /* 0x000fe400078e000b */
[----:B------:R-:W-:-:S07]  /*0340*/  IMAD.MOV.U32 R15, RZ, RZ, R9 ;  /* 0x000000ffff0f7224 */ /* 0x000fce00078e0009 */
[----:B------:R-:W-:Y:S05]  /*0350*/  @!P0 BRA `(.L_x_10) ;  /* 0x0000000000388947 */ /* 0x000fea0003800000 */
[----:B------:R-:W-:Y:S01]  /*0360*/  DSETP.GEU.AND P0, PT, |R8|, |R6|, PT ;  /* 0x400000060800722a */ /* 0x000fe20003f0e200 */
[----:B------:R-:W-:Y:S02]  /*0370*/  IMAD.MOV.U32 R14, RZ, RZ, R6 ;  /* 0x000000ffff0e7224 */ /* 0x000fe400078e0006 */
[----:B------:R-:W-:Y:S02]  /*0380*/  IMAD.MOV.U32 R15, RZ, RZ, R7 ;  /* 0x000000ffff0f7224 */ /* 0x000fe400078e0007 */
[----:B------:R-:W-:Y:S02]  /*0390*/  IMAD.MOV.U32 R12, RZ, RZ, R17 ;  /* 0x000000ffff0c7224 */ /* 0x000fe400078e0011 */
[----:B------:R-:W-:-:S07]  /*03a0*/  IMAD.MOV.U32 R13, RZ, RZ, R21 ;  /* 0x000000ffff0d7224 */ /* 0x000fce00078e0015 */
[----:B------:R-:W-:Y:S05]  /*03b0*/  @!P0 BRA `(.L_x_10) ;  /* 0x0000000000208947 */ /* 0x000fea0003800000 */
[CC--:B------:R-:W-:Y:S02]  /*03c0*/  ISETP.GE.U32.AND P1, PT, R17.reuse, R10.reuse, PT ;  /* 0x0000000a1100720c */ /* 0x0c0fe40003f26070 */
[----:B------:R-:W-:Y:S02]  /*03d0*/  ISETP.LT.U32.AND P0, PT, R17, R10, PT ;  /* 0x0000000a1100720c */ /* 0x000fe40003f01070 */
[CC--:B------:R-:W-:Y:S02]  /*03e0*/  ISETP.GE.AND.EX P1, PT, R21.reuse, R11.reuse, PT, P1 ;  /* 0x0000000b1500720c */ /* 0x0c0fe40003f26310 */
[----:B------:R-:W-:Y:S02]  /*03f0*/  ISETP.LT.AND.EX P0, PT, R21, R11, PT, P0 ;  /* 0x0000000b1500720c */ /* 0x000fe40003f01300 */
[----:B------:R-:W-:Y:S02]  /*0400*/  FSEL R14, R6, R8, !P1 ;  /* 0x00000008060e7208 */ /* 0x000fe40004800000 */
[----:B------:R-:W-:-:S02]  /*0410*/  FSEL R15, R7, R9, !P1 ;  /* 0x00000009070f7208 */ /* 0x000fc40004800000 */
[----:B------:R-:W-:Y:S02]  /*0420*/  SEL R12, R17, R10, P0 ;  /* 0x0000000a110c7207 */ /* 0x000fe40000000000 */
[----:B------:R-:W-:-:S07]  /*0430*/  SEL R13, R21, R11, P0 ;  /* 0x0000000b150d7207 */ /* 0x000fce0000000000 */
.L_x_10:
[----:B------:R-:W-:Y:S05]  /*0440*/  BSYNC.RECONVERGENT B3 ;  /* 0x0000000000037941 */ /* 0x000fea0003800200 */
.L_x_9:
[----:B------:R-:W-:Y:S02]  /*0450*/  IMAD.X R3, RZ, RZ, R3, P3 ;  /* 0x000000ffff037224 */ /* 0x000fe400018e0603 */
[----:B------:R-:W-:Y:S01]  /*0460*/  VIADD R19, R19, 0x100 ;  /* 0x0000010013137836 */ /* 0x000fe20000000000 */
[----:B------:R-:W-:Y:S06]  /*0470*/  @P2 BRA `(.L_x_11) ;  /* 0xfffffffc00742947 */ /* 0x000fec000383ffff */
.L_x_8:
[----:B------:R-:W-:Y:S05]  /*0480*/  BSYNC.RECONVERGENT B2 ;  /* 0x0000000000027941 */ /* 0x000fea0003800200 */
.L_x_7:
[----:B------:R-:W0:Y:S01]  /*0490*/  LDC.64 R8, c[0x0][0x380] ;  /* 0x0000e000ff087b82 */ /* 0x000e220000000a00 */
[----:B------:R-:W-:-:S13]  /*04a0*/  ISETP.GE.U32.AND P0, PT, R4, 0x300, PT ;  /* 0x000003000400780c */ /* 0x000fda0003f06070 */
[----:B------:R-:W-:Y:S05]  /*04b0*/  @!P0 BRA `(.L_x_6) ;  /* 0x0000000400908947 */ /* 0x000fea0003800000 */
.L_x_20:
[----:B0-----:R-:W-:-:S05]  /*04c0*/  IMAD.WIDE R20, R19, 0x10, R8 ;  /* 0x0000001013147825 */ /* 0x001fca00078e0208 */
[----:B------:R-:W2:Y:S04]  /*04d0*/  LDG.E.64.CONSTANT R10, desc[UR10][R20.64] ;  /* 0x0000000a140a7981 */ /* 0x000ea8000c1e9b00 */
[----:B------:R-:W3:Y:S04]  /*04e0*/  LDG.E.64.CONSTANT R16, desc[UR10][R20.64+0x8] ;  /* 0x0000080a14107981 */ /* 0x000ee8000c1e9b00 */
[----:B-----5:R0:W5:Y:S04]  /*04f0*/  LDG.E.64.CONSTANT R6, desc[UR10][R20.64+0x1000] ;  /* 0x0010000a14067981 */ /* 0x020168000c1e9b00 */
[----:B------:R0:W5:Y:S01]  /*0500*/  LDG.E.64.CONSTANT R4, desc[UR10][R20.64+0x1008] ;  /* 0x0010080a14047981 */ /* 0x000162000c1e9b00 */
[----:B------:R-:W-:Y:S01]  /*0510*/  BSSY.RECONVERGENT B2, `(.L_x_12) ;  /* 0x0000015000027945 */ /* 0x000fe20003800200 */
[----:B--2---:R-:W-:Y:S01]  /*0520*/  DSETP.GEU.AND P0, PT, |R14|, |R10|, PT ;  /* 0x4000000a0e00722a */ /* 0x004fe20003f0e200 */
[----:B------:R-:W-:-:S02]  /*0530*/  IMAD.MOV.U32 R2, RZ, RZ, R10 ;  /* 0x000000ffff027224 */ /* 0x000fc400078e000a */
[----:B------:R-:W-:Y:S02]  /*0540*/  IMAD.MOV.U32 R3, RZ, RZ, R11 ;  /* 0x000000ffff037224 */ /* 0x000fe400078e000b */
[----:B---3--:R-:W-:Y:S02]  /*0550*/  IMAD.MOV.U32 R23, RZ, RZ, R16 ;  /* 0x000000ffff177224 */ /* 0x008fe400078e0010 */
[----:B------:R-:W-:-:S07]  /*0560*/  IMAD.MOV.U32 R25, RZ, RZ, R17 ;  /* 0x000000ffff197224 */ /* 0x000fce00078e0011 */
[----:B0-----:R-:W-:Y:S05]  /*0570*/  @!P0 BRA `(.L_x_13) ;  /* 0x0000000000388947 */ /* 0x001fea0003800000 */
[----:B------:R-:W-:Y:S01]  /*0580*/  DSETP.GEU.AND P0, PT, |R10|, |R14|, PT ;  /* 0x4000000e0a00722a */ /* 0x000fe20003f0e200 */
[----:B------:R-:W-:Y:S02]  /*0590*/  IMAD.MOV.U32 R23, RZ, RZ, R12 ;  /* 0x000000ffff177224 */ /* 0x000fe400078e000c */
[----:B------:R-:W-:Y:S02]  /*05a0*/  IMAD.MOV.U32 R25, RZ, RZ, R13 ;  /* 0x000000ffff197224 */ /* 0x000fe400078e000d */
[----:B------:R-:W-:Y:S02]  /*05b0*/  IMAD.MOV.U32 R2, RZ, RZ, R14 ;  /* 0x000000ffff027224 */ /* 0x000fe400078e000e */
[----:B------:R-:W-:-:S07]  /*05c0*/  IMAD.MOV.U32 R3, RZ, RZ, R15 ;  /* 0x000000ffff037224 */ /* 0x000fce00078e000f */
[----:B------:R-:W-:Y:S05]  /*05d0*/  @!P0 BRA `(.L_x_13) ;  /* 0x0000000000208947 */ /* 0x000fea0003800000 */
[CC--:B------:R-:W-:Y:S02]  /*05e0*/  ISETP.LT.U32.AND P1, PT, R12.reuse, R16.reuse, PT ;  /* 0x000000100c00720c */ /* 0x0c0fe40003f21070 */
[CC--:B------:R-:W-:Y:S02]  /*05f0*/  ISETP.GE.U32.AND P0, PT, R12.reuse, R16.reuse, PT ;  /* 0x000000100c00720c */ /* 0x0c0fe40003f06070 */
[CC--:B------:R-:W-:Y:S02]  /*0600*/  ISETP.LT.AND.EX P1, PT, R13.reuse, R17.reuse, PT, P1 ;  /* 0x000000110d00720c */ /* 0x0c0fe40003f21310 */
[CC--:B------:R-:W-:Y:S02]  /*0610*/  ISETP.GE.AND.EX P0, PT, R13.reuse, R17.reuse, PT, P0 ;  /* 0x000000110d00720c */ /* 0x0c0fe40003f06300 */
[----:B------:R-:W-:Y:S02]  /*0620*/  SEL R23, R12, R16, P1 ;  /* 0x000000100c177207 */ /* 0x000fe40000800000 */
[----:B------:R-:W-:-:S02]  /*0630*/  SEL R25, R13, R17, P1 ;  /* 0x000000110d197207 */ /* 0x000fc40000800000 */
[----:B------:R-:W-:Y:S02]  /*0640*/  FSEL R2, R14, R10, !P0 ;  /* 0x0000000a0e027208 */ /* 0x000fe40004000000 */
[----:B------:R-:W-:-:S07]  /*0650*/  FSEL R3, R15, R11, !P0 ;  /* 0x0000000b0f037208 */ /* 0x000fce0004000000 */
.L_x_13:
[----:B------:R-:W-:Y:S05]  /*0660*/  BSYNC.RECONVERGENT B2 ;  /* 0x0000000000027941 */ /* 0x000fea0003800200 */
.L_x_12:
[----:B------:R0:W5:Y:S04]  /*0670*/  LDG.E.64.CONSTANT R14, desc[UR10][R20.64+0x2000] ;  /* 0x0020000a140e7981 */ /* 0x000168000c1e9b00 */
[----:B------:R0:W5:Y:S04]  /*0680*/  LDG.E.64.CONSTANT R12, desc[UR10][R20.64+0x2008] ;  /* 0x0020080a140c7981 */ /* 0x000168000c1e9b00 */
[----:B------:R0:W5:Y:S04]  /*0690*/  LDG.E.64.CONSTANT R10, desc[UR10][R20.64+0x3000] ;  /* 0x0030000a140a7981 */ /* 0x000168000c1e9b00 */
[----:B------:R0:W5:Y:S02]  /*06a0*/  LDG.E.64.CONSTANT R16, desc[UR10][R20.64+0x3008] ;  /* 0x0030080a14107981 */ /* 0x000164000c1e9b00 */
[----:B-----5:R-:W-:Y:S01]  /*06b0*/  DSETP.GEU.AND P0, PT, |R2|, |R6|, PT ;  /* 0x400000060200722a */ /* 0x020fe20003f0e200 */
[----:B------:R-:W-:Y:S01]  /*06c0*/  BSSY.RECONVERGENT B2, `(.L_x_14) ;  /* 0x0000014000027945 */ /* 0x000fe20003800200 */
[----:B------:R-:W-:-:S02]  /*06d0*/  IMAD.MOV.U32 R26, RZ, RZ, R6 ;  /* 0x000000ffff1a7224 */ /* 0x000fc400078e0006 */
[----:B------:R-:W-:Y:S02]  /*06e0*/  IMAD.MOV.U32 R27, RZ, RZ, R7 ;  /* 0x000000ffff1b7224 */ /* 0x000fe400078e0007 */
[----:B------:R-:W-:Y:S02]  /*06f0*/  IMAD.MOV.U32 R29, RZ, RZ, R4 ;  /* 0x000000ffff1d7224 */ /* 0x000fe400078e0004 */
[----:B------:R-:W-:-:S06]  /*0700*/  IMAD.MOV.U32 R18, RZ, RZ, R5 ;  /* 0x000000ffff127224 */ /* 0x000fcc00078e0005 */
[----:B0-----:R-:W-:Y:S05]  /*0710*/  @!P0 BRA `(.L_x_15) ;  /* 0x0000000000388947 */ /* 0x001fea0003800000 */
        /* <DEDUP_REMOVED lines=14> */
.L_x_15:
[----:B------:R-:W-:Y:S05]  /*0800*/  BSYNC.RECONVERGENT B2 ;  /* 0x0000000000027941 */ /* 0x000fea0003800200 */
.L_x_14:
[----:B------:R-:W-:Y:S01]  /*0810*/  DSETP.GEU.AND P0, PT, |R26|, |R14|, PT ;  /* 0x4000000e1a00722a */ /* 0x000fe20003f0e200 */
[----:B------:R-:W-:Y:S01]  /*0820*/  BSSY.RECONVERGENT B2, `(.L_x_16) ;  /* 0x0000014000027945 */ /* 0x000fe20003800200 */
[----:B------:R-:W-:Y:S02]  /*0830*/  IMAD.MOV.U32 R2, RZ, RZ, R14 ;  /* 0x000000ffff027224 */ /* 0x000fe400078e000e */
[----:B------:R-:W-:Y:S02]  /*0840*/  IMAD.MOV.U32 R3, RZ, RZ, R15 ;  /* 0x000000ffff037224 */ /* 0x000fe400078e000f */
[----:B------:R-:W-:Y:S02]  /*0850*/  IMAD.MOV.U32 R5, RZ, RZ, R12 ;  /* 0x000000ffff057224 */ /* 0x000fe400078e000c */
[----:B------:R-:W-:-:S06]  /*0860*/  IMAD.MOV.U32 R7, RZ, RZ, R13 ;  /* 0x000000ffff077224 */ /* 0x000fcc00078e000d */
        /* <DEDUP_REMOVED lines=15> */
.L_x_17:
[----:B------:R-:W-:Y:S05]  /*0960*/  BSYNC.RECONVERGENT B2 ;  /* 0x0000000000027941 */ /* 0x000fea0003800200 */
.L_x_16:
        /* <DEDUP_REMOVED lines=21> */
.L_x_19:
[----:B------:R-:W-:Y:S05]  /*0ac0*/  BSYNC.RECONVERGENT B2 ;  /* 0x0000000000027941 */ /* 0x000fea0003800200 */
.L_x_18:
[----:B------:R-:W-:-:S05]  /*0ad0*/  VIADD R19, R19, 0x400 ;  /* 0x0000040013137836 */ /* 0x000fca0000000000 */
[----:B------:R-:W-:-:S13]  /*0ae0*/  ISETP.GE.AND P0, PT, R19, UR4, PT ;  /* 0x0000000413007c0c */ /* 0x000fda000bf06270 */
[----:B------:R-:W-:Y:S05]  /*0af0*/  @!P0 BRA `(.L_x_20) ;  /* 0xfffffff800708947 */ /* 0x000fea000383ffff */
.L_x_6:
[----:B------:R-:W-:Y:S05]  /*0b00*/  BSYNC.RECONVERGENT B1 ;  /* 0x0000000000017941 */ /* 0x000fea0003800200 */
.L_x_5:
[----:B------:R-:W2:Y:S02]  /*0b10*/  LDCU UR6, c[0x0][0x390] ;  /* 0x00007200ff0677ac */ /* 0x000ea40008000800 */
[----:B--2---:R-:W-:-:S09]  /*0b20*/  UISETP.GE.AND UP0, UPT, UR6, 0x100, UPT ;  /* 0x000001000600788c */ /* 0x004fd2000bf06270 */
[----:B------:R-:W-:Y:S05]  /*0b30*/  BRA.U !UP0, `(.L_x_21) ;  /* 0x0000001508507547 */ /* 0x000fea000b800000 */
[----:B0-----:R-:W0:Y:S01]  /*0b40*/  S2R R9, SR_LANEID ;  /* 0x0000000000097919 */ /* 0x001e220000000000 */
[----:B------:R-:W-:Y:S01]  /*0b50*/  BSSY.RECONVERGENT B1, `(.L_x_22) ;  /* 0x000001f000017945 */ /* 0x000fe20003800200 */
[----:B-----5:R-:W-:Y:S01]  /*0b60*/  IMAD.MOV.U32 R11, RZ, RZ, R12 ;  /* 0x000000ffff0b7224 */ /* 0x020fe200078e000c */
[----:B------:R2:W3:Y:S01]  /*0b70*/  SHFL.DOWN PT, R4, R14, 0x1, 0x1f ;  /* 0x08201f000e047f89 */ /* 0x0004e200000e0000 */
[----:B------:R-:W-:Y:S02]  /*0b80*/  IMAD.MOV.U32 R16, RZ, RZ, R13 ;  /* 0x000000ffff107224 */ /* 0x000fe400078e000d */
[----:B-1----:R-:W-:Y:S01]  /*0b90*/  IMAD.MOV.U32 R2, RZ, RZ, R14 ;  /* 0x000000ffff027224 */ /* 0x002fe200078e000e */
[----:B------:R2:W1:Y:S01]  /*0ba0*/  SHFL.DOWN PT, R5, R15, 0x1, 0x1f ;  /* 0x08201f000f057f89 */ /* 0x00046200000e0000 */
[----:B------:R-:W-:-:S03]  /*0bb0*/  IMAD.MOV.U32 R3, RZ, RZ, R15 ;  /* 0x000000ffff037224 */ /* 0x000fc600078e000f */
[----:B------:R2:W4:Y:S04]  /*0bc0*/  SHFL.DOWN PT, R7, R12, 0x1, 0x1f ;  /* 0x08201f000c077f89 */ /* 0x00052800000e0000 */
[----:B------:R2:W1:Y:S01]  /*0bd0*/  SHFL.DOWN PT, R17, R13, 0x1, 0x1f ;  /* 0x08201f000d117f89 */ /* 0x00046200000e0000 */
[----:B0-----:R-:W-:-:S13]  /*0be0*/  ISETP.GT.AND P0, PT, R9, 0x1e, PT ;  /* 0x0000001e0900780c */ /* 0x001fda0003f04270 */
[----:B-1234-:R-:W-:Y:S05]  /*0bf0*/  @P0 BRA `(.L_x_23) ;  /* 0x0000000000500947 */ /* 0x01efea0003800000 */
[----:B------:R-:W-:Y:S01]  /*0c00*/  DSETP.GEU.AND P0, PT, |R14|, |R4|, PT ;  /* 0x400000040e00722a */ /* 0x000fe20003f0e200 */
[----:B------:R-:W-:Y:S02]  /*0c10*/  IMAD.MOV.U32 R11, RZ, RZ, R7 ;  /* 0x000000ffff0b7224 */ /* 0x000fe400078e0007 */
[----:B------:R-:W-:Y:S02]  /*0c20*/  IMAD.MOV.U32 R16, RZ, RZ, R17 ;  /* 0x000000ffff107224 */ /* 0x000fe400078e0011 */
        /* <DEDUP_REMOVED lines=9> */
[CC--:B------:R-:W-:Y:S02]  /*0cc0*/  ISETP.LT.U32.AND P1, PT, R12.reuse, R7.reuse, PT ;  /* 0x000000070c00720c */ /* 0x0c0fe40003f21070 */
[C---:B------:R-:W-:Y:S02]  /*0cd0*/  ISETP.GE.U32.AND P0, PT, R12.reuse, R7, PT ;  /* 0x000000070c00720c */ /* 0x040fe40003f06070 */
[CC--:B------:R-:W-:Y:S02]  /*0ce0*/  ISETP.LT.AND.EX P1, PT, R13.reuse, R17.reuse, PT, P1 ;  /* 0x000000110d00720c */ /* 0x0c0fe40003f21310 */
[C---:B------:R-:W-:Y:S02]  /*0cf0*/  ISETP.GE.AND.EX P0, PT, R13.reuse, R17, PT, P0 ;  /* 0x000000110d00720c */ /* 0x040fe40003f06300 */
[----:B------:R-:W-:Y:S02]  /*0d00*/  SEL R11, R12, R7, P1 ;  /* 0x000000070c0b7207 */ /* 0x000fe40000800000 */
[----:B------:R-:W-:-:S02]  /*0d10*/  SEL R16, R13, R17, P1 ;  /* 0x000000110d107207 */ /* 0x000fc40000800000 */
[----:B------:R-:W-:Y:S02]  /*0d20*/  FSEL R2, R14, R4, !P0 ;  /* 0x000000040e027208 */ /* 0x000fe40004000000 */
[----:B------:R-:W-:-:S07]  /*0d30*/  FSEL R3, R15, R5, !P0 ;  /* 0x000000050f037208 */ /* 0x000fce0004000000 */
.L_x_23:
[----:B------:R-:W-:Y:S05]  /*0d40*/  BSYNC.RECONVERGENT B1 ;  /* 0x0000000000017941 */ /* 0x000fea0003800200 */
.L_x_22:
[----:B------:R-:W-:Y:S01]  /*0d50*/  ISETP.GT.AND P0, PT, R9, 0x1d, PT ;  /* 0x0000001d0900780c */ /* 0x000fe20003f04270 */
[----:B------:R0:W1:Y:S01]  /*0d60*/  SHFL.DOWN PT, R6, R2, 0x2, 0x1f ;  /* 0x08401f0002067f89 */ /* 0x00006200000e0000 */
[----:B------:R-:W-:Y:S01]  /*0d70*/  BSSY.RECONVERGENT B1, `(.L_x_24) ;  /* 0x000001d000017945 */ /* 0x000fe20003800200 */
[----:B------:R-:W-:Y:S02]  /*0d80*/  IMAD.MOV.U32 R8, RZ, RZ, R11 ;  /* 0x000000ffff087224 */ /* 0x000fe400078e000b */
[----:B------:R0:W2:Y:S01]  /*0d90*/  SHFL.DOWN PT, R7, R3, 0x2, 0x1f ;  /* 0x08401f0003077f89 */ /* 0x0000a200000e0000 */
[----:B------:R-:W-:Y:S02]  /*0da0*/  IMAD.MOV.U32 R10, RZ, RZ, R16 ;  /* 0x000000ffff0a7224 */ /* 0x000fe400078e0010 */
[----:B------:R-:W-:Y:S01]  /*0db0*/  IMAD.MOV.U32 R4, RZ, RZ, R2 ;  /* 0x000000ffff047224 */ /* 0x000fe200078e0002 */
[----:B------:R0:W3:Y:S01]  /*0dc0*/  SHFL.DOWN PT, R12, R11, 0x2, 0x1f ;  /* 0x08401f000b0c7f89 */ /* 0x0000e200000e0000 */
[----:B------:R-:W-:-:S03]  /*0dd0*/  IMAD.MOV.U32 R5, RZ, RZ, R3 ;  /* 0x000000ffff057224 */ /* 0x000fc600078e0003 */
[----:B------:R0:W4:Y:S01]  /*0de0*/  SHFL.DOWN PT, R13, R16, 0x2, 0x1f ;  /* 0x08401f00100d7f89 */ /* 0x00012200000e0000 */
[----:B------:R-:W-:Y:S05]  /*0df0*/  @P0 BRA `(.L_x_25) ;  /* 0x0000000000500947 */ /* 0x000fea0003800000 */
[----:B-12---:R-:W-:Y:S01]  /*0e00*/  DSETP.GEU.AND P0, PT, |R2|, |R6|, PT ;  /* 0x400000060200722a */ /* 0x006fe20003f0e200 */
[----:B---3--:R-:W-:Y:S02]  /*0e10*/  IMAD.MOV.U32 R8, RZ, RZ, R12 ;  /* 0x000000ffff087224 */ /* 0x008fe400078e000c */
[----:B----4-:R-:W-:Y:S02]  /*0e20*/  IMAD.MOV.U32 R10, RZ, RZ, R13 ;  /* 0x000000ffff0a7224 */ /* 0x010fe400078e000d */
        /* <DEDUP_REMOVED lines=17> */
.L_x_25:
[----:B------:R-:W-:Y:S05]  /*0f40*/  BSYNC.RECONVERGENT B1 ;  /* 0x0000000000017941 */ /* 0x000fea0003800200 */
.L_x_24:
[----:B------:R-:W-:Y:S01]  /*0f50*/  ISETP.GT.AND P0, PT, R9, 0x1b, PT ;  /* 0x0000001b0900780c */ /* 0x000fe20003f04270 */
[----:B-1----:R1:W1:Y:S01]  /*0f60*/  SHFL.DOWN PT, R6, R4, 0x4, 0x1f ;  /* 0x08801f0004067f89 */ /* 0x00226200000e0000 */
[----:B------:R-:W-:Y:S01]  /*0f70*/  BSSY.RECONVERGENT B1, `(.L_x_26) ;  /* 0x000001d000017945 */ /* 0x000fe20003800200 */
[----:B0-----:R-:W-:Y:S02]  /*0f80*/  IMAD.MOV.U32 R11, RZ, RZ, R8 ;  /* 0x000000ffff0b7224 */ /* 0x001fe400078e0008 */
[----:B--2---:R0:W2:Y:S01]  /*0f90*/  SHFL.DOWN PT, R7, R5, 0x4, 0x1f ;  /* 0x08801f0005077f89 */ /* 0x0040a200000e0000 */
[----:B---3--:R-:W-:Y:S02]  /*0fa0*/  IMAD.MOV.U32 R12, RZ, RZ, R10 ;  /* 0x000000ffff0c7224 */ /* 0x008fe400078e000a */
[----:B------:R-:W-:Y:S01]  /*0fb0*/  IMAD.MOV.U32 R2, RZ, RZ, R4 ;  /* 0x000000ffff027224 */ /* 0x000fe200078e0004 */
[----:B----4-:R0:W3:Y:S01]  /*0fc0*/  SHFL.DOWN PT, R13, R8, 0x4, 0x1f ;  /* 0x08801f00080d7f89 */ /* 0x0100e200000e0000 */
        /* <DEDUP_REMOVED lines=23> */
.L_x_27:
[----:B------:R-:W-:Y:S05]  /*1140*/  BSYNC.RECONVERGENT B1 ;  /* 0x0000000000017941 */ /* 0x000fea0003800200 */
.L_x_26:
[----:B------:R-:W-:Y:S01]  /*1150*/  ISETP.GT.AND P0, PT, R9, 0x17, PT ;  /* 0x000000170900780c */ /* 0x000fe20003f04270 */
[----:B-1----:R1:W1:Y:S01]  /*1160*/  SHFL.DOWN PT, R6, R2, 0x8, 0x1f ;  /* 0x09001f0002067f89 */ /* 0x00226200000e0000 */
[----:B------:R-:W-:Y:S01]  /*1170*/  BSSY.RECONVERGENT B1, `(.L_x_28) ;  /* 0x000001d000017945 */ /* 0x000fe20003800200 */
[----:B0-----:R-:W-:Y:S02]  /*1180*/  IMAD.MOV.U32 R8, RZ, RZ, R11 ;  /* 0x000000ffff087224 */ /* 0x001fe400078e000b */
[----:B--2---:R0:W2:Y:S01]  /*1190*/  SHFL.DOWN PT, R7, R3, 0x8, 0x1f ;  /* 0x09001f0003077f89 */ /* 0x0040a200000e0000 */
[----:B------:R-:W-:Y:S02]  /*11a0*/  IMAD.MOV.U32 R10, RZ, RZ, R12 ;  /* 0x000000ffff0a7224 */ /* 0x000fe400078e000c */
[----:B------:R-:W-:Y:S01]  /*11b0*/  IMAD.MOV.U32 R4, RZ, RZ, R2 ;  /* 0x000000ffff047224 */ /* 0x000fe200078e0002 */
[----:B------:R0:W0:Y:S01]  /*11c0*/  SHFL.DOWN PT, R14, R11, 0x8, 0x1f ;  /* 0x09001f000b0e7f89 */ /* 0x00002200000e0000 */
[----:B------:R-:W-:-:S03]  /*11d0*/  IMAD.MOV.U32 R5, RZ, RZ, R3 ;  /* 0x000000ffff057224 */ /* 0x000fc600078e0003 */
[----:B---3--:R3:W0:Y:S01]  /*11e0*/  SHFL.DOWN PT, R13, R12, 0x8, 0x1f ;  /* 0x09001f000c0d7f89 */ /* 0x00862200000e0000 */
[----:B------:R-:W-:Y:S05]  /*11f0*/  @P0 BRA `(.L_x_29) ;  /* 0x0000000000500947 */ /* 0x000fea0003800000 */
[----:B-12---:R-:W-:Y:S01]  /*1200*/  DSETP.GEU.AND P0, PT, |R2|, |R6|, PT ;  /* 0x400000060200722a */ /* 0x006fe20003f0e200 */
[----:B0-----:R-:W-:Y:S02]  /*1210*/  IMAD.MOV.U32 R8, RZ, RZ, R14 ;  /* 0x000000ffff087224 */ /* 0x001fe400078e000e */
        /* <DEDUP_REMOVED lines=18> */
.L_x_29:
[----:B------:R-:W-:Y:S05]  /*1340*/  BSYNC.RECONVERGENT B1 ;  /* 0x0000000000017941 */ /* 0x000fea0003800200 */
.L_x_28:
[----:B------:R-:W-:Y:S01]  /*1350*/  ISETP.GT.AND P0, PT, R9, 0xf, PT ;  /* 0x0000000f0900780c */ /* 0x000fe20003f04270 */
[----:B-1----:R1:W1:Y:S01]  /*1360*/  SHFL.DOWN PT, R6, R4, 0x10, 0x1f ;  /* 0x0a001f0004067f89 */ /* 0x00226200000e0000 */
[----:B------:R-:W-:Y:S01]  /*1370*/  BSSY.RECONVERGENT B1, `(.L_x_30) ;  /* 0x000001d000017945 */ /* 0x000fe20003800200 */
[----:B0-----:R-:W-:Y:S02]  /*1380*/  IMAD.MOV.U32 R14, RZ, RZ, R8 ;  /* 0x000000ffff0e7224 */ /* 0x001fe400078e0008 */
[----:B--2---:R0:W2:Y:S01]  /*1390*/  SHFL.DOWN PT, R7, R5, 0x10, 0x1f ;  /* 0x0a001f0005077f89 */ /* 0x0040a200000e0000 */
[----:B----4-:R-:W-:Y:S02]  /*13a0*/  IMAD.MOV.U32 R15, RZ, RZ, R10 ;  /* 0x000000ffff0f7224 */ /* 0x010fe400078e000a */
[----:B------:R-:W-:Y:S01]  /*13b0*/  IMAD.MOV.U32 R2, RZ, RZ, R4 ;  /* 0x000000ffff027224 */ /* 0x000fe200078e0004 */
[----:B------:R0:W4:Y:S01]  /*13c0*/  SHFL.DOWN PT, R11, R8, 0x10, 0x1f ;  /* 0x0a001f00080b7f89 */ /* 0x00012200000e0000 */
[----:B------:R-:W-:-:S03]  /*13d0*/  IMAD.MOV.U32 R3, RZ, RZ, R5 ;  /* 0x000000ffff037224 */ /* 0x000fc600078e0005 */
[----:B------:R0:W0:Y:S01]  /*13e0*/  SHFL.DOWN PT, R13, R10, 0x10, 0x1f ;  /* 0x0a001f000a0d7f89 */ /* 0x00002200000e0000 */
[----:B------:R-:W-:Y:S05]  /*13f0*/  @P0 BRA `(.L_x_31) ;  /* 0x0000000000500947 */ /* 0x000fea0003800000 */
[----:B-12---:R-:W-:Y:S01]  /*1400*/  DSETP.GEU.AND P0, PT, |R4|, |R6|, PT ;  /* 0x400000060400722a */ /* 0x006fe20003f0e200 */
[----:B----4-:R-:W-:Y:S02]  /*1410*/  IMAD.MOV.U32 R14, RZ, RZ, R11 ;  /* 0x000000ffff0e7224 */ /* 0x010fe400078e000b */
[----:B0-----:R-:W-:Y:S02]  /*1420*/  IMAD.MOV.U32 R15, RZ, RZ, R13 ;  /* 0x000000ffff0f7224 */ /* 0x001fe400078e000d */
        /* <DEDUP_REMOVED lines=17> */
.L_x_31:
[----:B------:R-:W-:Y:S05]  /*1540*/  BSYNC.RECONVERGENT B1 ;  /* 0x0000000000017941 */ /* 0x000fea0003800200 */
.L_x_30:
[----:B------:R-:W-:Y:S01]  /*1550*/  ISETP.NE.AND P0, PT, R9, RZ, PT ;  /* 0x000000ff0900720c */ /* 0x000fe20003f05270 */
[----:B------:R-:W-:-:S12]  /*1560*/  BSSY.RECONVERGENT B1, `(.L_x_32) ;  /* 0x000000a000017945 */ /* 0x000fd80003800200 */
[----:B------:R-:W-:Y:S05]  /*1570*/  @P0 BRA `(.L_x_33) ;  /* 0x0000000000200947 */ /* 0x000fea0003800000 */
[----:B-1----:R-:W1:Y:S01]  /*1580*/  S2R R6, SR_CgaCtaId ;  /* 0x0000000000067919 */ /* 0x002e620000008800 */
[----:B0-----:R-:W-:Y:S02]  /*1590*/  MOV R5, 0x400 ;  /* 0x0000040000057802 */ /* 0x001fe40000000f00 */
[----:B------:R-:W-:-:S04]  /*15a0*/  SHF.R.U32.HI R4, RZ, 0x1, R0 ;  /* 0x00000001ff047819 */ /* 0x000fc80000011600 */
[----:B------:R-:W-:Y:S02]  /*15b0*/  LOP3.LUT R4, R4, 0x1f0, RZ, 0xc0, !PT ;  /* 0x000001f004047812 */ /* 0x000fe400078ec0ff */
[----:B-1----:R-:W-:-:S05]  /*15c0*/  LEA R5, R6, R5, 0x18 ;  /* 0x0000000506057211 */ /* 0x002fca00078ec0ff */
[----:B------:R-:W-:-:S05]  /*15d0*/  IMAD.IADD R5, R4, 0x1, R5 ;  /* 0x0000000104057824 */ /* 0x000fca00078e0205 */
[----:B------:R0:W-:Y:S04]  /*15e0*/  STS.64 [R5+0x10], R14 ;  /* 0x0000100e05007388 */ /* 0x0001e80000000a00 */
[----:B------:R0:W-:Y:S02]  /*15f0*/  STS.64 [R5+0x8], R2 ;  /* 0x0000080205007388 */ /* 0x0001e40000000a00 */
.L_x_33:
[----:B------:R-:W-:Y:S05]  /*1600*/  BSYNC.RECONVERGENT B1 ;  /* 0x0000000000017941 */ /* 0x000fea0003800200 */
.L_x_32:
[----:B------:R-:W-:Y:S01]  /*1610*/  BAR.SYNC.DEFER_BLOCKING 0x0 ;  /* 0x0000000000007b1d */ /* 0x000fe20000010000 */
[----:B------:R-:W-:-:S13]  /*1620*/  ISETP.NE.AND P1, PT, R0, RZ, PT ;  /* 0x000000ff0000720c */ /* 0x000fda0003f25270 */
[----:B------:R-:W-:Y:S05]  /*1630*/  @P1 BRA `(.L_x_34) ;  /* 0x0000005400881947 */ /* 0x000fea0003800000 */
[----:B0-----:R-:W0:Y:S01]  /*1640*/  S2R R5, SR_CgaCtaId ;  /* 0x0000000000057919 */ /* 0x001e220000008800 */
[----:B------:R-:W-:Y:S01]  /*1650*/  MOV R0, 0x400 ;  /* 0x0000040000007802 */ /* 0x000fe20000000f00 */
[----:B------:R-:W-:Y:S03]  /*1660*/  BSSY.RECONVERGENT B1, `(.L_x_35) ;  /* 0x000001a000017945 */ /* 0x000fe60003800200 */
[----:B0-----:R-:W-:-:S05]  /*1670*/  LEA R0, R5, R0, 0x18 ;  /* 0x0000000005007211 */ /* 0x001fca00078ec0ff */
[----:B------:R-:W0:Y:S04]  /*1680*/  LDS.64 R16, [R0+0x18] ;  /* 0x0000180000107984 */ /* 0x000e280000000a00 */
[----:B-12---:R-:W1:Y:S04]  /*1690*/  LDS.128 R4, [R0+0x20] ;  /* 0x0000200000047984 */ /* 0x006e680000000c00 */
[----:B---3--:R2:W3:Y:S04]  /*16a0*/  LDS.64 R12, [R0+0x80] ;  /* 0x00008000000c7984 */ /* 0x0084e80000000a00 */
[----:B----4-:R2:W4:Y:S01]  /*16b0*/  LDS.128 R8, [R0+0x30] ;  /* 0x0000300000087984 */ /* 0x0105220000000c00 */
[----:B0-----:R-:W-:Y:S01]  /*16c0*/  DSETP.GEU.AND P0, PT, |R2|, |R16|, PT ;  /* 0x400000100200722a */ /* 0x001fe20003f0e200 */
[----:B------:R-:W-:-:S02]  /*16d0*/  IMAD.MOV.U32 R24, RZ, RZ, R16 ;  /* 0x000000ffff187224 */ /* 0x000fc400078e0010 */
[----:B------:R-:W-:Y:S02]  /*16e0*/  IMAD.MOV.U32 R25, RZ, RZ, R17 ;  /* 0x000000ffff197224 */ /* 0x000fe400078e0011 */
[----:B-1----:R-:W-:Y:S02]  /*16f0*/  IMAD.MOV.U32 R26, RZ, RZ, R4 ;  /* 0x000000ffff1a7224 */ /* 0x002fe400078e0004 */
[----:B------:R-:W-:-:S07]  /*1700*/  IMAD.MOV.U32 R27, RZ, RZ, R5 ;  /* 0x000000ffff1b7224 */ /* 0x000fce00078e0005 */
[----:B--234-:R-:W-:Y:S05]  /*1710*/  @!P0 BRA `(.L_x_36) ;  /* 0x0000000000388947 */ /* 0x01cfea0003800000 */
        /* <DEDUP_REMOVED lines=14> */
.L_x_36:
[----:B------:R-:W-:Y:S05]  /*1800*/  BSYNC.RECONVERGENT B1 ;  /* 0x0000000000017941 */ /* 0x000fea0003800200 */
.L_x_35:
[----:B------:R0:W1:Y:S01]  /*1810*/  LDS.128 R16, [R0+0x40] ;  /* 0x0000400000107984 */ /* 0x0000620000000c00 */
[----:B------:R-:W-:Y:S01]  /*1820*/  DSETP.GEU.AND P0, PT, |R24|, |R6|, PT ;  /* 0x400000061800722a */ /* 0x000fe20003f0e200 */
[----:B------:R-:W-:Y:S01]  /*1830*/  BSSY.RECONVERGENT B1, `(.L_x_37) ;  /* 0x0000015000017945 */ /* 0x000fe20003800200 */
[----:B------:R-:W-:Y:S01]  /*1840*/  IMAD.MOV.U32 R4, RZ, RZ, R6 ;  /* 0x000000ffff047224 */ /* 0x000fe200078e0006 */
[----:B------:R0:W2:Y:S01]  /*1850*/  LDS.128 R20, [R0+0x50] ;  /* 0x0000500000147984 */ /* 0x0000a20000000c00 */
        /* <DEDUP_REMOVED lines=18> */
.L_x_38:
[----:B------:R-:W-:Y:S05]  /*1980*/  BSYNC.RECONVERGENT B1 ;  /* 0x0000000000017941 */ /* 0x000fea0003800200 */
.L_x_37:
[----:B------:R-:W-:Y:S01]  /*1990*/  DSETP.GEU.AND P0, PT, |R4|, |R10|, PT ;  /* 0x4000000a0400722a */ /* 0x000fe20003f0e200 */
[----:B------:R-:W-:Y:S01]  /*19a0*/  BSSY.RECONVERGENT B1, `(.L_x_39) ;  /* 0x0000014000017945 */ /* 0x000fe20003800200 */
[----:B------:R-:W-:Y:S02]  /*19b0*/  IMAD.MOV.U32 R2, RZ, RZ, R10 ;  /* 0x000000ffff027224 */ /* 0x000fe400078e000a */
[----:B------:R-:W-:Y:S02]  /*19c0*/  IMAD.MOV.U32 R3, RZ, RZ, R11 ;  /* 0x000000ffff037224 */ /* 0x000fe400078e000b */
[----:B-1----:R-:W-:Y:S02]  /*19d0*/  IMAD.MOV.U32 R27, RZ, RZ, R16 ;  /* 0x000000ffff1b7224 */ /* 0x002fe400078e0010 */
        /* <DEDUP_REMOVED lines=16> */
.L_x_40:
[----:B------:R-:W-:Y:S05]  /*1ae0*/  BSYNC.RECONVERGENT B1 ;  /* 0x0000000000017941 */ /* 0x000fea0003800200 */
.L_x_39:
[----:B------:R0:W1:Y:S01]  /*1af0*/  LDS.128 R8, [R0+0x60] ;  /* 0x0000600000087984 */ /* 0x0000620000000c00 */
[----:B------:R-:W-:Y:S01]  /*1b00*/  DSETP.GEU.AND P0, PT, |R2|, |R18|, PT ;  /* 0x400000120200722a */ /* 0x000fe20003f0e200 */
[----:B------:R-:W-:Y:S01]  /*1b10*/  BSSY.RECONVERGENT B1, `(.L_x_41) ;  /* 0x0000015000017945 */ /* 0x000fe20003800200 */
[----:B------:R-:W-:Y:S01]  /*1b20*/  IMAD.MOV.U32 R14, RZ, RZ, R18 ;  /* 0x000000ffff0e7224 */ /* 0x000fe200078e0012 */
[----:B------:R0:W3:Y:S01]  /*1b30*/  LDS.128 R4, [R0+0x70] ;  /* 0x0000700000047984 */ /* 0x0000e20000000c00 */
[----:B------:R-:W-:Y:S02]  /*1b40*/  IMAD.MOV.U32 R15, RZ, RZ, R19 ;  /* 0x000000ffff0f7224 */ /* 0x000fe400078e0013 */
[----:B--2---:R-:W-:Y:S02]  /*1b50*/  IMAD.MOV.U32 R17, RZ, RZ, R20 ;  /* 0x000000ffff117224 */ /* 0x004fe400078e0014 */
        /* <DEDUP_REMOVED lines=16> */
.L_x_42:
[----:B------:R-:W-:Y:S05]  /*1c60*/  BSYNC.RECONVERGENT B1 ;  /* 0x0000000000017941 */ /* 0x000fea0003800200 */
.L_x_41:
        /* <DEDUP_REMOVED lines=21> */
.L_x_44:
[----:B------:R-:W-:Y:S05]  /*1dc0*/  BSYNC.RECONVERGENT B1 ;  /* 0x0000000000017941 */ /* 0x000fea0003800200 */
.L_x_43:
[----:B------:R-:W-:Y:S01]  /*1dd0*/  DSETP.GEU.AND P0, PT, |R2|, |R10|, PT ;  /* 0x4000000a0200722a */ /* 0x000fe20003f0e200 */
[----:B------:R-:W-:Y:S01]  /*1de0*/  BSSY.RECONVERGENT B1, `(.L_x_45) ;  /* 0x0000014000017945 */ /* 0x000fe20003800200 */
[----:B------:R-:W-:Y:S02]  /*1df0*/  IMAD.MOV.U32 R8, RZ, RZ, R10 ;  /* 0x000000ffff087224 */ /* 0x000fe400078e000a */
[----:B------:R-:W-:Y:S02]  /*1e00*/  IMAD.MOV.U32 R9, RZ, RZ, R11 ;  /* 0x000000ffff097224 */ /* 0x000fe400078e000b */
[----:B---3--:R-:W-:Y:S02]  /*1e10*/  IMAD.MOV.U32 R17, RZ, RZ, R4 ;  /* 0x000000ffff117224 */ /* 0x008fe400078e0004 */
        /* <DEDUP_REMOVED lines=16> */
.L_x_46:
[----:B------:R-:W-:Y:S05]  /*1f20*/  BSYNC.RECONVERGENT B1 ;  /* 0x0000000000017941 */ /* 0x000fea0003800200 */
.L_x_45:
        /* <DEDUP_REMOVED lines=19> */
[----:B------:R-:W-:Y:S01]  /*2060*/  SEL R15, R0, R13, P2 ;  /* 0x0000000d000f7207 */ /* 0x000fe20001000000 */
[----:B------:R-:W-:Y:S06]  /*2070*/  BRA `(.L_x_34) ;  /* 0x0000004800f87947 */ /* 0x000fec0003800000 */
.L_x_21:
[----:B------:R-:W2:Y:S01]  /*2080*/  S2R R4, SR_LANEID ;  /* 0x0000000000047919 */ /* 0x000ea20000000000 */
[----:B-1----:R-:W-:Y:S01]  /*2090*/  LOP3.LUT R2, R0, 0x3e0, RZ, 0xc0, !PT ;  /* 0x000003e000027812 */ /* 0x002fe200078ec0ff */
[----:B------:R-:W-:Y:S01]  /*20a0*/  BSSY.RECONVERGENT B1, `(.L_x_47) ;  /* 0x0000024000017945 */ /* 0x000fe20003800200 */
[----:B-----5:R-:W-:Y:S02]  /*20b0*/  IMAD.MOV.U32 R16, RZ, RZ, R12 ;  /* 0x000000ffff107224 */ /* 0x020fe400078e000c */
[----:B------:R-:W-:Y:S02]  /*20c0*/  IMAD.MOV.U32 R18, RZ, RZ, R13 ;  /* 0x000000ffff127224 */ /* 0x000fe400078e000d */
[----:B------:R-:W-:Y:S01]  /*20d0*/  VIADD R3, R2, 0x20 ;  /* 0x0000002002037836 */ /* 0x000fe20000000000 */
[----:B------:R-:W-:-:S04]  /*20e0*/  LOP3.LUT R2, RZ, R2, RZ, 0x33, !PT ;  /* 0x00000002ff027212 */ /* 0x000fc800078e33ff */
[----:B------:R-:W-:Y:S01]  /*20f0*/  ISETP.GT.AND P0, PT, R3, UR6, PT ;  /* 0x0000000603007c0c */ /* 0x000fe2000bf04270 */
[----:B------:R-:W-:Y:S02]  /*2100*/  VIADD R2, R2, UR6 ;  /* 0x0000000602027c36 */ /* 0x000fe40008000000 */
[----:B------:R-:W-:-:S03]  /*2110*/  IMAD.MOV.U32 R3, RZ, RZ, R15 ;  /* 0x000000ffff037224 */ /* 0x000fc600078e000f */
[----:B------:R-:W-:Y:S01]  /*2120*/  SEL R5, R2, 0x1f, P0 ;  /* 0x0000001f02057807 */ /* 0x000fe20000000000 */
[----:B------:R-:W-:-:S04]  /*2130*/  IMAD.MOV.U32 R2, RZ, RZ, R14 ;  /* 0x000000ffff027224 */ /* 0x000fc800078e000e */
[----:B------:R1:W3:Y:S04]  /*2140*/  SHFL.DOWN PT, R6, R14, 0x1, R5 ;  /* 0x082000000e067989 */ /* 0x0002e800000e0005 */
[----:B------:R1:W4:Y:S04]  /*2150*/  SHFL.DOWN PT, R7, R15, 0x1, R5 ;  /* 0x082000000f077989 */ /* 0x00032800000e0005 */
[----:B0-----:R1:W0:Y:S01]  /*2160*/  SHFL.DOWN PT, R9, R12, 0x1, R5 ;  /* 0x082000000c097989 */ /* 0x00122200000e0005 */
[----:B--2---:R-:W-:-:S03]  /*2170*/  ISETP.GE.AND P0, PT, R4, R5, PT ;  /* 0x000000050400720c */ /* 0x004fc60003f06270 */
[----:B------:R1:W2:Y:S10]  /*2180*/  SHFL.DOWN PT, R11, R13, 0x1, R5 ;  /* 0x082000000d0b7989 */ /* 0x0002b400000e0005 */
[----:B-1----:R-:W-:Y:S05]  /*2190*/  @P0 BRA `(.L_x_48) ;  /* 0x0000000000500947 */ /* 0x002fea0003800000 */
[----:B---34-:R-:W-:Y:S01]  /*21a0*/  DSETP.GEU.AND P0, PT, |R14|, |R6|, PT ;  /* 0x400000060e00722a */ /* 0x018fe20003f0e200 */
[----:B0-----:R-:W-:Y:S02]  /*21b0*/  IMAD.MOV.U32 R16, RZ, RZ, R9 ;  /* 0x000000ffff107224 */ /* 0x001fe400078e0009 */
[----:B--2---:R-:W-:Y:S02]  /*21c0*/  IMAD.MOV.U32 R18, RZ, RZ, R11 ;  /* 0x000000ffff127224 */ /* 0x004fe400078e000b */
        /* <DEDUP_REMOVED lines=17> */
.L_x_48:
[----:B------:R-:W-:Y:S05]  /*22e0*/  BSYNC.RECONVERGENT B1 ;  /* 0x0000000000017941 */ /* 0x000fea0003800200 */
.L_x_47:
[----:B---3--:R-:W-:Y:S01]  /*22f0*/  VIADD R6, R4, 0x2 ;  /* 0x0000000204067836 */ /* 0x008fe20000000000 */
[----:B------:R1:W3:Y:S01]  /*2300*/  SHFL.DOWN PT, R8, R2, 0x2, R5 ;  /* 0x0840000002087989 */ /* 0x0002e200000e0005 */
[----:B------:R-:W-:Y:S01]  /*2310*/  BSSY.RECONVERGENT B1, `(.L_x_49) ;  /* 0x000001e000017945 */ /* 0x000fe20003800200 */
[----:B------:R-:W-:Y:S02]  /*2320*/  IMAD.MOV.U32 R10, RZ, RZ, R16 ;  /* 0x000000ffff0a7224 */ /* 0x000fe400078e0010 */
[----:B------:R-:W-:Y:S01]  /*2330*/  ISETP.GT.AND P0, PT, R6, R5, PT ;  /* 0x000000050600720c */ /* 0x000fe20003f04270 */
[----:B0-----:R1:W0:Y:S01]  /*2340*/  SHFL.DOWN PT, R9, R3, 0x2, R5 ;  /* 0x0840000003097989 */ /* 0x00122200000e0005 */
[----:B------:R-:W-:Y:S02]  /*2350*/  IMAD.MOV.U32 R12, RZ, RZ, R18 ;  /* 0x000000ffff0c7224 */ /* 0x000fe400078e0012 */
[----:B------:R-:W-:Y:S01]  /*2360*/  IMAD.MOV.U32 R6, RZ, RZ, R2 ;  /* 0x000000ffff067224 */ /* 0x000fe200078e0002 */
[----:B--2---:R1:W2:Y:S01]  /*2370*/  SHFL.DOWN PT, R11, R16, 0x2, R5 ;  /* 0x08400000100b7989 */ /* 0x0042a200000e0005 */
[----:B----4-:R-:W-:-:S03]  /*2380*/  IMAD.MOV.U32 R7, RZ, RZ, R3 ;  /* 0x000000ffff077224 */ /* 0x010fc600078e0003 */
[----:B------:R1:W4:Y:S04]  /*2390*/  SHFL.DOWN PT, R13, R18, 0x2, R5 ;  /* 0x08400000120d7989 */ /* 0x00032800000e0005 */
[----:B------:R-:W-:Y:S05]  /*23a0*/  @P0 BRA `(.L_x_50) ;  /* 0x0000000000500947 */ /* 0x000fea0003800000 */
[----:B0--3--:R-:W-:Y:S01]  /*23b0*/  DSETP.GEU.AND P0, PT, |R2|, |R8|, PT ;  /* 0x400000080200722a */ /* 0x009fe20003f0e200 */
[----:B--2---:R-:W-:Y:S02]  /*23c0*/  IMAD.MOV.U32 R10, RZ, RZ, R11 ;  /* 0x000000ffff0a7224 */ /* 0x004fe400078e000b */
        /* <DEDUP_REMOVED lines=18> */
.L_x_50:
[----:B------:R-:W-:Y:S05]  /*24f0*/  BSYNC.RECONVERGENT B1 ;  /* 0x0000000000017941 */ /* 0x000fea0003800200 */
.L_x_49:
[----:B-1----:R-:W-:Y:S01]  /*2500*/  VIADD R2, R4, 0x4 ;  /* 0x0000000404027836 */ /* 0x002fe20000000000 */
[----:B---3--:R1:W3:Y:S01]  /*2510*/  SHFL.DOWN PT, R8, R6, 0x4, R5 ;  /* 0x0880000006087989 */ /* 0x0082e200000e0005 */
[----:B------:R-:W-:Y:S01]  /*2520*/  BSSY.RECONVERGENT B1, `(.L_x_51) ;  /* 0x000001e000017945 */ /* 0x000fe20003800200 */
[----:B------:R-:W-:Y:S02]  /*2530*/  IMAD.MOV.U32 R14, RZ, RZ, R10 ;  /* 0x000000ffff0e7224 */ /* 0x000fe400078e000a */
[----:B------:R-:W-:Y:S01]  /*2540*/  ISETP.GT.AND P0, PT, R2, R5, PT ;  /* 0x000000050200720c */ /* 0x000fe20003f04270 */
[----:B0-----:R1:W0:Y:S01]  /*2550*/  SHFL.DOWN PT, R9, R7, 0x4, R5 ;  /* 0x0880000007097989 */ /* 0x00122200000e0005 */
[----:B------:R-:W-:Y:S02]  /*2560*/  IMAD.MOV.U32 R16, RZ, RZ, R12 ;  /* 0x000000ffff107224 */ /* 0x000fe400078e000c */
[----:B------:R-:W-:Y:S01]  /*2570*/  IMAD.MOV.U32 R2, RZ, RZ, R6 ;  /* 0x000000ffff027224 */ /* 0x000fe200078e0006 */
[----:B--2---:R1:W2:Y:S01]  /*2580*/  SHFL.DOWN PT, R11, R10, 0x4, R5 ;  /* 0x088000000a0b7989 */ /* 0x0042a200000e0005 */
[----:B------:R-:W-:-:S03]  /*2590*/  IMAD.MOV.U32 R3, RZ, RZ, R7 ;  /* 0x000000ffff037224 */ /* 0x000fc600078e0007 */
[----:B----4-:R1:W4:Y:S04]  /*25a0*/  SHFL.DOWN PT, R13, R12, 0x4, R5 ;  /* 0x088000000c0d7989 */ /* 0x01032800000e0005 */
        /* <DEDUP_REMOVED lines=21> */
.L_x_52:
[----:B------:R-:W-:Y:S05]  /*2700*/  BSYNC.RECONVERGENT B1 ;  /* 0x0000000000017941 */ /* 0x000fea0003800200 */
.L_x_51:
        /* <DEDUP_REMOVED lines=32> */
.L_x_54:
[----:B------:R-:W-:Y:S05]  /*2910*/  BSYNC.RECONVERGENT B1 ;  /* 0x0000000000017941 */ /* 0x000fea0003800200 */
.L_x_53:
        /* <DEDUP_REMOVED lines=32> */
.L_x_56:
[----:B------:R-:W-:Y:S05]  /*2b20*/  BSYNC.RECONVERGENT B1 ;  /* 0x0000000000017941 */ /* 0x000fea0003800200 */
.L_x_55:
[----:B------:R-:W-:Y:S01]  /*2b30*/  ISETP.NE.AND P0, PT, R4, RZ, PT ;  /* 0x000000ff0400720c */ /* 0x000fe20003f05270 */
[----:B------:R-:W-:-:S12]  /*2b40*/  BSSY.RECONVERGENT B1, `(.L_x_57) ;  /* 0x000000a000017945 */ /* 0x000fd80003800200 */
[----:B------:R-:W-:Y:S05]  /*2b50*/  @P0 BRA `(.L_x_58) ;  /* 0x0000000000200947 */ /* 0x000fea0003800000 */
[----:B-1----:R-:W1:Y:S01]  /*2b60*/  S2R R6, SR_CgaCtaId ;  /* 0x0000000000067919 */ /* 0x002e620000008800 */
[----:B------:R-:W-:Y:S02]  /*2b70*/  MOV R5, 0x400 ;  /* 0x0000040000057802 */ /* 0x000fe40000000f00 */
[----:B------:R-:W-:-:S04]  /*2b80*/  SHF.R.U32.HI R4, RZ, 0x1, R0 ;  /* 0x00000001ff047819 */ /* 0x000fc80000011600 */
[----:B------:R-:W-:Y:S02]  /*2b90*/  LOP3.LUT R4, R4, 0x1f0, RZ, 0xc0, !PT ;  /* 0x000001f004047812 */ /* 0x000fe400078ec0ff */
[----:B-1----:R-:W-:-:S05]  /*2ba0*/  LEA R5, R6, R5, 0x18 ;  /* 0x0000000506057211 */ /* 0x002fca00078ec0ff */
[----:B------:R-:W-:-:S05]  /*2bb0*/  IMAD.IADD R5, R4, 0x1, R5 ;  /* 0x0000000104057824 */ /* 0x000fca00078e0205 */
[----:B------:R1:W-:Y:S04]  /*2bc0*/  STS.64 [R5+0x10], R14 ;  /* 0x0000100e05007388 */ /* 0x0003e80000000a00 */
[----:B------:R1:W-:Y:S02]  /*2bd0*/  STS.64 [R5+0x8], R2 ;  /* 0x0000080205007388 */ /* 0x0003e40000000a00 */
.L_x_58:
[----:B------:R-:W-:Y:S05]  /*2be0*/  BSYNC.RECONVERGENT B1 ;  /* 0x0000000000017941 */ /* 0x000fea0003800200 */
.L_x_57:
[----:B------:R-:W-:Y:S01]  /*2bf0*/  BAR.SYNC.DEFER_BLOCKING 0x0 ;  /* 0x0000000000007b1d */ /* 0x000fe20000010000 */
[----:B------:R-:W-:-:S13]  /*2c00*/  ISETP.NE.AND P1, PT, R0, RZ, PT ;  /* 0x000000ff0000720c */ /* 0x000fda0003f25270 */
[----:B------:R-:W-:Y:S05]  /*2c10*/  @P1 BRA `(.L_x_34) ;  /* 0x0000004000101947 */ /* 0x000fea0003800000 */
[----:B------:R-:W-:Y:S01]  /*2c20*/  UISETP.GE.AND UP0, UPT, UR6, 0x21, UPT ;  /* 0x000000210600788c */ /* 0x000fe2000bf06270 */
[----:B--2---:R-:W-:Y:S02]  /*2c30*/  IMAD.MOV.U32 R11, RZ, RZ, R14 ;  /* 0x000000ffff0b7224 */ /* 0x004fe400078e000e */
[----:B---3--:R-:W-:Y:S02]  /*2c40*/  IMAD.MOV.U32 R8, RZ, RZ, R15 ;  /* 0x000000ffff087224 */ /* 0x008fe400078e000f */
[----:B------:R-:W-:Y:S02]  /*2c50*/  IMAD.MOV.U32 R4, RZ, RZ, R2 ;  /* 0x000000ffff047224 */ /* 0x000fe400078e0002 */
[----:B-1----:R-:W-:Y:S02]  /*2c60*/  IMAD.MOV.U32 R5, RZ, RZ, R3 ;  /* 0x000000ffff057224 */ /* 0x002fe400078e0003 */
[----:B------:R-:W-:Y:S05]  /*2c70*/  BRA.U !UP0, `(.L_x_59) ;  /* 0x00000001086c7547 */ /* 0x000fea000b800000 */
[----:B------:R-:W1:Y:S01]  /*2c80*/  S2UR UR5, SR_CgaCtaId ;  /* 0x00000000000579c3 */ /* 0x000e620000008800 */
[----:B------:R-:W-:Y:S01]  /*2c90*/  UMOV UR4, 0x400 ;  /* 0x0000040000047882 */ /* 0x000fe20000000000 */
[----:B------:R-:W-:Y:S01]  /*2ca0*/  BSSY.RECONVERGENT B1, `(.L_x_59) ;  /* 0x0000018000017945 */ /* 0x000fe20003800200 */
[----:B-1----:R-:W-:-:S09]  /*2cb0*/  ULEA UR4, UR5, UR4, 0x18 ;  /* 0x0000000405047291 */ /* 0x002fd2000f8ec0ff */
[----:B------:R-:W1:Y:S04]  /*2cc0*/  LDS.64 R6, [UR4+0x18] ;  /* 0x00001804ff067984 */ /* 0x000e680008000a00 */
[----:B----4-:R-:W2:Y:S01]  /*2cd0*/  LDS.64 R12, [UR4+0x20] ;  /* 0x00002004ff0c7984 */ /* 0x010ea20008000a00 */
[----:B-1----:R-:W-:Y:S01]  /*2ce0*/  DSETP.GEU.AND P0, PT, |R2|, |R6|, PT ;  /* 0x400000060200722a */ /* 0x002fe20003f0e200 */
[----:B------:R-:W-:Y:S02]  /*2cf0*/  IMAD.MOV.U32 R4, RZ, RZ, R6 ;  /* 0x000000ffff047224 */ /* 0x000fe400078e0006 */
[----:B------:R-:W-:Y:S02]  /*2d00*/  IMAD.MOV.U32 R5, RZ, RZ, R7 ;  /* 0x000000ffff057224 */ /* 0x000fe400078e0007 */
[----:B--2---:R-:W-:-:S02]  /*2d10*/  IMAD.MOV.U32 R11, RZ, RZ, R12 ;  /* 0x000000ffff0b7224 */ /* 0x004fc400078e000c */
        /* <DEDUP_REMOVED lines=16> */
.L_x_60:
[----:B------:R-:W-:Y:S05]  /*2e20*/  BSYNC.RECONVERGENT B1 ;  /* 0x0000000000017941 */ /* 0x000fea0003800200 */
.L_x_59:
[----:B------:R-:W-:Y:S01]  /*2e30*/  UISETP.GE.AND UP0, UPT, UR6, 0x41, UPT ;  /* 0x000000410600788c */ /* 0x000fe2000bf06270 */
[----:B0-----:R-:W-:Y:S02]  /*2e40*/  IMAD.MOV.U32 R9, RZ, RZ, R11 ;  /* 0x000000ffff097224 */ /* 0x001fe400078e000b */
[----:B------:R-:W-:Y:S02]  /*2e50*/  IMAD.MOV.U32 R0, RZ, RZ, R8 ;  /* 0x000000ffff007224 */ /* 0x000fe400078e0008 */
[----:B------:R-:W-:Y:S02]  /*2e60*/  IMAD.MOV.U32 R2, RZ, RZ, R4 ;  /* 0x000000ffff027224 */ /* 0x000fe400078e0004 */
[----:B------:R-:W-:Y:S02]  /*2e70*/  IMAD.MOV.U32 R3, RZ, RZ, R5 ;  /* 0x000000ffff037224 */ /* 0x000fe400078e0005 */
[----:B------:R-:W-:Y:S05]  /*2e80*/  BRA.U !UP0, `(.L_x_61) ;  /* 0x00000001086c7547 */ /* 0x000fea000b800000 */
[----:B------:R-:W0:Y:S01]  /*2e90*/  S2UR UR5, SR_CgaCtaId ;  /* 0x00000000000579c3 */ /* 0x000e220000008800 */
[----:B------:R-:W-:Y:S01]  /*2ea0*/  UMOV UR4, 0x400 ;  /* 0x0000040000047882 */ /* 0x000fe20000000000 */
[----:B------:R-:W-:Y:S01]  /*2eb0*/  BSSY.RECONVERGENT B1, `(.L_x_61) ;  /* 0x0000018000017945 */ /* 0x000fe20003800200 */
[----:B0-----:R-:W-:-:S09]  /*2ec0*/  ULEA UR4, UR5, UR4, 0x18 ;  /* 0x0000000405047291 */ /* 0x001fd2000f8ec0ff */
[----:B------:R-:W0:Y:S04]  /*2ed0*/  LDS.64 R6, [UR4+0x28] ;  /* 0x00002804ff067984 */ /* 0x000e280008000a00 */
[----:B----4-:R-:W1:Y:S01]  /*2ee0*/  LDS.64 R12, [UR4+0x30] ;  /* 0x00003004ff0c7984 */ /* 0x010e620008000a00 */
[----:B0-----:R-:W-:Y:S01]  /*2ef0*/  DSETP.GEU.AND P0, PT, |R4|, |R6|, PT ;  /* 0x400000060400722a */ /* 0x001fe20003f0e200 */
[----:B------:R-:W-:Y:S02]  /*2f00*/  IMAD.MOV.U32 R2, RZ, RZ, R6 ;  /* 0x000000ffff027224 */ /* 0x000fe400078e0006 */
[----:B------:R-:W-:Y:S02]  /*2f10*/  IMAD.MOV.U32 R3, RZ, RZ, R7 ;  /* 0x000000ffff037224 */ /* 0x000fe400078e0007 */
[----:B-1----:R-:W-:-:S02]  /*2f20*/  IMAD.MOV.U32 R9, RZ, RZ, R12 ;  /* 0x000000ffff097224 */ /* 0x002fc400078e000c */
        /* <DEDUP_REMOVED lines=16> */
.L_x_62:
[----:B------:R-:W-:Y:S05]  /*3030*/  BSYNC.RECONVERGENT B1 ;  /* 0x0000000000017941 */ /* 0x000fea0003800200 */
.L_x_61:
[----:B------:R-:W-:Y:S01]  /*3040*/  UISETP.GE.AND UP0, UPT, UR6, 0x61, UPT ;  /* 0x000000610600788c */ /* 0x000fe2000bf06270 */
[----:B------:R-:W-:Y:S02]  /*3050*/  IMAD.MOV.U32 R11, RZ, RZ, R9 ;  /* 0x000000ffff0b7224 */ /* 0x000fe400078e0009 */
        /* <DEDUP_REMOVED lines=30> */
.L_x_64:
[----:B------:R-:W-:Y:S05]  /*3240*/  BSYNC.RECONVERGENT B1 ;  /* 0x0000000000017941 */ /* 0x000fea0003800200 */
.L_x_63:
        /* <DEDUP_REMOVED lines=32> */
.L_x_66:
[----:B------:R-:W-:Y:S05]  /*3450*/  BSYNC.RECONVERGENT B1 ;  /* 0x0000000000017941 */ /* 0x000fea0003800200 */
.L_x_65:
        /* <DEDUP_REMOVED lines=32> */
.L_x_68:
[----:B------:R-:W-:Y:S05]  /*3660*/  BSYNC.RECONVERGENT B1 ;  /* 0x0000000000017941 */ /* 0x000fea0003800200 */
.L_x_67:
        /* <DEDUP_REMOVED lines=32> */
.L_x_70:
[----:B------:R-:W-:Y:S05]  /*3870*/  BSYNC.RECONVERGENT B1 ;  /* 0x0000000000017941 */ /* 0x000fea0003800200 */
.L_x_69:
[----:B------:R-:W-:Y:S01]  /*3880*/  UISETP.GE.AND UP0, UPT, UR6, 0xe1, UPT ;  /* 0x000000e10600788c */ /* 0x000fe2000bf06270 */
[----:B------:R-:W-:Y:S02]  /*3890*/  IMAD.MOV.U32 R14, RZ, RZ, R9 ;  /* 0x000000ffff0e7224 */ /* 0x000fe400078e0009 */
[----:B------:R-:W-:Y:S02]  /*38a0*/  IMAD.MOV.U32 R15, RZ, RZ, R0 ;  /* 0x000000ffff0f7224 */ /* 0x000fe400078e0000 */
[----:B------:R-:W-:Y:S02]  /*38b0*/  IMAD.MOV.U32 R2, RZ, RZ, R6 ;  /* 0x000000ffff027224 */ /* 0x000fe400078e0006 */
[----:B------:R-:W-:Y:S02]  /*38c0*/  IMAD.MOV.U32 R3, RZ, RZ, R7 ;  /* 0x000000ffff037224 */ /* 0x000fe400078e0007 */
[----:B------:R-:W-:Y:S05]  /*38d0*/  BRA.U !UP0, `(.L_x_34) ;  /* 0x0000003108e07547 */ /* 0x000fea000b800000 */
[----:B------:R-:W0:Y:S01]  /*38e0*/  S2UR UR5, SR_CgaCtaId ;  /* 0x00000000000579c3 */ /* 0x000e220000008800 */
[----:B------:R-:W-:Y:S02]  /*38f0*/  UMOV UR4, 0x400 ;  /* 0x0000040000047882 */ /* 0x000fe40000000000 */
[----:B0-----:R-:W-:-:S09]  /*3900*/  ULEA UR4, UR5, UR4, 0x18 ;  /* 0x0000000405047291 */ /* 0x001fd2000f8ec0ff */
[----:B------:R-:W0:Y:S04]  /*3910*/  LDS.64 R4, [UR4+0x78] ;  /* 0x00007804ff047984 */ /* 0x000e280008000a00 */
[----:B------:R-:W1:Y:S01]  /*3920*/  LDS.64 R10, [UR4+0x80] ;  /* 0x00008004ff0a7984 */ /* 0x000e620008000a00 */
        /* <DEDUP_REMOVED lines=21> */
.L_x_2:
[----:B------:R-:W1:Y:S01]  /*3a80*/  S2R R0, SR_TID.X ;  /* 0x0000000000007919 */ /* 0x000e620000002100 */
[----:B------:R-:W1:Y:S02]  /*3a90*/  LDC.64 R2, c[0x0][0x380] ;  /* 0x0000e000ff027b82 */ /* 0x000e640000000a00 */
[----:B-1----:R-:W-:-:S05]  /*3aa0*/  IMAD.WIDE.U32 R18, R0, 0x10, R2 ;  /* 0x0000001000127825 */ /* 0x002fca00078e0002 */
[----:B0-----:R-:W2:Y:S04]  /*3ab0*/  LDG.E.64.CONSTANT R20, desc[UR10][R18.64] ;  /* 0x0000000a12147981 */ /* 0x001ea8000c1e9b00 */
[----:B------:R-:W2:Y:S04]  /*3ac0*/  LDG.E.64.CONSTANT R14, desc[UR10][R18.64+0x1000] ;  /* 0x0010000a120e7981 */ /* 0x000ea8000c1e9b00 */
[----:B------:R-:W3:Y:S04]  /*3ad0*/  LDG.E.64.CONSTANT R12, desc[UR10][R18.64+0x8] ;  /* 0x0000080a120c7981 */ /* 0x000ee8000c1e9b00 */
[----:B------:R-:W3:Y:S04]  /*3ae0*/  LDG.E.64.CONSTANT R10, desc[UR10][R18.64+0x1008] ;  /* 0x0010080a120a7981 */ /* 0x000ee8000c1e9b00 */
[----:B------:R-:W4:Y:S04]  /*3af0*/  LDG.E.64.CONSTANT R8, desc[UR10][R18.64+0x2000] ;  /* 0x0020000a12087981 */ /* 0x000f28000c1e9b00 */
[----:B------:R-:W5:Y:S04]  /*3b00*/  LDG.E.64.CONSTANT R6, desc[UR10][R18.64+0x2008] ;  /* 0x0020080a12067981 */ /* 0x000f68000c1e9b00 */
[----:B------:R-:W5:Y:S04]  /*3b10*/  LDG.E.64.CONSTANT R4, desc[UR10][R18.64+0x3000] ;  /* 0x0030000a12047981 */ /* 0x000f68000c1e9b00 */
[----:B------:R-:W5:Y:S04]  /*3b20*/  LDG.E.64.CONSTANT R2, desc[UR10][R18.64+0x3008] ;  /* 0x0030080a12027981 */ /* 0x000f68000c1e9b00 */
[----:B------:R-:W5:Y:S04]  /*3b30*/  LDG.E.64.CONSTANT R16, desc[UR10][R18.64+0x4000] ;  /* 0x0040000a12107981 */ /* 0x000f68000c1e9b00 */
[----:B------:R-:W5:Y:S01]  /*3b40*/  LDG.E.64.CONSTANT R22, desc[UR10][R18.64+0x4008] ;  /* 0x0040080a12167981 */ /* 0x000f62000c1e9b00 */
[----:B------:R-:W-:Y:S01]  /*3b50*/  UISETP.GE.U32.AND UP0, UPT, UR8, 0xa00, UPT ;  /* 0x00000a000800788c */ /* 0x000fe2000bf06070 */
[----:B--2---:R-:W-:-:S14]  /*3b60*/  DSETP.GEU.AND P2, PT, |R20|, |R14|, PT ;  /* 0x4000000e1400722a */ /* 0x004fdc0003f4e200 */
[----:B---3--:R-:W-:-:S04]  /*3b70*/  @P2 ISETP.GE.U32.AND P0, PT, R12, R10, PT ;  /* 0x0000000a0c00220c */ /* 0x008fc80003f06070 */
[----:B------:R-:W-:-:S13]  /*3b80*/  @P2 ISETP.GE.AND.EX P0, PT, R13, R11, PT, P0 ;  /* 0x0000000b0d00220c */ /* 0x000fda0003f06300 */
[----:B------:R-:W-:-:S06]  /*3b90*/  @P2 DSETP.LT.OR P0, PT, |R14|, |R20|, !P0 ;  /* 0x400000140e00222a */ /* 0x000fcc0004701600 */
[----:B------:R-:W-:Y:S02]  /*3ba0*/  @P2 FSEL R20, R20, R14, P0 ;  /* 0x0000000e14142208 */ /* 0x000fe40000000000 */
[----:B------:R-:W-:Y:S02]  /*3bb0*/  @P2 FSEL R21, R21, R15, P0 ;  /* 0x0000000f15152208 */ /* 0x000fe40000000000 */
[----:B------:R-:W-:Y:S01]  /*3bc0*/  @P2 SEL R10, R12, R10, P0 ;  /* 0x0000000a0c0a2207 */ /* 0x000fe20000000000 */
[----:B------:R-:W-:Y:S01]  /*3bd0*/  @P2 IMAD.MOV.U32 R14, RZ, RZ, R20 ;  /* 0x000000ffff0e2224 */ /* 0x000fe200078e0014 */
[----:B------:R-:W-:Y:S01]  /*3be0*/  @P2 SEL R11, R13, R11, P0 ;  /* 0x0000000b0d0b2207 */ /* 0x000fe20000000000 */
[----:B------:R-:W-:-:S06]  /*3bf0*/  @P2 IMAD.MOV.U32 R15, RZ, RZ, R21 ;  /* 0x000000ffff0f2224 */ /* 0x000fcc00078e0015 */
[----:B----4-:R-:W-:-:S14]  /*3c00*/  DSETP.GEU.AND P1, PT, |R14|, |R8|, PT ;  /* 0x400000080e00722a */ /* 0x010fdc0003f2e200 */
[----:B-----5:R-:W-:-:S04]  /*3c10*/  @P1 ISETP.GE.U32.AND P0, PT, R10, R6, PT ;  /* 0x000000060a00120c */ /* 0x020fc80003f06070 */
        /* <DEDUP_REMOVED lines=8> */
[----:B------:R-:W-:-:S14]  /*3ca0*/  DSETP.GEU.AND P2, PT, |R8|, |R4|, PT ;  /* 0x400000040800722a */ /* 0x000fdc0003f4e200 */
[----:B------:R-:W-:-:S04]  /*3cb0*/  @P2 ISETP.GE.U32.AND P0, PT, R6, R2, PT ;  /* 0x000000020600220c */ /* 0x000fc80003f06070 */
        /* <DEDUP_REMOVED lines=15> */
[----:B------:R-:W-:Y:S01]  /*3db0*/  IMAD.MOV.U32 R2, RZ, RZ, RZ ;  /* 0x000000ffff027224 */ /* 0x000fe200078e00ff */
[----:B------:R-:W-:Y:S01]  /*3dc0*/  @P1 SEL R23, R3, R23, P0 ;  /* 0x0000001703171207 */ /* 0x000fe20000000000 */
[----:B------:R-:W-:Y:S02]  /*3dd0*/  IMAD.MOV.U32 R3, RZ, RZ, 0x500 ;  /* 0x00000500ff037424 */ /* 0x000fe400078e00ff */
[----:B------:R-:W-:Y:S02]  /*3de0*/  @P1 IMAD.MOV.U32 R16, RZ, RZ, R4 ;  /* 0x000000ffff101224 */ /* 0x000fe400078e0004 */
[----:B------:R-:W-:Y:S01]  /*3df0*/  @P1 IMAD.MOV.U32 R17, RZ, RZ, R5 ;  /* 0x000000ffff111224 */ /* 0x000fe200078e0005 */
[----:B------:R-:W-:Y:S06]  /*3e00*/  BRA.U !UP0, `(.L_x_71) ;  /* 0x0000000d08987547 */ /* 0x000fec000b800000 */
[----:B------:R-:W-:Y:S01]  /*3e10*/  UIADD3 UR9, UP0, UPT, UR8, -0xa00, URZ ;  /* 0xfffff60008097890 */ /* 0x000fe2000ff1e0ff */
[----:B------:R-:W-:Y:S02]  /*3e20*/  IMAD.MOV.U32 R3, RZ, RZ, 0x500 ;  /* 0x00000500ff037424 */ /* 0x000fe400078e00ff */
[----:B------:R-:W-:Y:S01]  /*3e30*/  IMAD.MOV.U32 R2, RZ, RZ, RZ ;  /* 0x000000ffff027224 */ /* 0x000fe200078e00ff */
[----:B------:R-:W-:Y:S02]  /*3e40*/  ULEA.HI.X.SX32 UR8, UR8, 0xffffffff, 0x1, UP0 ;  /* 0xffffffff08087891 */ /* 0x000fe400080f0eff */
[----:B------:R-:W-:Y:S02]  /*3e50*/  UIMAD.WIDE.U32 UR12, UR9, -0x33333333, URZ ;  /* 0xcccccccd090c78a5 */ /* 0x000fe4000f8e00ff */
[----:B------:R-:W-:Y:S02]  /*3e60*/  UIMAD.WIDE.U32 UR4, UR8, -0x33333333, URZ ;  /* 0xcccccccd080478a5 */ /* 0x000fe4000f8e00ff */
[----:B------:R-:W-:-:S02]  /*3e70*/  UISETP.GE.U32.AND UP1, UPT, UR9, 0x500, UPT ;  /* 0x000005000900788c */ /* 0x000fc4000bf26070 */
[----:B------:R-:W-:Y:S02]  /*3e80*/  UIMAD.WIDE.U32 UR4, UP0, UR9, -0x33333334, UR4 ;  /* 0xcccccccc090478a5 */ /* 0x000fe4000f800004 */
[----:B------:R-:W-:Y:S02]  /*3e90*/  UISETP.GE.U32.AND.EX UP1, UPT, UR8, URZ, UPT, UP1 ;  /* 0x000000ff0800728c */ /* 0x000fe4000bf26110 */
[----:B------:R-:W-:Y:S02]  /*3ea0*/  UIADD3.X UR7, UPT, UPT, URZ, URZ, URZ, UP0, !UPT ;  /* 0x000000ffff077290 */ /* 0x000fe400087fe4ff */
[----:B------:R-:W-:Y:S01]  /*3eb0*/  UIADD3 URZ, UP0, UPT, UR13, UR4, URZ ;  /* 0x000000040dff7290 */ /* 0x000fe2000ff1e0ff */
[----:B------:R-:W-:-:S03]  /*3ec0*/  UMOV UR6, UR5 ;  /* 0x0000000500067c82 */ /* 0x000fc60008000000 */
[----:B------:R-:W-:-:S04]  /*3ed0*/  UIMAD.WIDE.U32.X UR4, UR8, -0x33333334, UR6, UP0 ;  /* 0xcccccccc080478a5 */ /* 0x000fc800080e0406 */
[----:B------:R-:W-:-:S04]  /*3ee0*/  USHF.R.U64 UR6, UR4, 0xa, UR5 ;  /* 0x0000000a04067899 */ /* 0x000fc80008001205 */
[----:B------:R-:W-:-:S04]  /*3ef0*/  ULOP3.LUT UR7, UR6, 0x1, URZ, 0xc0, !UPT ;  /* 0x0000000106077892 */ /* 0x000fc8000f8ec0ff */
[----:B------:R-:W-:-:S04]  /*3f00*/  UISETP.NE.U32.AND UP0, UPT, UR7, 0x1, UPT ;  /* 0x000000010700788c */ /* 0x000fc8000bf05070 */
[----:B------:R-:W-:Y:S01]  /*3f10*/  UISETP.NE.U32.AND.EX UP0, UPT, URZ, URZ, UPT, UP0 ;  /* 0x000000ffff00728c */ /* 0x000fe2000bf05100 */
[----:B------:R-:W-:Y:S10]  /*3f20*/  BRA.U !UP1, `(.L_x_72) ;  /* 0x00000009093c7547 */ /* 0x000ff4000b800000 */
[----:B------:R-:W0:Y:S01]  /*3f30*/  LDCU.64 UR8, c[0x0][0x380] ;  /* 0x00007000ff0877ac */ /* 0x000e220008000a00 */
[----:B------:R-:W-:Y:S02]  /*3f40*/  IMAD.MOV.U32 R3, RZ, RZ, 0x500 ;  /* 0x00000500ff037424 */ /* 0x000fe400078e00ff */
[----:B------:R-:W-:Y:S01]  /*3f50*/  IMAD.MOV.U32 R2, RZ, RZ, RZ ;  /* 0x000000ffff027224 */ /* 0x000fe200078e00ff */
[----:B------:R-:W-:-:S04]  /*3f60*/  UIADD3 UR4, UP1, UPT, UR6, 0x1, URZ ;  /* 0x0000000106047890 */ /* 0x000fc8000ff3e0ff */
[----:B------:R-:W-:Y:S02]  /*3f70*/  ULEA.HI.X UR5, UR5, URZ, URZ, 0x16, UP1 ;  /* 0x000000ff05057291 */ /* 0x000fe400088fb4ff */
[----:B------:R-:W-:Y:S02]  /*3f80*/  ULOP3.LUT UR4, UR4, 0xfffffffe, URZ, 0xc0, !UPT ;  /* 0xfffffffe04047892 */ /* 0x000fe4000f8ec0ff */
[----:B------:R-:W-:Y:S01]  /*3f90*/  ULOP3.LUT UR5, UR5, 0x7fffff, URZ, 0xc0, !UPT ;  /* 0x007fffff05057892 */ /* 0x000fe2000f8ec0ff */
[----:B0-----:R-:W-:-:S04]  /*3fa0*/  LEA R6, P0, R0, UR8, 0x4 ;  /* 0x0000000800067c11 */ /* 0x001fc8000f8020ff */
[----:B------:R-:W-:Y:S02]  /*3fb0*/  IADD3 R6, P1, PT, R6, 0xe008, RZ ;  /* 0x0000e00806067810 */ /* 0x000fe40007f3e0ff */
[----:B------:R-:W-:-:S05]  /*3fc0*/  LEA.HI.X R5, R0, UR9, RZ, 0x4, P0 ;  /* 0x0000000900057c11 */ /* 0x000fca00080f24ff */
[----:B------:R-:W-:-:S07]  /*3fd0*/  IMAD.X R5, RZ, RZ, R5, P1 ;  /* 0x000000ffff057224 */ /* 0x000fce00008e0605 */
.L_x_73:
[----:B------:R-:W-:-:S05]  /*3fe0*/  IMAD.MOV.U32 R4, RZ, RZ, R6 ;  /* 0x000000ffff047224 */ /* 0x000fca00078e0006 */
[----:B------:R-:W2:Y:S04]  /*3ff0*/  LDG.E.64.CONSTANT R12, desc[UR10][R4.64+-0x9008] ;  /* 0xff6ff80a040c7981 */ /* 0x000ea8000c1e9b00 */
[----:B------:R-:W3:Y:S04]  /*4000*/  LDG.E.64.CONSTANT R8, desc[UR10][R4.64+-0x9000] ;  /* 0xff70000a04087981 */ /* 0x000ee8000c1e9b00 */
[----:B------:R-:W4:Y:S04]  /*4010*/  LDG.E.64.CONSTANT R10, desc[UR10][R4.64+-0x8008] ;  /* 0xff7ff80a040a7981 */ /* 0x000f28000c1e9b00 */
[----:B------:R-:W5:Y:S04]  /*4020*/  LDG.E.64.CONSTANT R6, desc[UR10][R4.64+-0x8000] ;  /* 0xff80000a04067981 */ /* 0x000f68000c1e9b00 */
[----:B------:R-:W5:Y:S04]  /*4030*/  LDG.E.64.CONSTANT R26, desc[UR10][R4.64+-0x7008] ;  /* 0xff8ff80a041a7981 */ /* 0x000f68000c1e9b00 */
[----:B------:R-:W5:Y:S04]  /*4040*/  LDG.E.64.CONSTANT R24, desc[UR10][R4.64+-0x7000] ;  /* 0xff90000a04187981 */ /* 0x000f68000c1e9b00 */
[----:B------:R-:W5:Y:S04]  /*4050*/  LDG.E.64.CONSTANT R20, desc[UR10][R4.64+-0x6008] ;  /* 0xff9ff80a04147981 */ /* 0x000f68000c1e9b00 */
[----:B------:R-:W5:Y:S01]  /*4060*/  LDG.E.64.CONSTANT R18, desc[UR10][R4.64+-0x6000] ;  /* 0xffa0000a04127981 */ /* 0x000f62000c1e9b00 */
[----:B--2---:R-:W-:-:S14]  /*4070*/  DSETP.GEU.AND P2, PT, |R16|, |R12|, PT ;  /* 0x4000000c1000722a */ /* 0x004fdc0003f4e200 */
[----:B---3--:R-:W-:-:S04]  /*4080*/  @P2 ISETP.GE.U32.AND P0, PT, R22, R8, PT ;  /* 0x000000081600220c */ /* 0x008fc80003f06070 */
[----:B------:R-:W-:-:S13]  /*4090*/  @P2 ISETP.GE.AND.EX P0, PT, R23, R9, PT, P0 ;  /* 0x000000091700220c */ /* 0x000fda0003f06300 */
[----:B------:R-:W-:-:S06]  /*40a0*/  @P2 DSETP.LT.OR P0, PT, |R12|, |R16|, !P0 ;  /* 0x400000100c00222a */ /* 0x000fcc0004701600 */
[----:B------:R-:W-:Y:S02]  /*40b0*/  @P2 FSEL R17, R17, R13, P0 ;  /* 0x0000000d11112208 */ /* 0x000fe40000000000 */
[----:B------:R-:W-:-:S03]  /*40c0*/  @P2 FSEL R14, R16, R12, P0 ;  /* 0x0000000c100e2208 */ /* 0x000fc60000000000 */
[----:B------:R-:W-:Y:S02]  /*40d0*/  @P2 IMAD.MOV.U32 R13, RZ, RZ, R17 ;  /* 0x000000ffff0d2224 */ /* 0x000fe400078e0011 */
[----:B------:R-:W2:Y:S01]  /*40e0*/  LDG.E.64.CONSTANT R16, desc[UR10][R4.64+-0x5008] ;  /* 0xffaff80a04107981 */ /* 0x000ea2000c1e9b00 */
[----:B------:R-:W-:-:S03]  /*40f0*/  @P2 IMAD.MOV.U32 R12, RZ, RZ, R14 ;  /* 0x000000ffff0c2224 */ /* 0x000fc600078e000e */
[----:B------:R-:W3:Y:S03]  /*4100*/  LDG.E.64.CONSTANT R14, desc[UR10][R4.64+-0x5000] ;  /* 0xffb0000a040e7981 */ /* 0x000ee6000c1e9b00 */
[----:B----4-:R-:W-:Y:S01]  /*4110*/  DSETP.GEU.AND P1, PT, |R12|, |R10|, PT ;  /* 0x4000000a0c00722a */ /* 0x010fe20003f2e200 */
[----:B------:R-:W-:Y:S02]  /*4120*/  @P2 SEL R8, R22, R8, P0 ;  /* 0x0000000816082207 */ /* 0x000fe40000000000 */
[----:B------:R-:W-:Y:S02]  /*4130*/  @P2 SEL R9, R23, R9, P0 ;  /* 0x0000000917092207 */ /* 0x000fe40000000000 */
[----:B------:R-:W4:Y:S09]  /*4140*/  LDG.E.64.CONSTANT R22, desc[UR10][R4.64+-0x4008] ;  /* 0xffbff80a04167981 */ /* 0x000f32000c1e9b00 */
[----:B-----5:R-:W-:-:S04]  /*4150*/  @P1 ISETP.GE.U32.AND P0, PT, R8, R6, PT ;  /* 0x000000060800120c */ /* 0x020fc80003f06070 */
[----:B------:R-:W-:-:S13]  /*4160*/  @P1 ISETP.GE.AND.EX P0, PT, R9, R7, PT, P0 ;  /* 0x000000070900120c */ /* 0x000fda0003f06300 */
[----:B------:R-:W-:-:S06]  /*4170*/  @P1 DSETP.LT.OR P0, PT, |R10|, |R12|, !P0 ;  /* 0x4000000c0a00122a */ /* 0x000fcc0004701600 */
[----:B------:R-:W-:Y:S02]  /*4180*/  @P1 FSEL R12, R12, R10, P0 ;  /* 0x0000000a0c0c1208 */ /* 0x000fe40000000000 */
[----:B------:R-:W-:-:S03]  /*4190*/  @P1 FSEL R13, R13, R11, P0 ;  /* 0x0000000b0d0d1208 */ /* 0x000fc60000000000 */
[----:B------:R-:W-:Y:S02]  /*41a0*/  @P1 IMAD.MOV.U32 R10, RZ, RZ, R12 ;  /* 0x000000ffff0a1224 */ /* 0x000fe400078e000c */
[----:B------:R-:W-:Y:S02]  /*41b0*/  @P1 IMAD.MOV.U32 R11, RZ, RZ, R13 ;  /* 0x000000ffff0b1224 */ /* 0x000fe400078e000d */
[----:B------:R-:W5:Y:S04]  /*41c0*/  LDG.E.64.CONSTANT R12, desc[UR10][R4.64+-0x4000] ;  /* 0xffc0000a040c7981 */ /* 0x000f68000c1e9b00 */
[----:B------:R-:W-:Y:S01]  /*41d0*/  DSETP.GEU.AND P2, PT, |R10|, |R26|, PT ;  /* 0x4000001a0a00722a */ /* 0x000fe20003f4e200 */
[----:B------:R-:W-:Y:S02]  /*41e0*/  @P1 SEL R6, R8, R6, P0 ;  /* 0x0000000608061207 */ /* 0x000fe40000000000 */
[----:B------:R-:W-:-:S11]  /*41f0*/  @P1 SEL R7, R9, R7, P0 ;  /* 0x0000000709071207 */ /* 0x000fd60000000000 */
[----:B------:R-:W-:-:S04]  /*4200*/  @P2 ISETP.GE.U32.AND P0, PT, R6, R24, PT ;  /* 0x000000180600220c */ /* 0x000fc80003f06070 */
[----:B------:R-:W-:-:S13]  /*4210*/  @P2 ISETP.GE.AND.EX P0, PT, R7, R25, PT, P0 ;  /* 0x000000190700220c */ /* 0x000fda0003f06300 */
[----:B------:R-:W-:-:S06]  /*4220*/  @P2 DSETP.LT.OR P0, PT, |R26|, |R10|, !P0 ;  /* 0x4000000a1a00222a */ /* 0x000fcc0004701600 */
[----:B------:R-:W-:Y:S02]  /*4230*/  @P2 FSEL R8, R10, R26, P0 ;  /* 0x0000001a0a082208 */ /* 0x000fe40000000000 */
[----:B------:R-:W-:-:S03]  /*4240*/  @P2 FSEL R11, R11, R27, P0 ;  /* 0x0000001b0b0b2208 */ /* 0x000fc60000000000 */
[----:B------:R-:W-:Y:S02]  /*4250*/  @P2 IMAD.MOV.U32 R26, RZ, RZ, R8 ;  /* 0x000000ffff1a2224 */ /* 0x000fe400078e0008 */
[----:B------:R-:W-:Y:S01]  /*4260*/  @P2 IMAD.MOV.U32 R27, RZ, RZ, R11 ;  /* 0x000000ffff1b2224 */ /* 0x000fe200078e000b */
[----:B------:R-:W5:Y:S04]  /*4270*/  LDG.E.64.CONSTANT R8, desc[UR10][R4.64+-0x3000] ;  /* 0xffd0000a04087981 */ /* 0x000f68000c1e9b00 */
[----:B------:R-:W5:Y:S01]  /*4280*/  LDG.E.64.CONSTANT R10, desc[UR10][R4.64+-0x3008] ;  /* 0xffcff80a040a7981 */ /* 0x000f62000c1e9b00 */
        /* <DEDUP_REMOVED lines=10> */
[----:B------:R-:W5:Y:S01]  /*4330*/  LDG.E.64.CONSTANT R6, desc[UR10][R4.64+-0x2008] ;  /* 0xffdff80a04067981 */ /* 0x000f62000c1e9b00 */
[----:B------:R-:W-:Y:S02]  /*4340*/  @P1 SEL R18, R24, R18, P0 ;  /* 0x0000001218121207 */ /* 0x000fe40000000000 */
[----:B------:R-:W-:Y:S02]  /*4350*/  @P1 SEL R19, R25, R19, P0 ;  /* 0x0000001319131207 */ /* 0x000fe40000000000 */
        /* <DEDUP_REMOVED lines=8> */
[----:B------:R-:W-:Y:S02]  /*43e0*/  @P2 IMAD.MOV.U32 R17, RZ, RZ, R21 ;  /* 0x000000ffff112224 */ /* 0x000fe400078e0015 */
[----:B------:R-:W2:Y:S04]  /*43f0*/  LDG.E.64.CONSTANT R20, desc[UR10][R4.64+-0x1008] ;  /* 0xffeff80a04147981 */ /* 0x000ea8000c1e9b00 */
[----:B----4-:R-:W-:Y:S01]  /*4400*/  DSETP.GEU.AND P1, PT, |R16|, |R22|, PT ;  /* 0x400000161000722a */ /* 0x010fe20003f2e200 */
[----:B------:R-:W-:Y:S02]  /*4410*/  @P2 SEL R14, R18, R14, P0 ;  /* 0x0000000e120e2207 */ /* 0x000fe40000000000 */
[----:B------:R-:W-:-:S02]  /*4420*/  @P2 SEL R15, R19, R15, P0 ;  /* 0x0000000f130f2207 */ /* 0x000fc40000000000 */
[----:B------:R-:W3:Y:S09]  /*4430*/  LDG.E.64.CONSTANT R18, desc[UR10][R4.64+-0x1000] ;  /* 0xfff0000a04127981 */ /* 0x000ef2000c1e9b00 */
[----:B-----5:R-:W-:-:S04]  /*4440*/  @P1 ISETP.GE.U32.AND P0, PT, R14, R12, PT ;  /* 0x0000000c0e00120c */ /* 0x020fc80003f06070 */
[----:B------:R-:W-:Y:S01]  /*4450*/  @P1 ISETP.GE.AND.EX P0, PT, R15, R13, PT, P0 ;  /* 0x0000000d0f00120c */ /* 0x000fe20003f06300 */
[----:B------:R-:W-:Y:S02]  /*4460*/  IMAD.MOV.U32 R26, RZ, RZ, R22 ;  /* 0x000000ffff1a7224 */ /* 0x000fe400078e0016 */
[----:B------:R-:W-:-:S10]  /*4470*/  IMAD.MOV.U32 R27, RZ, RZ, R23 ;  /* 0x000000ffff1b7224 */ /* 0x000fd400078e0017 */
[----:B------:R-:W-:Y:S01]  /*4480*/  @P1 DSETP.LT.OR P0, PT, |R22|, |R16|, !P0 ;  /* 0x400000101600122a */ /* 0x000fe20004701600 */
[----:B------:R-:W4:Y:S05]  /*4490*/  LDG.E.64.CONSTANT R22, desc[UR10][R4.64] ;  /* 0x0000000a04167981 */ /* 0x000f2a000c1e9b00 */
        /* <DEDUP_REMOVED lines=14> */
[----:B------:R-:W-:-:S06]  /*4580*/  @P2 IMAD.MOV.U32 R11, RZ, RZ, R27 ;  /* 0x000000ffff0b2224 */ /* 0x000fcc00078e001b */
        /* <DEDUP_REMOVED lines=10> */
[----:B------:R-:W-:Y:S02]  /*4630*/  @P1 SEL R24, R8, R24, P0 ;  /* 0x0000001808181207 */ /* 0x000fe40000000000 */
[----:B------:R-:W-:Y:S01]  /*4640*/  @P1 SEL R25, R9, R25, P0 ;  /* 0x0000001909191207 */ /* 0x000fe20000000000 */
[----:B------:R-:W-:-:S04]  /*4650*/  UIADD3 UR4, UP1, UPT, UR4, -0x2, URZ ;  /* 0xfffffffe04047890 */ /* 0x000fc8000ff3e0ff */
[----:B------:R-:W-:Y:S02]  /*4660*/  UIADD3.X UR5, UPT, UPT, UR5, -0x1, URZ, UP1, !UPT ;  /* 0xffffffff05057890 */ /* 0x000fe40008ffe4ff */
[----:B------:R-:W-:-:S04]  /*4670*/  UISETP.NE.U32.AND UP1, UPT, UR4, URZ, UPT ;  /* 0x000000ff0400728c */ /* 0x000fc8000bf25070 */
[----:B------:R-:W-:Y:S01]  /*4680*/  UISETP.NE.AND.EX UP1, UPT, UR5, URZ, UPT, UP1 ;  /* 0x000000ff0500728c */ /* 0x000fe2000bf25310 */
[----:B--2---:R-:W-:-:S14]  /*4690*/  DSETP.GEU.AND P2, PT, |R6|, |R20|, PT ;  /* 0x400000140600722a */ /* 0x004fdc0003f4e200 */
[----:B---3--:R-:W-:-:S04]  /*46a0*/  @P2 ISETP.GE.U32.AND P0, PT, R24, R18, PT ;  /* 0x000000121800220c */ /* 0x008fc80003f06070 */
[----:B------:R-:W-:-:S13]  /*46b0*/  @P2 ISETP.GE.AND.EX P0, PT, R25, R19, PT, P0 ;  /* 0x000000131900220c */ /* 0x000fda0003f06300 */
[----:B------:R-:W-:-:S06]  /*46c0*/  @P2 DSETP.LT.OR P0, PT, |R20|, |R6|, !P0 ;  /* 0x400000061400222a */ /* 0x000fcc0004701600 */
[----:B------:R-:W-:Y:S02]  /*46d0*/  @P2 FSEL R6, R6, R20, P0 ;  /* 0x0000001406062208 */ /* 0x000fe40000000000 */
[----:B------:R-:W-:-:S03]  /*46e0*/  @P2 FSEL R7, R7, R21, P0 ;  /* 0x0000001507072208 */ /* 0x000fc60000000000 */
[----:B------:R-:W-:Y:S02]  /*46f0*/  @P2 IMAD.MOV.U32 R20, RZ, RZ, R6 ;  /* 0x000000ffff142224 */ /* 0x000fe400078e0006 */
[----:B------:R-:W-:-:S06]  /*4700*/  @P2 IMAD.MOV.U32 R21, RZ, RZ, R7 ;  /* 0x000000ffff152224 */ /* 0x000fcc00078e0007 */
[----:B-----5:R-:W-:Y:S01]  /*4710*/  DSETP.GEU.AND P1, PT, |R20|, |R16|, PT ;  /* 0x400000101400722a */ /* 0x020fe20003f2e200 */
[----:B------:R-:W-:Y:S02]  /*4720*/  @P2 SEL R18, R24, R18, P0 ;  /* 0x0000001218122207 */ /* 0x000fe40000000000 */
[----:B------:R-:W-:-:S11]  /*4730*/  @P2 SEL R19, R25, R19, P0 ;  /* 0x0000001319132207 */ /* 0x000fd60000000000 */
[----:B----4-:R-:W-:-:S04]  /*4740*/  @P1 ISETP.GE.U32.AND P0, PT, R18, R22, PT ;  /* 0x000000161200120c */ /* 0x010fc80003f06070 */
[----:B------:R-:W-:Y:S02]  /*4750*/  @P1 ISETP.GE.AND.EX P0, PT, R19, R23, PT, P0 ;  /* 0x000000171300120c */ /* 0x000fe40003f06300 */
[----:B------:R-:W-:-:S05]  /*4760*/  IADD3 R6, P2, PT, R4, 0xa000, RZ ;  /* 0x0000a00004067810 */ /* 0x000fca0007f5e0ff */
[----:B------:R-:W-:-:S06]  /*4770*/  IMAD.X R5, RZ, RZ, R5, P2 ;  /* 0x000000ffff057224 */ /* 0x000fcc00010e0605 */
[----:B------:R-:W-:Y:S01]  /*4780*/  @P1 DSETP.LT.OR P0, PT, |R16|, |R20|, !P0 ;  /* 0x400000141000122a */ /* 0x000fe20004701600 */
[----:B------:R-:W-:-:S05]  /*4790*/  IADD3 R3, P2, PT, R3, 0xa00, RZ ;  /* 0x00000a0003037810 */ /* 0x000fca0007f5e0ff */
[----:B------:R-:W-:Y:S02]  /*47a0*/  @P1 FSEL R4, R20, R16, P0 ;  /* 0x0000001014041208 */ /* 0x000fe40000000000 */
[----:B------:R-:W-:Y:S01]  /*47b0*/  @P1 FSEL R21, R21, R17, P0 ;  /* 0x0000001115151208 */ /* 0x000fe20000000000 */
[----:B------:R-:W-:Y:S01]  /*47c0*/  IMAD.X R2, RZ, RZ, R2, P2 ;  /* 0x000000ffff027224 */ /* 0x000fe200010e0602 */
[----:B------:R-:W-:Y:S01]  /*47d0*/  @P1 SEL R22, R18, R22, P0 ;  /* 0x0000001612161207 */ /* 0x000fe20000000000 */
[----:B------:R-:W-:Y:S01]  /*47e0*/  @P1 IMAD.MOV.U32 R16, RZ, RZ, R4 ;  /* 0x000000ffff101224 */ /* 0x000fe200078e0004 */
[----:B------:R-:W-:Y:S01]  /*47f0*/  @P1 SEL R23, R19, R23, P0 ;  /* 0x0000001713171207 */ /* 0x000fe20000000000 */
[----:B------:R-:W-:Y:S01]  /*4800*/  @P1 IMAD.MOV.U32 R17, RZ, RZ, R21 ;  /* 0x000000ffff111224 */ /* 0x000fe200078e0015 */
[----:B------:R-:W-:Y:S06]  /*4810*/  BRA.U UP1, `(.L_x_73) ;  /* 0xfffffff501f07547 */ /* 0x000fec000b83ffff */
.L_x_72:
[----:B------:R-:W-:Y:S05]  /*4820*/  BRA.U !UP0, `(.L_x_71) ;  /* 0x0000000508107547 */ /* 0x000fea000b800000 */
[----:B------:R-:W0:Y:S02]  /*4830*/  LDC.64 R4, c[0x0][0x380] ;  /* 0x0000e000ff047b82 */ /* 0x000e240000000a00 */
[----:B0-----:R-:W-:-:S03]  /*4840*/  IMAD.WIDE.U32 R4, R0, 0x10, R4 ;  /* 0x0000001000047825 */ /* 0x001fc600078e0004 */
[----:B------:R-:W-:-:S04]  /*4850*/  LEA R24, P0, R3, R4, 0x4 ;  /* 0x0000000403187211 */ /* 0x000fc800078020ff */
[----:B------:R-:W-:-:S05]  /*4860*/  LEA.HI.X R25, R3, R5, R2, 0x4, P0 ;  /* 0x0000000503197211 */ /* 0x000fca00000f2402 */
[----:B------:R-:W2:Y:S04]  /*4870*/  LDG.E.64.CONSTANT R20, desc[UR10][R24.64] ;  /* 0x0000000a18147981 */ /* 0x000ea8000c1e9b00 */
[----:B------:R-:W3:Y:S04]  /*4880*/  LDG.E.64.CONSTANT R18, desc[UR10][R24.64+0x8] ;  /* 0x0000080a18127981 */ /* 0x000ee8000c1e9b00 */
[----:B------:R-:W4:Y:S04]  /*4890*/  LDG.E.64.CONSTANT R14, desc[UR10][R24.64+0x1000] ;  /* 0x0010000a180e7981 */ /* 0x000f28000c1e9b00 */
[----:B------:R-:W5:Y:S04]  /*48a0*/  LDG.E.64.CONSTANT R12, desc[UR10][R24.64+0x1008] ;  /* 0x0010080a180c7981 */ /* 0x000f68000c1e9b00 */
        /* <DEDUP_REMOVED lines=16> */
[----:B------:R-:W-:-:S11]  /*49b0*/  @P2 SEL R19, R23, R19, P0 ;  /* 0x0000001317132207 */ /* 0x000fd60000000000 */
[----:B-----5:R-:W-:-:S04]  /*49c0*/  @P1 ISETP.GE.U32.AND P0, PT, R18, R12, PT ;  /* 0x0000000c1200120c */ /* 0x020fc80003f06070 */
        /* <DEDUP_REMOVED lines=27> */
[----:B------:R-:W-:Y:S02]  /*4b80*/  @P1 SEL R5, R9, R5, P0 ;  /* 0x0000000509051207 */ /* 0x000fe40000000000 */
[----:B------:R-:W-:-:S05]  /*4b90*/  IADD3 R3, P1, PT, R3, 0x500, RZ ;  /* 0x0000050003037810 */ /* 0x000fca0007f3e0ff */
[----:B------:R-:W-:Y:S01]  /*4ba0*/  IMAD.X R2, RZ, RZ, R2, P1 ;  /* 0x000000ffff027224 */ /* 0x000fe200008e0602 */
[----:B--2---:R-:W-:-:S14]  /*4bb0*/  DSETP.GEU.AND P2, PT, |R6|, |R16|, PT ;  /* 0x400000100600722a */ /* 0x004fdc0003f4e200 */
[----:B------:R-:W-:-:S04]  /*4bc0*/  @P2 ISETP.GE.U32.AND P0, PT, R4, R26, PT ;  /* 0x0000001a0400220c */ /* 0x000fc80003f06070 */
[----:B------:R-:W-:-:S13]  /*4bd0*/  @P2 ISETP.GE.AND.EX P0, PT, R5, R27, PT, P0 ;  /* 0x0000001b0500220c */ /* 0x000fda0003f06300 */
[----:B------:R-:W-:-:S06]  /*4be0*/  @P2 DSETP.LT.OR P0, PT, |R16|, |R6|, !P0 ;  /* 0x400000061000222a */ /* 0x000fcc0004701600 */
[----:B------:R-:W-:Y:S02]  /*4bf0*/  @P2 FSEL R6, R6, R16, P0 ;  /* 0x0000001006062208 */ /* 0x000fe40000000000 */
[----:B------:R-:W-:Y:S02]  /*4c00*/  @P2 FSEL R7, R7, R17, P0 ;  /* 0x0000001107072208 */ /* 0x000fe40000000000 */
[----:B------:R-:W-:Y:S02]  /*4c10*/  @P2 SEL R26, R4, R26, P0 ;  /* 0x0000001a041a2207 */ /* 0x000fe40000000000 */
[----:B------:R-:W-:Y:S01]  /*4c20*/  @P2 SEL R27, R5, R27, P0 ;  /* 0x0000001b051b2207 */ /* 0x000fe20000000000 */
[----:B------:R-:W-:Y:S02]  /*4c30*/  @P2 IMAD.MOV.U32 R16, RZ, RZ, R6 ;  /* 0x000000ffff102224 */ /* 0x000fe400078e0006 */
[----:B------:R-:W-:Y:S02]  /*4c40*/  @P2 IMAD.MOV.U32 R17, RZ, RZ, R7 ;  /* 0x000000ffff112224 */ /* 0x000fe400078e0007 */
[----:B------:R-:W-:-:S02]  /*4c50*/  IMAD.MOV.U32 R22, RZ, RZ, R26 ;  /* 0x000000ffff167224 */ /* 0x000fc400078e001a */
[----:B------:R-:W-:-:S07]  /*4c60*/  IMAD.MOV.U32 R23, RZ, RZ, R27 ;  /* 0x000000ffff177224 */ /* 0x000fce00078e001b */
.L_x_71:
[----:B------:R-:W0:Y:S02]  /*4c70*/  LDCU UR4, c[0x0][0x390] ;  /* 0x00007200ff0477ac */ /* 0x000e240008000800 */
[----:B0-----:R-:W-:Y:S02]  /*4c80*/  USHF.R.S32.HI UR5, URZ, 0x1f, UR4 ;  /* 0x0000001fff057899 */ /* 0x001fe40008011404 */
[----:B------:R-:W-:-:S04]  /*4c90*/  ISETP.GE.U32.AND P0, PT, R3, UR4, PT ;  /* 0x0000000403007c0c */ /* 0x000fc8000bf06070 */
[----:B------:R-:W-:-:S13]  /*4ca0*/  ISETP.GE.AND.EX P0, PT, R2, UR5, PT, P0 ;  /* 0x0000000502007c0c */ /* 0x000fda000bf06300 */
[----:B------:R-:W-:Y:S05]  /*4cb0*/  @P0 BRA `(.L_x_74) ;  /* 0x00000008009c0947 */ /* 0x000fea0003800000 */
[----:B------:R-:W-:Y:S01]  /*4cc0*/  IADD3 R21, PT, PT, -R3, UR4, RZ ;  /* 0x0000000403157c10 */ /* 0x000fe2000fffe1ff */
[----:B------:R-:W-:Y:S03]  /*4cd0*/  BSSY.RECONVERGENT B1, `(.L_x_74) ;  /* 0x00000a5000017945 */ /* 0x000fe60003800200 */
[----:B------:R-:W-:-:S13]  /*4ce0*/  ISETP.GE.AND P0, PT, R0, R21, PT ;  /* 0x000000150000720c */ /* 0x000fda0003f06270 */
[----:B------:R-:W-:Y:S05]  /*4cf0*/  @P0 BRA `(.L_x_75) ;  /* 0x0000000800880947 */ /* 0x000fea0003800000 */
[----:B------:R-:W-:Y:S01]  /*4d00*/  LOP3.LUT R12, RZ, R0, RZ, 0x33, !PT ;  /* 0x00000000ff0c7212 */ /* 0x000fe200078e33ff */
[----:B------:R-:W-:Y:S01]  /*4d10*/  BSSY.RECONVERGENT B2, `(.L_x_76) ;  /* 0x0000032000027945 */ /* 0x000fe20003800200 */
[----:B------:R-:W-:Y:S02]  /*4d20*/  IMAD.MOV.U32 R20, RZ, RZ, R0 ;  /* 0x000000ffff147224 */ /* 0x000fe400078e0000 */
[----:B------:R-:W-:-:S04]  /*4d30*/  IADD3 R12, PT, PT, -R3, UR4, R12 ;  /* 0x00000004030c7c10 */ /* 0x000fc8000fffe10c */
[----:B------:R-:W-:-:S04]  /*4d40*/  LOP3.LUT R4, R12, 0x300, RZ, 0xc0, !PT ;  /* 0x000003000c047812 */ /* 0x000fc800078ec0ff */
[----:B------:R-:W-:-:S13]  /*4d50*/  ISETP.NE.AND P0, PT, R4, 0x300, PT ;  /* 0x000003000400780c */ /* 0x000fda0003f05270 */
[----:B------:R-:W-:Y:S05]  /*4d60*/  @!P0 BRA `(.L_x_77) ;  /* 0x0000000000b08947 */ /* 0x000fea0003800000 */
[----:B------:R-:W0:Y:S01]  /*4d70*/  LDCU.64 UR6, c[0x0][0x380] ;  /* 0x00007000ff0677ac */ /* 0x000e220008000a00 */
[----:B------:R-:W-:Y:S01]  /*4d80*/  IADD3 R5, P0, PT, R0, R3, RZ ;  /* 0x0000000300057210 */ /* 0x000fe20007f1e0ff */
[----:B------:R-:W-:Y:S01]  /*4d90*/  IMAD.MOV.U32 R20, RZ, RZ, R0 ;  /* 0x000000ffff147224 */ /* 0x000fe200078e0000 */
[----:B------:R-:W-:-:S03]  /*4da0*/  LEA.HI R4, R12, 0x1, RZ, 0x18 ;  /* 0x000000010c047811 */ /* 0x000fc600078fc0ff */
[----:B------:R-:W-:Y:S01]  /*4db0*/  IMAD.X R6, RZ, RZ, R2, P0 ;  /* 0x000000ffff067224 */ /* 0x000fe200000e0602 */
[----:B------:R-:W-:-:S05]  /*4dc0*/  LOP3.LUT R4, R4, 0x3, RZ, 0xc0, !PT ;  /* 0x0000000304047812 */ /* 0x000fca00078ec0ff */
[----:B------:R-:W-:Y:S01]  /*4dd0*/  IMAD.MOV R13, RZ, RZ, -R4 ;  /* 0x000000ffff0d7224 */ /* 0x000fe200078e0a04 */
[----:B0-----:R-:W-:-:S04]  /*4de0*/  LEA R14, P1, R5, UR6, 0x4 ;  /* 0x00000006050e7c11 */ /* 0x001fc8000f8220ff */
[----:B------:R-:W-:-:S09]  /*4df0*/  LEA.HI.X R5, R5, UR7, R6, 0x4, P1 ;  /* 0x0000000705057c11 */ /* 0x000fd200088f2406 */
.L_x_80:
[----:B------:R-:W-:-:S05]  /*4e00*/  IMAD.MOV.U32 R4, RZ, RZ, R14 ;  /* 0x000000ffff047224 */ /* 0x000fca00078e000e */
[----:B------:R-:W2:Y:S04]  /*4e10*/  LDG.E.64.CONSTANT R8, desc[UR10][R4.64] ;  /* 0x0000000a04087981 */ /* 0x000ea8000c1e9b00 */
[----:B------:R-:W3:Y:S01]  /*4e20*/  LDG.E.64.CONSTANT R6, desc[UR10][R4.64+0x8] ;  /* 0x0000080a04067981 */ /* 0x000ee2000c1e9b00 */
[----:B------:R-:W-:Y:S01]  /*4e30*/  VIADD R13, R13, 0x1 ;  /* 0x000000010d0d7836 */ /* 0x000fe20000000000 */
[----:B------:R-:W-:Y:S01]  /*4e40*/  BSSY.RECONVERGENT B3, `(.L_x_78) ;  /* 0x000001b000037945 */ /* 0x000fe20003800200 */
[----:B------:R-:W-:Y:S01]  /*4e50*/  IMAD.MOV.U32 R15, RZ, RZ, R22 ;  /* 0x000000ffff0f7224 */ /* 0x000fe200078e0016 */
        /* <DEDUP_REMOVED lines=25> */
.L_x_79:
[----:B------:R-:W-:Y:S05]  /*4ff0*/  BSYNC.RECONVERGENT B3 ;  /* 0x0000000000037941 */ /* 0x000fea0003800200 */
.L_x_78:
[----:B------:R-:W-:Y:S02]  /*5000*/  IMAD.X R5, RZ, RZ, R5, P3 ;  /* 0x000000ffff057224 */ /* 0x000fe400018e0605 */
[----:B------:R-:W-:Y:S01]  /*5010*/  VIADD R20, R20, 0x100 ;  /* 0x0000010014147836 */ /* 0x000fe20000000000 */
[----:B------:R-:W-:Y:S06]  /*5020*/  @P2 BRA `(.L_x_80) ;  /* 0xfffffffc00742947 */ /* 0x000fec000383ffff */
.L_x_77:
[----:B------:R-:W-:Y:S05]  /*5030*/  BSYNC.RECONVERGENT B2 ;  /* 0x0000000000027941 */ /* 0x000fea0003800200 */
.L_x_76:
[----:B------:R-:W-:-:S13]  /*5040*/  ISETP.GE.U32.AND P0, PT, R12, 0x300, PT ;  /* 0x000003000c00780c */ /* 0x000fda0003f06070 */
[----:B------:R-:W-:Y:S05]  /*5050*/  @!P0 BRA `(.L_x_75) ;  /* 0x0000000400b08947 */ /* 0x000fea0003800000 */
[----:B------:R-:W0:Y:S01]  /*5060*/  LDCU.64 UR6, c[0x0][0x380] ;  /* 0x00007000ff0677ac */ /* 0x000e220008000a00 */
[----:B------:R-:W-:-:S05]  /*5070*/  IADD3 R3, P0, PT, R20, R3, RZ ;  /* 0x0000000314037210 */ /* 0x000fca0007f1e0ff */
[----:B------:R-:W-:Y:S01]  /*5080*/  IMAD.X R2, RZ, RZ, R2, P0 ;  /* 0x000000ffff027224 */ /* 0x000fe200000e0602 */
[----:B0-----:R-:W-:-:S04]  /*5090*/  LEA R8, P1, R3, UR6, 0x4 ;  /* 0x0000000603087c11 */ /* 0x001fc8000f8220ff */
[----:B------:R-:W-:Y:S02]  /*50a0*/  IADD3 R8, P0, PT, R8, 0x3008, RZ ;  /* 0x0000300808087810 */ /* 0x000fe40007f1e0ff */
[----:B------:R-:W-:-:S05]  /*50b0*/  LEA.HI.X R9, R3, UR7, R2, 0x4, P1 ;  /* 0x0000000703097c11 */ /* 0x000fca00088f2402 */
[----:B------:R-:W-:-:S07]  /*50c0*/  IMAD.X R9, RZ, RZ, R9, P0 ;  /* 0x000000ffff097224 */ /* 0x000fce00000e0609 */
.L_x_89:
[----:B------:R-:W2:Y:S04]  /*50d0*/  LDG.E.64.CONSTANT R10, desc[UR10][R8.64+-0x3008] ;  /* 0xffcff80a080a7981 */ /* 0x000ea8000c1e9b00 */
[----:B------:R-:W3:Y:S04]  /*50e0*/  LDG.E.64.CONSTANT R12, desc[UR10][R8.64+-0x3000] ;  /* 0xffd0000a080c7981 */ /* 0x000ee8000c1e9b00 */
[----:B------:R0:W5:Y:S04]  /*50f0*/  LDG.E.64.CONSTANT R6, desc[UR10][R8.64+-0x2008] ;  /* 0xffdff80a08067981 */ /* 0x000168000c1e9b00 */
        /* <DEDUP_REMOVED lines=22> */
.L_x_82:
[----:B------:R-:W-:Y:S05]  /*5260*/  BSYNC.RECONVERGENT B2 ;  /* 0x0000000000027941 */ /* 0x000fea0003800200 */
.L_x_81:
        /* <DEDUP_REMOVED lines=25> */
.L_x_84:
[----:B------:R-:W-:Y:S05]  /*5400*/  BSYNC.RECONVERGENT B2 ;  /* 0x0000000000027941 */ /* 0x000fea0003800200 */
.L_x_83:
        /* <DEDUP_REMOVED lines=21> */
.L_x_86:
[----:B------:R-:W-:Y:S05]  /*5560*/  BSYNC.RECONVERGENT B2 ;  /* 0x0000000000027941 */ /* 0x000fea0003800200 */
.L_x_85:
        /* <DEDUP_REMOVED lines=21> */
.L_x_88:
[----:B------:R-:W-:Y:S05]  /*56c0*/  BSYNC.RECONVERGENT B2 ;  /* 0x0000000000027941 */ /* 0x000fea0003800200 */
.L_x_87:
[----:B------:R-:W-:Y:S01]  /*56d0*/  VIADD R20, R20, 0x400 ;  /* 0x0000040014147836 */ /* 0x000fe20000000000 */
[----:B------:R-:W-:-:S04]  /*56e0*/  IADD3 R8, P1, PT, R8, 0x4000, RZ ;  /* 0x0000400008087810 */ /* 0x000fc80007f3e0ff */
[----:B------:R-:W-:Y:S01]  /*56f0*/  ISETP.GE.AND P0, PT, R20, R21, PT ;  /* 0x000000151400720c */ /* 0x000fe20003f06270 */
[----:B------:R-:W-:-:S12]  /*5700*/  IMAD.X R9, RZ, RZ, R9, P1 ;  /* 0x000000ffff097224 */ /* 0x000fd800008e0609 */
[----:B------:R-:W-:Y:S05]  /*5710*/  @!P0 BRA `(.L_x_89) ;  /* 0xfffffff8006c8947 */ /* 0x000fea000383ffff */
.L_x_75:
[----:B------:R-:W-:Y:S05]  /*5720*/  BSYNC.RECONVERGENT B1 ;  /* 0x0000000000017941 */ /* 0x000fea0003800200 */
.L_x_74:
[----:B------:R-:W0:Y:S01]  /*5730*/  S2R R8, SR_LANEID ;  /* 0x0000000000087919 */ /* 0x000e220000000000 */
[----:B------:R-:W-:Y:S01]  /*5740*/  BSSY.RECONVERGENT B1, `(.L_x_90) ;  /* 0x000001f000017945 */ /* 0x000fe20003800200 */
[----:B------:R-:W-:Y:S01]  /*5750*/  IMAD.MOV.U32 R11, RZ, RZ, R22 ;  /* 0x000000ffff0b7224 */ /* 0x000fe200078e0016 */
[----:B------:R1:W2:Y:S01]  /*5760*/  SHFL.DOWN PT, R4, R16, 0x1, 0x1f ;  /* 0x08201f0010047f89 */ /* 0x0002a200000e0000 */
[----:B------:R-:W-:Y:S02]  /*5770*/  IMAD.MOV.U32 R12, RZ, RZ, R23 ;  /* 0x000000ffff0c7224 */ /* 0x000fe400078e0017 */
[----:B------:R-:W-:Y:S01]  /*5780*/  IMAD.MOV.U32 R2, RZ, RZ, R16 ;  /* 0x000000ffff027224 */ /* 0x000fe200078e0010 */
[----:B------:R1:W3:Y:S01]  /*5790*/  SHFL.DOWN PT, R5, R17, 0x1, 0x1f ;  /* 0x08201f0011057f89 */ /* 0x0002e200000e0000 */
        /* <DEDUP_REMOVED lines=25> */
.L_x_91:
[----:B------:R-:W-:Y:S05]  /*5930*/  BSYNC.RECONVERGENT B1 ;  /* 0x0000000000017941 */ /* 0x000fea0003800200 */
.L_x_90:
        /* <DEDUP_REMOVED lines=31> */
.L_x_93:
[----:B------:R-:W-:Y:S05]  /*5b30*/  BSYNC.RECONVERGENT B1 ;  /* 0x0000000000017941 */ /* 0x000fea0003800200 */
.L_x_92:
[----:B------:R-:W-:Y:S01]  /*5b40*/  ISETP.GT.AND P0, PT, R8, 0x1b, PT ;  /* 0x0000001b0800780c */ /* 0x000fe20003f04270 */
[----:B-1----:R1:W1:Y:S01]  /*5b50*/  SHFL.DOWN PT, R6, R4, 0x4, 0x1f ;  /* 0x08801f0004067f89 */ /* 0x00226200000e0000 */
[----:B------:R-:W-:Y:S01]  /*5b60*/  BSSY.RECONVERGENT B1, `(.L_x_94) ;  /* 0x000001d000017945 */ /* 0x000fe20003800200 */
[----:B0-----:R-:W-:Y:S02]  /*5b70*/  IMAD.MOV.U32 R11, RZ, RZ, R9 ;  /* 0x000000ffff0b7224 */ /* 0x001fe400078e0009 */
[----:B--2---:R0:W2:Y:S01]  /*5b80*/  SHFL.DOWN PT, R7, R5, 0x4, 0x1f ;  /* 0x08801f0005077f89 */ /* 0x0040a200000e0000 */
[----:B------:R-:W-:Y:S02]  /*5b90*/  IMAD.MOV.U32 R12, RZ, RZ, R10 ;  /* 0x000000ffff0c7224 */ /* 0x000fe400078e000a */
[----:B------:R-:W-:Y:S01]  /*5ba0*/  IMAD.MOV.U32 R2, RZ, RZ, R4 ;  /* 0x000000ffff027224 */ /* 0x000fe200078e0004 */
[----:B---3--:R0:W3:Y:S01]  /*5bb0*/  SHFL.DOWN PT, R14, R9, 0x4, 0x1f ;  /* 0x08801f00090e7f89 */ /* 0x0080e200000e0000 */
[----:B------:R-:W-:-:S03]  /*5bc0*/  IMAD.MOV.U32 R3, RZ, RZ, R5 ;  /* 0x000000ffff037224 */ /* 0x000fc600078e0005 */
[----:B----4-:R0:W4:Y:S01]  /*5bd0*/  SHFL.DOWN PT, R13, R10, 0x4, 0x1f ;  /* 0x08801f000a0d7f89 */ /* 0x01012200000e0000 */
        /* <DEDUP_REMOVED lines=21> */
.L_x_95:
[----:B------:R-:W-:Y:S05]  /*5d30*/  BSYNC.RECONVERGENT B1 ;  /* 0x0000000000017941 */ /* 0x000fea0003800200 */
.L_x_94:
        /* <DEDUP_REMOVED lines=31> */
.L_x_97:
[----:B------:R-:W-:Y:S05]  /*5f30*/  BSYNC.RECONVERGENT B1 ;  /* 0x0000000000017941 */ /* 0x000fea0003800200 */
.L_x_96:
[----:B------:R-:W-:Y:S01]  /*5f40*/  ISETP.GT.AND P0, PT, R8, 0xf, PT ;  /* 0x0000000f0800780c */ /* 0x000fe20003f04270 */
[----:B-1----:R1:W1:Y:S01]  /*5f50*/  SHFL.DOWN PT, R6, R4, 0x10, 0x1f ;  /* 0x0a001f0004067f89 */ /* 0x00226200000e0000 */
[----:B------:R-:W-:Y:S01]  /*5f60*/  BSSY.RECONVERGENT B1, `(.L_x_98) ;  /* 0x000001d000017945 */ /* 0x000fe20003800200 */
[----:B---3--:R-:W-:Y:S02]  /*5f70*/  IMAD.MOV.U32 R14, RZ, RZ, R9 ;  /* 0x000000ffff0e7224 */ /* 0x008fe400078e0009 */
[----:B--2---:R2:W3:Y:S01]  /*5f80*/  SHFL.DOWN PT, R7, R5, 0x10, 0x1f ;  /* 0x0a001f0005077f89 */ /* 0x0044e200000e0000 */
[----:B------:R-:W-:Y:S02]  /*5f90*/  IMAD.MOV.U32 R15, RZ, RZ, R10 ;  /* 0x000000ffff0f7224 */ /* 0x000fe400078e000a */
[----:B------:R-:W-:Y:S01]  /*5fa0*/  IMAD.MOV.U32 R2, RZ, RZ, R4 ;  /* 0x000000ffff027224 */ /* 0x000fe200078e0004 */
[----:B0-----:R2:W0:Y:S01]  /*5fb0*/  SHFL.DOWN PT, R12, R9, 0x10, 0x1f ;  /* 0x0a001f00090c7f89 */ /* 0x00142200000e0000 */
[----:B------:R-:W-:-:S03]  /*5fc0*/  IMAD.MOV.U32 R3, RZ, RZ, R5 ;  /* 0x000000ffff037224 */ /* 0x000fc600078e0005 */
[----:B------:R2:W0:Y:S01]  /*5fd0*/  SHFL.DOWN PT, R11, R10, 0x10, 0x1f ;  /* 0x0a001f000a0b7f89 */ /* 0x00042200000e0000 */
[----:B------:R-:W-:Y:S05]  /*5fe0*/  @P0 BRA `(.L_x_99) ;  /* 0x0000000000500947 */ /* 0x000fea0003800000 */
[----:B-1-3--:R-:W-:Y:S01]  /*5ff0*/  DSETP.GEU.AND P0, PT, |R4|, |R6|, PT ;  /* 0x400000060400722a */ /* 0x00afe20003f0e200 */
        /* <DEDUP_REMOVED lines=19> */
.L_x_99:
[----:B------:R-:W-:Y:S05]  /*6130*/  BSYNC.RECONVERGENT B1 ;  /* 0x0000000000017941 */ /* 0x000fea0003800200 */
.L_x_98:
[----:B------:R-:W-:Y:S01]  /*6140*/  ISETP.NE.AND P0, PT, R8, RZ, PT ;  /* 0x000000ff0800720c */ /* 0x000fe20003f05270 */
[----:B------:R-:W-:-:S12]  /*6150*/  BSSY.RECONVERGENT B1, `(.L_x_100) ;  /* 0x000000a000017945 */ /* 0x000fd80003800200 */
[----:B------:R-:W-:Y:S05]  /*6160*/  @P0 BRA `(.L_x_101) ;  /* 0x0000000000200947 */ /* 0x000fea0003800000 */
[----:B-1----:R-:W1:Y:S01]  /*6170*/  S2R R6, SR_CgaCtaId ;  /* 0x0000000000067919 */ /* 0x002e620000008800 */
[----:B--2---:R-:W-:Y:S02]  /*6180*/  MOV R5, 0x400 ;  /* 0x0000040000057802 */ /* 0x004fe40000000f00 */
[----:B------:R-:W-:-:S04]  /*6190*/  SHF.R.U32.HI R4, RZ, 0x1, R0 ;  /* 0x00000001ff047819 */ /* 0x000fc80000011600 */
[----:B------:R-:W-:Y:S02]  /*61a0*/  LOP3.LUT R4, R4, 0x1f0, RZ, 0xc0, !PT ;  /* 0x000001f004047812 */ /* 0x000fe400078ec0ff */
[----:B-1----:R-:W-:-:S05]  /*61b0*/  LEA R5, R6, R5, 0x18 ;  /* 0x0000000506057211 */ /* 0x002fca00078ec0ff */
[----:B------:R-:W-:-:S05]  /*61c0*/  IMAD.IADD R5, R4, 0x1, R5 ;  /* 0x0000000104057824 */ /* 0x000fca00078e0205 */
[----:B------:R1:W-:Y:S04]  /*61d0*/  STS.64 [R5+0x10], R14 ;  /* 0x0000100e05007388 */ /* 0x0003e80000000a00 */
[----:B------:R1:W-:Y:S02]  /*61e0*/  STS.64 [R5+0x8], R2 ;  /* 0x0000080205007388 */ /* 0x0003e40000000a00 */
.L_x_101:
[----:B------:R-:W-:Y:S05]  /*61f0*/  BSYNC.RECONVERGENT B1 ;  /* 0x0000000000017941 */ /* 0x000fea0003800200 */
.L_x_100:
[----:B------:R-:W-:Y:S01]  /*6200*/  BAR.SYNC.DEFER_BLOCKING 0x0 ;  /* 0x0000000000007b1d */ /* 0x000fe20000010000 */
[----:B------:R-:W-:-:S13]  /*6210*/  ISETP.NE.AND P1, PT, R0, RZ, PT ;  /* 0x000000ff0000720c */ /* 0x000fda0003f25270 */
[----:B------:R-:W-:Y:S05]  /*6220*/  @P1 BRA `(.L_x_34) ;  /* 0x00000008008c1947 */ /* 0x000fea0003800000 */
[----:B-12---:R-:W1:Y:S01]  /*6230*/  S2R R5, SR_CgaCtaId ;  /* 0x0000000000057919 */ /* 0x006e620000008800 */
[----:B------:R-:W-:Y:S01]  /*6240*/  MOV R0, 0x400 ;  /* 0x0000040000007802 */ /* 0x000fe20000000f00 */
[----:B------:R-:W-:Y:S03]  /*6250*/  BSSY.RECONVERGENT B1, `(.L_x_102) ;  /* 0x000001a000017945 */ /* 0x000fe60003800200 */
[----:B-1----:R-:W-:-:S05]  /*6260*/  LEA R0, R5, R0, 0x18 ;  /* 0x0000000005007211 */ /* 0x002fca00078ec0ff */
[----:B------:R-:W1:Y:S04]  /*6270*/  LDS.64 R16, [R0+0x18] ;  /* 0x0000180000107984 */ /* 0x000e680000000a00 */
[----:B---3--:R-:W2:Y:S04]  /*6280*/  LDS.128 R4, [R0+0x20] ;  /* 0x0000200000047984 */ /* 0x008ea80000000c00 */
[----:B0---4-:R0:W3:Y:S04]  /*6290*/  LDS.64 R12, [R0+0x80] ;  /* 0x00008000000c7984 */ /* 0x0110e80000000a00 */
[----:B------:R0:W4:Y:S01]  /*62a0*/  LDS.128 R8, [R0+0x30] ;  /* 0x0000300000087984 */ /* 0x0001220000000c00 */
[----:B-1----:R-:W-:Y:S01]  /*62b0*/  DSETP.GEU.AND P0, PT, |R2|, |R16|, PT ;  /* 0x400000100200722a */ /* 0x002fe20003f0e200 */
[----:B------:R-:W-:-:S02]  /*62c0*/  IMAD.MOV.U32 R24, RZ, RZ, R16 ;  /* 0x000000ffff187224 */ /* 0x000fc400078e0010 */
[----:B------:R-:W-:Y:S02]  /*62d0*/  IMAD.MOV.U32 R25, RZ, RZ, R17 ;  /* 0x000000ffff197224 */ /* 0x000fe400078e0011 */
[----:B--2---:R-:W-:Y:S02]  /*62e0*/  IMAD.MOV.U32 R27, RZ, RZ, R4 ;  /* 0x000000ffff1b7224 */ /* 0x004fe400078e0004 */
[----:B------:R-:W-:-:S07]  /*62f0*/  IMAD.MOV.U32 R29, RZ, RZ, R5 ;  /* 0x000000ffff1d7224 */ /* 0x000fce00078e0005 */
[----:B0--34-:R-:W-:Y:S05]  /*6300*/  @!P0 BRA `(.L_x_103) ;  /* 0x0000000000388947 */ /* 0x019fea0003800000 */
        /* <DEDUP_REMOVED lines=14> */
.L_x_103:
[----:B------:R-:W-:Y:S05]  /*63f0*/  BSYNC.RECONVERGENT B1 ;  /* 0x0000000000017941 */ /* 0x000fea0003800200 */
.L_x_102:
        /* <DEDUP_REMOVED lines=23> */
.L_x_105:
[----:B------:R-:W-:Y:S05]  /*6570*/  BSYNC.RECONVERGENT B1 ;  /* 0x0000000000017941 */ /* 0x000fea0003800200 */
.L_x_104:
        /* <DEDUP_REMOVED lines=21> */
.L_x_107:
[----:B------:R-:W-:Y:S05]  /*66d0*/  BSYNC.RECONVERGENT B1 ;  /* 0x0000000000017941 */ /* 0x000fea0003800200 */
.L_x_106:
        /* <DEDUP_REMOVED lines=23> */
.L_x_109:
[----:B------:R-:W-:Y:S05]  /*6850*/  BSYNC.RECONVERGENT B1 ;  /* 0x0000000000017941 */ /* 0x000fea0003800200 */
.L_x_108:
        /* <DEDUP_REMOVED lines=21> */
.L_x_111:
[----:B------:R-:W-:Y:S05]  /*69b0*/  BSYNC.RECONVERGENT B1 ;  /* 0x0000000000017941 */ /* 0x000fea0003800200 */
.L_x_110:
        /* <DEDUP_REMOVED lines=21> */
.L_x_113:
[----:B------:R-:W-:Y:S05]  /*6b10*/  BSYNC.RECONVERGENT B1 ;  /* 0x0000000000017941 */ /* 0x000fea0003800200 */
.L_x_112:
        /* <DEDUP_REMOVED lines=20> */
.L_x_34:
[----:B------:R-:W-:Y:S05]  /*6c60*/  BSYNC.RECONVERGENT B0 ;  /* 0x0000000000007941 */ /* 0x000fea0003800200 */
.L_x_1:
[----:B------:R-:W-:Y:S05]  /*6c70*/  @P1 EXIT ;  /* 0x000000000000194d */ /* 0x000fea0003800000 */
[----:B012---:R-:W0:Y:S02]  /*6c80*/  LDC.64 R4, c[0x0][0x388] ;  /* 0x0000e200ff047b82 */ /* 0x007e240000000a00 */
[----:B0-----:R-:W-:Y:S04]  /*6c90*/  STG.E.64 desc[UR10][R4.64], R2 ;  /* 0x0000000204007986 */ /* 0x001fe8000c101b0a */
[----:B------:R-:W-:Y:S01]  /*6ca0*/  STG.E.64 desc[UR10][R4.64+0x8], R14 ;  /* 0x0000080e04007986 */ /* 0x000fe2000c101b0a */
[----:B------:R-:W-:Y:S05]  /*6cb0*/  EXIT ;  /* 0x000000000000794d */ /* 0x000fea0003800000 */
.L_x_114:
        /* <DEDUP_REMOVED lines=12> */
.L_x_766:


//--------------------- .text._ZN6thrust24THRUST_300001_SM_1000_NS8cuda_cub4core6detail13_kernel_agentINS1_8__reduce10DrainAgentIlEEJN3cub18CUB_300001_SM_10009GridQueueIyEElEEEvDpT0_ --------------------------
	.section	.text._ZN6thrust24THRUST_300001_SM_1000_NS8cuda_cub4core6detail13_kernel_agentINS1_8__reduce10DrainAgentIlEEJN3cub18CUB_300001_SM_10009GridQueueIyEElEEEvDpT0_,"ax",@progbits
	.align	128
        .global         _ZN6thrust24THRUST_300001_SM_1000_NS8cuda_cub4core6detail13_kernel_agentINS1_8__reduce10DrainAgentIlEEJN3cub18CUB_300001_SM_10009GridQueueIyEElEEEvDpT0_
        .type           _ZN6thrust24THRUST_300001_SM_1000_NS8cuda_cub4core6detail13_kernel_agentINS1_8__reduce10DrainAgentIlEEJN3cub18CUB_300001_SM_10009GridQueueIyEElEEEvDpT0_,@function
        .size           _ZN6thrust24THRUST_300001_SM_1000_NS8cuda_cub4core6detail13_kernel_agentINS1_8__reduce10DrainAgentIlEEJN3cub18CUB_300001_SM_10009GridQueueIyEElEEEvDpT0_,(.L_x_767 - _ZN6thrust24THRUST_300001_SM_1000_NS8cuda_cub4core6detail13_kernel_agentINS1_8__reduce10DrainAgentIlEEJN3cub18CUB_300001_SM_10009GridQueueIyEElEEEvDpT0_)
        .other          _ZN6thrust24THRUST_300001_SM_1000_NS8cuda_cub4core6detail13_kernel_agentINS1_8__reduce10DrainAgentIlEEJN3cub18CUB_300001_SM_10009GridQueueIyEElEEEvDpT0_,@"STO_CUDA_ENTRY STV_DEFAULT"
_ZN6thrust24THRUST_300001_SM_1000_NS8cuda_cub4core6detail13_kernel_agentINS1_8__reduce10DrainAgentIlEEJN3cub18CUB_300001_SM_10009GridQueueIyEElEEEvDpT0_:
.text._ZN6thrust24THRUST_300001_SM_1000_NS8cuda_cub4core6detail13_kernel_agentINS1_8__reduce10DrainAgentIlEEJN3cub18CUB_300001_SM_10009GridQueueIyEElEEEvDpT0_:
[----:B------:R-:W-:Y:S08]  /*0000*/  LDC R1, c[0x0][0x37c] ;  /* 0x0000df00ff017b82 */ /* 0x000ff00000000800 */
[----:B------:R-:W0:Y:S01]  /*0010*/  LDC.64 R2, c[0x0][0x380] ;  /* 0x0000e000ff027b82 */ /* 0x000e220000000a00 */
[----:B------:R-:W0:Y:S07]  /*0020*/  LDCU.64 UR4, c[0x0][0x358] ;  /* 0x00006b00ff0477ac */ /* 0x000e2e0008000a00 */
[----:B------:R-:W1:Y:S01]  /*0030*/  LDC.64 R4, c[0x0][0x388] ;  /* 0x0000e200ff047b82 */ /* 0x000e620000000a00 */
[----:B0-----:R-:W-:Y:S04]  /*0040*/  STG.E.64 desc[UR4][R2.64+0x8], RZ ;  /* 0x000008ff02007986 */ /* 0x001fe8000c101b04 */
[----:B-1----:R-:W-:Y:S01]  /*0050*/  STG.E.64 desc[UR4][R2.64], R4 ;  /* 0x0000000402007986 */ /* 0x002fe2000c101b04 */
[----:B------:R-:W-:Y:S05]  /*0060*/  EXIT ;  /* 0x000000000000794d */ /* 0x000fea0003800000 */
.L_x_115:
        /* <DEDUP_REMOVED lines=9> */
.L_x_767:


//--------------------- .text._ZN6thrust24THRUST_300001_SM_1000_NS8cuda_cub4core6detail13_kernel_agentINS1_8__reduce11ReduceAgentINS0_12zip_iteratorIN4cuda3std3__45tupleIJNS0_10device_ptrIdEENS0_17counting_iteratorIlNS0_11use_defaultESF_SF_EEEEEEEPNSB_IJdlEEESJ_lNS1_9__extrema9arg_max_fIdl11TComparatorEEEEJSI_SK_lN3cub18CUB_300001_SM_100013GridEvenShareIlEENSR_9GridQueueIyEESO_EEEvDpT0_ --------------------------
	.section	.text._ZN6thrust24THRUST_300001_SM_1000_NS8cuda_cub4core6detail13_kernel_agentINS1_8__reduce11ReduceAgentINS0_12zip_iteratorIN4cuda3std3__45tupleIJNS0_10device_ptrIdEENS0_17counting_iteratorIlNS0_11use_defaultESF_SF_EEEEEEEPNSB_IJdlEEESJ_lNS1_9__extrema9arg_max_fIdl11TComparatorEEEEJSI_SK_lN3cub18CUB_300001_SM_100013GridEvenShareIlEENSR_9GridQueueIyEESO_EEEvDpT0_,"ax",@progbits
	.align	128
        .global         _ZN6thrust24THRUST_300001_SM_1000_NS8cuda_cub4core6detail13_kernel_agentINS1_8__reduce11ReduceAgentINS0_12zip_iteratorIN4cuda3std3__45tupleIJNS0_10device_ptrIdEENS0_17counting_iteratorIlNS0_11use_defaultESF_SF_EEEEEEEPNSB_IJdlEEESJ_lNS1_9__extrema9arg_max_fIdl11TComparatorEEEEJSI_SK_lN3cub18CUB_300001_SM_100013GridEvenShareIlEENSR_9GridQueueIyEESO_EEEvDpT0_
        .type           _ZN6thrust24THRUST_300001_SM_1000_NS8cuda_cub4core6detail13_kernel_agentINS1_8__reduce11ReduceAgentINS0_12zip_iteratorIN4cuda3std3__45tupleIJNS0_10device_ptrIdEENS0_17counting_iteratorIlNS0_11use_defaultESF_SF_EEEEEEEPNSB_IJdlEEESJ_lNS1_9__extrema9arg_max_fIdl11TComparatorEEEEJSI_SK_lN3cub18CUB_300001_SM_100013GridEvenShareIlEENSR_9GridQueueIyEESO_EEEvDpT0_,@function
        .size           _ZN6thrust24THRUST_300001_SM_1000_NS8cuda_cub4core6detail13_kernel_agentINS1_8__reduce11ReduceAgentINS0_12zip_iteratorIN4cuda3std3__45tupleIJNS0_10device_ptrIdEENS0_17counting_iteratorIlNS0_11use_defaultESF_SF_EEEEEEEPNSB_IJdlEEESJ_lNS1_9__extrema9arg_max_fIdl11TComparatorEEEEJSI_SK_lN3cub18CUB_300001_SM_100013GridEvenShareIlEENSR_9GridQueueIyEESO_EEEvDpT0_,(.L_x_768 - _ZN6thrust24THRUST_300001_SM_1000_NS8cuda_cub4core6detail13_kernel_agentINS1_8__reduce11ReduceAgentINS0_12zip_iteratorIN4cuda3std3__45tupleIJNS0_10device_ptrIdEENS0_17counting_iteratorIlNS0_11use_defaultESF_SF_EEEEEEEPNSB_IJdlEEESJ_lNS1_9__extrema9arg_max_fIdl11TComparatorEEEEJSI_SK_lN3cub18CUB_300001_SM_100013GridEvenShareIlEENSR_9GridQueueIyEESO_EEEvDpT0_)
        .other          _ZN6thrust24THRUST_300001_SM_1000_NS8cuda_cub4core6detail13_kernel_agentINS1_8__reduce11ReduceAgentINS0_12zip_iteratorIN4cuda3std3__45tupleIJNS0_10device_ptrIdEENS0_17counting_iteratorIlNS0_11use_defaultESF_SF_EEEEEEEPNSB_IJdlEEESJ_lNS1_9__extrema9arg_max_fIdl11TComparatorEEEEJSI_SK_lN3cub18CUB_300001_SM_100013GridEvenShareIlEENSR_9GridQueueIyEESO_EEEvDpT0_,@"STO_CUDA_ENTRY STV_DEFAULT"
_ZN6thrust24THRUST_300001_SM_1000_NS8cuda_cub4core6detail13_kernel_agentINS1_8__reduce11ReduceAgentINS0_12zip_iteratorIN4cuda3std3__45tupleIJNS0_10device_ptrIdEENS0_17counting_iteratorIlNS0_11use_defaultESF_SF_EEEEEEEPNSB_IJdlEEESJ_lNS1_9__extrema9arg_max_fIdl11TComparatorEEEEJSI_SK_lN3cub18CUB_300001_SM_100013GridEvenShareIlEENSR_9GridQueueIyEESO_EEEvDpT0_:
.text._ZN6thrust24THRUST_300001_SM_1000_NS8cuda_cub4core6detail13_kernel_agentINS1_8__reduce11ReduceAgentINS0_12zip_iteratorIN4cuda3std3__45tupleIJNS0_10device_ptrIdEENS0_17counting_iteratorIlNS0_11use_defaultESF_SF_EEEEEEEPNSB_IJdlEEESJ_lNS1_9__extrema9arg_max_fIdl11TComparatorEEEEJSI_SK_lN3cub18CUB_300001_SM_100013GridEvenShareIlEENSR_9GridQueueIyEESO_EEEvDpT0_:
[----:B------:R-:W-:Y:S01]  /*0000*/  LDC R1, c[0x0][0x37c] ;  /* 0x0000df00ff017b82 */ /* 0x000fe20000000800 */
[----:B------:R-:W0:Y:S01]  /*0010*/  S2R R0, SR_CTAID.X ;  /* 0x0000000000007919 */ /* 0x000e220000002500 */
[----:B------:R-:W1:Y:S01]  /*0020*/  LDCU.64 UR4, c[0x0][0x398] ;  /* 0x00007300ff0477ac */ /* 0x000e620008000a00 */
[----:B------:R-:W-:Y:S01]  /*0030*/  BSSY.RECONVERGENT B0, `(.L_x_116) ;  /* 0x0000689000007945 */ /* 0x000fe20003800200 */
[----:B------:R-:W2:Y:S01]  /*0040*/  LDCU UR6, c[0x0][0x370] ;  /* 0x00006e00ff0677ac */ /* 0x000ea20008000800 */
[----:B------:R-:W3:Y:S01]  /*0050*/  LDCU.64 UR10, c[0x0][0x358] ;  /* 0x00006b00ff0a77ac */ /* 0x000ee20008000a00 */
[----:B-1----:R-:W-:Y:S02]  /*0060*/  IMAD.U32 R25, RZ, RZ, UR4 ;  /* 0x00000004ff197e24 */ /* 0x002fe4000f8e00ff */
[----:B------:R-:W-:Y:S01]  /*0070*/  IMAD.U32 R16, RZ, RZ, UR5 ;  /* 0x00000005ff107e24 */ /* 0x000fe2000f8e00ff */
[----:B--2---:R-:W-:Y:S01]  /*0080*/  UIMAD UR6, UR6, 0x500, URZ ;  /* 0x00000500060678a4 */ /* 0x004fe2000f8e02ff */
[----:B0-----:R-:W-:-:S05]  /*0090*/  IMAD R8, R0, 0x500, RZ ;  /* 0x0000050000087824 */ /* 0x001fca00078e02ff */
[----:B------:R-:W-:-:S04]  /*00a0*/  IADD3 R2, P1, PT, R8, 0x500, RZ ;  /* 0x0000050008027810 */ /* 0x000fc80007f3e0ff */
[----:B------:R-:W-:Y:S01]  /*00b0*/  ISETP.GT.U32.AND P0, PT, R2, R25, PT ;  /* 0x000000190200720c */ /* 0x000fe20003f04070 */
[----:B------:R-:W-:-:S05]  /*00c0*/  IMAD.X R3, RZ, RZ, RZ, P1 ;  /* 0x000000ffff037224 */ /* 0x000fca00008e06ff */
[----:B------:R-:W-:-:S13]  /*00d0*/  ISETP.GT.AND.EX P0, PT, R3, R16, PT, P0 ;  /* 0x000000100300720c */ /* 0x000fda0003f04300 */
[----:B---3--:R-:W-:Y:S05]  /*00e0*/  @!P0 BRA `(.L_x_117) ;  /* 0x0000003800e48947 */ /* 0x008fea0003800000 */
[----:B------:R-:W0:Y:S01]  /*00f0*/  S2R R10, SR_TID.X ;  /* 0x00000000000a7919 */ /* 0x000e220000002100 */
[----:B------:R-:W-:Y:S01]  /*0100*/  IMAD.IADD R9, R25, 0x1, -R8 ;  /* 0x0000000119097824 */ /* 0x000fe200078e0a08 */
[----:B------:R-:W-:Y:S01]  /*0110*/  BSSY.RECONVERGENT B1, `(.L_x_118) ;  /* 0x000000f000017945 */ /* 0x000fe20003800200 */
[----:B------:R-:W-:Y:S02]  /*0120*/  CS2R R20, SRZ ;  /* 0x0000000000147805 */ /* 0x000fe4000001ff00 */
[----:B------:R-:W-:Y:S02]  /*0130*/  CS2R R14, SRZ ;  /* 0x00000000000e7805 */ /* 0x000fe4000001ff00 */
[----:B0-----:R-:W-:Y:S01]  /*0140*/  ISETP.GE.AND P0, PT, R10, R9, PT ;  /* 0x000000090a00720c */ /* 0x001fe20003f06270 */
[----:B------:R-:W-:-:S12]  /*0150*/  IMAD.MOV.U32 R6, RZ, RZ, R10 ;  /* 0x000000ffff067224 */ /* 0x000fd800078e000a */
[----:B------:R-:W-:Y:S05]  /*0160*/  @P0 BRA `(.L_x_119) ;  /* 0x0000000000240947 */ /* 0x000fea0003800000 */
[----:B------:R-:W0:Y:S01]  /*0170*/  LDCU.128 UR4, c[0x0][0x380] ;  /* 0x00007000ff0477ac */ /* 0x000e220008000c00 */
[----:B------:R-:W-:-:S05]  /*0180*/  IADD3 R21, P0, PT, R8, R10, RZ ;  /* 0x0000000a08157210 */ /* 0x000fca0007f1e0ff */
[----:B------:R-:W-:Y:S01]  /*0190*/  IMAD.X R20, RZ, RZ, RZ, P0 ;  /* 0x000000ffff147224 */ /* 0x000fe200000e06ff */
[----:B0-----:R-:W-:-:S04]  /*01a0*/  LEA R14, P1, R21, UR4, 0x3 ;  /* 0x00000004150e7c11 */ /* 0x001fc8000f8218ff */
[----:B------:R-:W-:-:S06]  /*01b0*/  LEA.HI.X R15, R21, UR5, R20, 0x3, P1 ;  /* 0x00000005150f7c11 */ /* 0x000fcc00088f1c14 */
[----:B------:R-:W5:Y:S01]  /*01c0*/  LDG.E.64 R14, desc[UR10][R14.64] ;  /* 0x0000000a0e0e7981 */ /* 0x000f62000c1e1b00 */
[----:B------:R-:W-:Y:S01]  /*01d0*/  IADD3 R21, P0, PT, R21, UR6, RZ ;  /* 0x0000000615157c10 */ /* 0x000fe2000ff1e0ff */
[----:B------:R-:W-:-:S03]  /*01e0*/  VIADD R6, R10, 0x100 ;  /* 0x000001000a067836 */ /* 0x000fc60000000000 */
[----:B------:R-:W-:-:S09]  /*01f0*/  IADD3.X R20, PT, PT, R20, UR7, RZ, P0, !PT ;  /* 0x0000000714147c10 */ /* 0x000fd200087fe4ff */
.L_x_119:
[----:B------:R-:W-:Y:S05]  /*0200*/  BSYNC.RECONVERGENT B1 ;  /* 0x0000000000017941 */ /* 0x000fea0003800200 */
.L_x_118:
[----:B------:R-:W-:Y:S01]  /*0210*/  ISETP.GE.AND P0, PT, R6, R9, PT ;  /* 0x000000090600720c */ /* 0x000fe20003f06270 */
[----:B------:R-:W-:-:S12]  /*0220*/  BSSY.RECONVERGENT B1, `(.L_x_120) ;  /* 0x00000af000017945 */ /* 0x000fd80003800200 */
[----:B------:R-:W-:Y:S05]  /*0230*/  @P0 BRA `(.L_x_121) ;  /* 0x0000000800b40947 */ /* 0x000fea0003800000 */
[----:B------:R-:W-:Y:S01]  /*0240*/  LOP3.LUT R2, RZ, R6, RZ, 0x33, !PT ;  /* 0x00000006ff027212 */ /* 0x000fe200078e33ff */
[----:B------:R-:W-:Y:S03]  /*0250*/  BSSY.RECONVERGENT B2, `(.L_x_122) ;  /* 0x0000034000027945 */ /* 0x000fe60003800200 */
[----:B------:R-:W-:-:S04]  /*0260*/  IADD3 R25, PT, PT, -R8, R25, R2 ;  /* 0x0000001908197210 */ /* 0x000fc80007ffe102 */
[----:B------:R-:W-:-:S04]  /*0270*/  LOP3.LUT R2, R25, 0x300, RZ, 0xc0, !PT ;  /* 0x0000030019027812 */ /* 0x000fc800078ec0ff */
[----:B------:R-:W-:-:S13]  /*0280*/  ISETP.NE.AND P0, PT, R2, 0x300, PT ;  /* 0x000003000200780c */ /* 0x000fda0003f05270 */
[----:B------:R-:W-:Y:S05]  /*0290*/  @!P0 BRA `(.L_x_123) ;  /* 0x0000000000bc8947 */ /* 0x000fea0003800000 */
[----:B------:R-:W0:Y:S01]  /*02a0*/  LDCU.128 UR4, c[0x0][0x380] ;  /* 0x00007000ff0477ac */ /* 0x000e220008000c00 */
[----:B------:R-:W-:Y:S02]  /*02b0*/  IADD3 R12, P0, PT, R8, R6, RZ ;  /* 0x00000006080c7210 */ /* 0x000fe40007f1e0ff */
[----:B------:R-:W-:-:S03]  /*02c0*/  LEA.HI R2, R25, 0x1, RZ, 0x18 ;  /* 0x0000000119027811 */ /* 0x000fc600078fc0ff */
[----:B------:R-:W-:Y:S01]  /*02d0*/  IMAD.X R3, RZ, RZ, RZ, P0 ;  /* 0x000000ffff037224 */ /* 0x000fe200000e06ff */
[----:B------:R-:W-:-:S05]  /*02e0*/  LOP3.LUT R2, R2, 0x3, RZ, 0xc0, !PT ;  /* 0x0000000302027812 */ /* 0x000fca00078ec0ff */
[----:B------:R-:W-:Y:S01]  /*02f0*/  IMAD.MOV R7, RZ, RZ, -R2 ;  /* 0x000000ffff077224 */ /* 0x000fe200078e0a02 */
[C---:B0-----:R-:W-:Y:S02]  /*0300*/  IADD3 R13, P1, PT, R12.reuse, UR6, RZ ;  /* 0x000000060c0d7c10 */ /* 0x041fe4000ff3e0ff */
[C---:B------:R-:W-:Y:S02]  /*0310*/  LEA R11, P2, R12.reuse, UR4, 0x3 ;  /* 0x000000040c0b7c11 */ /* 0x040fe4000f8418ff */
[----:B------:R-:W-:Y:S02]  /*0320*/  IADD3.X R16, PT, PT, R3, UR7, RZ, P1, !PT ;  /* 0x0000000703107c10 */ /* 0x000fe40008ffe4ff */
[----:B------:R-:W-:-:S09]  /*0330*/  LEA.HI.X R12, R12, UR5, R3, 0x3, P2 ;  /* 0x000000050c0c7c11 */ /* 0x000fd200090f1c03 */
.L_x_126:
[----:B------:R-:W-:Y:S02]  /*0340*/  IMAD.MOV.U32 R2, RZ, RZ, R11 ;  /* 0x000000ffff027224 */ /* 0x000fe400078e000b */
[----:B------:R-:W-:-:S06]  /*0350*/  IMAD.MOV.U32 R3, RZ, RZ, R12 ;  /* 0x000000ffff037224 */ /* 0x000fcc00078e000c */
[----:B------:R-:W2:Y:S01]  /*0360*/  LDG.E.64 R2, desc[UR10][R2.64] ;  /* 0x0000000a02027981 */ /* 0x000ea2000c1e1b00 */
[----:B------:R-:W-:Y:S01]  /*0370*/  VIADD R7, R7, 0x1 ;  /* 0x0000000107077836 */ /* 0x000fe20000000000 */
[----:B------:R-:W-:Y:S01]  /*0380*/  BSSY.RECONVERGENT B3, `(.L_x_124) ;  /* 0x000001b000037945 */ /* 0x000fe20003800200 */
[----:B------:R-:W-:Y:S01]  /*0390*/  IMAD.MOV.U32 R18, RZ, RZ, R21 ;  /* 0x000000ffff127224 */ /* 0x000fe200078e0015 */
[----:B------:R-:W-:Y:S01]  /*03a0*/  IADD3 R11, P3, PT, R11, 0x800, RZ ;  /* 0x000008000b0b7810 */ /* 0x000fe20007f7e0ff */
[----:B------:R-:W-:Y:S01]  /*03b0*/  IMAD.MOV.U32 R17, RZ, RZ, R20 ;  /* 0x000000ffff117224 */ /* 0x000fe200078e0014 */
[----:B------:R-:W-:Y:S01]  /*03c0*/  ISETP.NE.AND P2, PT, R7, RZ, PT ;  /* 0x000000ff0700720c */ /* 0x000fe20003f45270 */
[----:B-----5:R-:W-:Y:S02]  /*03d0*/  IMAD.MOV.U32 R4, RZ, RZ, R14 ;  /* 0x000000ffff047224 */ /* 0x020fe400078e000e */
[----:B------:R-:W-:Y:S02]  /*03e0*/  IMAD.MOV.U32 R5, RZ, RZ, R15 ;  /* 0x000000ffff057224 */ /* 0x000fe400078e000f */
[----:B------:R-:W-:-:S02]  /*03f0*/  IMAD.MOV.U32 R21, RZ, RZ, R13 ;  /* 0x000000ffff157224 */ /* 0x000fc400078e000d */
[----:B------:R-:W-:Y:S01]  /*0400*/  IMAD.MOV.U32 R20, RZ, RZ, R16 ;  /* 0x000000ffff147224 */ /* 0x000fe200078e0010 */
[----:B--2---:R-:W-:Y:S01]  /*0410*/  DSETP.GEU.AND P0, PT, |R14|, |R2|, PT ;  /* 0x400000020e00722a */ /* 0x004fe20003f0e200 */
[----:B------:R-:W-:Y:S02]  /*0420*/  IMAD.MOV.U32 R14, RZ, RZ, R2 ;  /* 0x000000ffff0e7224 */ /* 0x000fe400078e0002 */
[----:B------:R-:W-:-:S11]  /*0430*/  IMAD.MOV.U32 R15, RZ, RZ, R3 ;  /* 0x000000ffff0f7224 */ /* 0x000fd600078e0003 */
        /* <DEDUP_REMOVED lines=15> */
.L_x_125:
[----:B------:R-:W-:Y:S05]  /*0530*/  BSYNC.RECONVERGENT B3 ;  /* 0x0000000000037941 */ /* 0x000fea0003800200 */
.L_x_124:
[----:B------:R-:W-:Y:S01]  /*0540*/  IADD3 R13, P0, PT, R13, 0x100, RZ ;  /* 0x000001000d0d7810 */ /* 0x000fe20007f1e0ff */
[----:B------:R-:W-:Y:S02]  /*0550*/  VIADD R6, R6, 0x100 ;  /* 0x0000010006067836 */ /* 0x000fe40000000000 */
[----:B------:R-:W-:Y:S02]  /*0560*/  IMAD.X R12, RZ, RZ, R12, P3 ;  /* 0x000000ffff0c7224 */ /* 0x000fe400018e060c */
[----:B------:R-:W-:Y:S01]  /*0570*/  IMAD.X R16, RZ, RZ, R16, P0 ;  /* 0x000000ffff107224 */ /* 0x000fe200000e0610 */
[----:B------:R-:W-:Y:S07]  /*0580*/  @P2 BRA `(.L_x_126) ;  /* 0xfffffffc006c2947 */ /* 0x000fee000383ffff */
.L_x_123:
[----:B------:R-:W-:Y:S05]  /*0590*/  BSYNC.RECONVERGENT B2 ;  /* 0x0000000000027941 */ /* 0x000fea0003800200 */
.L_x_122:
[----:B------:R-:W-:-:S13]  /*05a0*/  ISETP.GE.U32.AND P0, PT, R25, 0x300, PT ;  /* 0x000003001900780c */ /* 0x000fda0003f06070 */
[----:B------:R-:W-:Y:S05]  /*05b0*/  @!P0 BRA `(.L_x_121) ;  /* 0x0000000400d48947 */ /* 0x000fea0003800000 */
[----:B------:R-:W0:Y:S01]  /*05c0*/  LDC.64 R4, c[0x0][0x380] ;  /* 0x0000e000ff047b82 */ /* 0x000e220000000a00 */
[----:B------:R-:W-:-:S07]  /*05d0*/  VIADD R11, R6, 0x200 ;  /* 0x00000200060b7836 */ /* 0x000fce0000000000 */
[----:B------:R-:W1:Y:S02]  /*05e0*/  LDC.64 R2, c[0x0][0x388] ;  /* 0x0000e200ff027b82 */ /* 0x000e640000000a00 */
.L_x_135:
[----:B------:R-:W-:-:S05]  /*05f0*/  VIADD R7, R11, 0xfffffe00 ;  /* 0xfffffe000b077836 */ /* 0x000fca0000000000 */
[----:B------:R-:W-:-:S04]  /*0600*/  IADD3 R13, P0, PT, R8, R7, RZ ;  /* 0x00000007080d7210 */ /* 0x000fc80007f1e0ff */
[----:B------:R-:W-:Y:S02]  /*0610*/  LEA.HI.X.SX32 R12, R7, RZ, 0x1, P0 ;  /* 0x000000ff070c7211 */ /* 0x000fe400000f0eff */
[----:B0-----:R-:W-:-:S04]  /*0620*/  LEA R16, P0, R13, R4, 0x3 ;  /* 0x000000040d107211 */ /* 0x001fc800078018ff */
[----:B------:R-:W-:-:S05]  /*0630*/  LEA.HI.X R17, R13, R5, R12, 0x3, P0 ;  /* 0x000000050d117211 */ /* 0x000fca00000f1c0c */
[----:B------:R-:W2:Y:S04]  /*0640*/  LDG.E.64 R18, desc[UR10][R16.64] ;  /* 0x0000000a10127981 */ /* 0x000ea8000c1e1b00 */
[----:B-----5:R0:W5:Y:S01]  /*0650*/  LDG.E.64 R6, desc[UR10][R16.64+0x800] ;  /* 0x0008000a10067981 */ /* 0x020162000c1e1b00 */
[----:B-1----:R-:W-:Y:S01]  /*0660*/  IADD3 R24, P1, PT, R13, R2, RZ ;  /* 0x000000020d187210 */ /* 0x002fe20007f3e0ff */
[----:B------:R-:W-:Y:S04]  /*0670*/  BSSY.RECONVERGENT B2, `(.L_x_127) ;  /* 0x0000016000027945 */ /* 0x000fe80003800200 */
[----:B------:R-:W-:-:S02]  /*0680*/  IMAD.X R25, R12, 0x1, R3, P1 ;  /* 0x000000010c197824 */ /* 0x000fc400008e0603 */
[----:B------:R-:W-:Y:S02]  /*0690*/  IMAD.MOV.U32 R23, RZ, RZ, R24 ;  /* 0x000000ffff177224 */ /* 0x000fe400078e0018 */
[----:B------:R-:W-:Y:S01]  /*06a0*/  IMAD.MOV.U32 R22, RZ, RZ, R25 ;  /* 0x000000ffff167224 */ /* 0x000fe200078e0019 */
[----:B--2---:R-:W-:Y:S01]  /*06b0*/  DSETP.GEU.AND P0, PT, |R14|, |R18|, PT ;  /* 0x400000120e00722a */ /* 0x004fe20003f0e200 */
[----:B------:R-:W-:Y:S02]  /*06c0*/  IMAD.MOV.U32 R12, RZ, RZ, R18 ;  /* 0x000000ffff0c7224 */ /* 0x000fe400078e0012 */
[----:B------:R-:W-:-:S11]  /*06d0*/  IMAD.MOV.U32 R13, RZ, RZ, R19 ;  /* 0x000000ffff0d7224 */ /* 0x000fd600078e0013 */
        /* <DEDUP_REMOVED lines=15> */
.L_x_128:
[----:B------:R-:W-:Y:S05]  /*07d0*/  BSYNC.RECONVERGENT B2 ;  /* 0x0000000000027941 */ /* 0x000fea0003800200 */
.L_x_127:
[----:B------:R0:W5:Y:S04]  /*07e0*/  LDG.E.64 R14, desc[UR10][R16.64+0x1000] ;  /* 0x0010000a100e7981 */ /* 0x000168000c1e1b00 */
[----:B------:R0:W5:Y:S02]  /*07f0*/  LDG.E.64 R18, desc[UR10][R16.64+0x1800] ;  /* 0x0018000a10127981 */ /* 0x000164000c1e1b00 */
[----:B-----5:R-:W-:Y:S01]  /*0800*/  DSETP.GEU.AND P0, PT, |R12|, |R6|, PT ;  /* 0x400000060c00722a */ /* 0x020fe20003f0e200 */
[----:B------:R-:W-:Y:S01]  /*0810*/  VIADD R21, R11, 0xffffff00 ;  /* 0xffffff000b157836 */ /* 0x000fe20000000000 */
[----:B------:R-:W-:Y:S04]  /*0820*/  BSSY.RECONVERGENT B2, `(.L_x_129) ;  /* 0x0000017000027945 */ /* 0x000fe80003800200 */
[----:B------:R-:W-:-:S02]  /*0830*/  SHF.R.S32.HI R20, RZ, 0x1f, R21 ;  /* 0x0000001fff147819 */ /* 0x000fc40000011415 */
[----:B------:R-:W-:Y:S01]  /*0840*/  IADD3 R26, P1, P2, R21, R2, R8 ;  /* 0x00000002151a7210 */ /* 0x000fe20007a3e008 */
[----:B------:R-:W-:-:S03]  /*0850*/  IMAD.MOV.U32 R21, RZ, RZ, R7 ;  /* 0x000000ffff157224 */ /* 0x000fc600078e0007 */
[----:B------:R-:W-:Y:S01]  /*0860*/  IADD3.X R27, PT, PT, R20, R3, RZ, P1, P2 ;  /* 0x00000003141b7210 */ /* 0x000fe20000fe44ff */
[----:B------:R-:W-:Y:S02]  /*0870*/  IMAD.MOV.U32 R24, RZ, RZ, R26 ;  /* 0x000000ffff187224 */ /* 0x000fe400078e001a */
[----:B------:R-:W-:Y:S02]  /*0880*/  IMAD.MOV.U32 R20, RZ, RZ, R6 ;  /* 0x000000ffff147224 */ /* 0x000fe400078e0006 */
[----:B------:R-:W-:Y:S01]  /*0890*/  IMAD.MOV.U32 R25, RZ, RZ, R27 ;  /* 0x000000ffff197224 */ /* 0x000fe200078e001b */
[----:B0-----:R-:W-:Y:S06]  /*08a0*/  @!P0 BRA `(.L_x_130) ;  /* 0x0000000000388947 */ /* 0x001fec0003800000 */
        /* <DEDUP_REMOVED lines=14> */
.L_x_130:
[----:B------:R-:W-:Y:S05]  /*0990*/  BSYNC.RECONVERGENT B2 ;  /* 0x0000000000027941 */ /* 0x000fea0003800200 */
.L_x_129:
[----:B------:R-:W-:Y:S01]  /*09a0*/  DSETP.GEU.AND P0, PT, |R20|, |R14|, PT ;  /* 0x4000000e1400722a */ /* 0x000fe20003f0e200 */
[----:B------:R-:W-:Y:S01]  /*09b0*/  SHF.R.S32.HI R6, RZ, 0x1f, R11 ;  /* 0x0000001fff067819 */ /* 0x000fe2000001140b */
[----:B------:R-:W-:Y:S01]  /*09c0*/  BSSY.RECONVERGENT B2, `(.L_x_131) ;  /* 0x0000017000027945 */ /* 0x000fe20003800200 */
[C---:B------:R-:W-:Y:S01]  /*09d0*/  IADD3 R23, P1, P2, R11.reuse, R2, R8 ;  /* 0x000000020b177210 */ /* 0x040fe20007a3e008 */
[----:B------:R-:W-:Y:S02]  /*09e0*/  VIADD R17, R11, 0x100 ;  /* 0x000001000b117836 */ /* 0x000fe40000000000 */
[----:B------:R-:W-:Y:S01]  /*09f0*/  IMAD.MOV.U32 R7, RZ, RZ, R15 ;  /* 0x000000ffff077224 */ /* 0x000fe200078e000f */
[----:B------:R-:W-:Y:S01]  /*0a00*/  IADD3.X R16, PT, PT, R6, R3, RZ, P1, P2 ;  /* 0x0000000306107210 */ /* 0x000fe20000fe44ff */
[----:B------:R-:W-:Y:S02]  /*0a10*/  IMAD.MOV.U32 R12, RZ, RZ, R23 ;  /* 0x000000ffff0c7224 */ /* 0x000fe400078e0017 */
[----:B------:R-:W-:-:S02]  /*0a20*/  IMAD.MOV.U32 R6, RZ, RZ, R14 ;  /* 0x000000ffff067224 */ /* 0x000fc400078e000e */
[----:B------:R-:W-:Y:S02]  /*0a30*/  IMAD.MOV.U32 R13, RZ, RZ, R16 ;  /* 0x000000ffff0d7224 */ /* 0x000fe400078e0010 */
        /* <DEDUP_REMOVED lines=15> */
.L_x_132:
[----:B------:R-:W-:Y:S05]  /*0b30*/  BSYNC.RECONVERGENT B2 ;  /* 0x0000000000027941 */ /* 0x000fea0003800200 */
.L_x_131:
[----:B------:R-:W-:Y:S01]  /*0b40*/  DSETP.GEU.AND P0, PT, |R6|, |R18|, PT ;  /* 0x400000120600722a */ /* 0x000fe20003f0e200 */
[----:B------:R-:W-:Y:S01]  /*0b50*/  SHF.R.S32.HI R14, RZ, 0x1f, R17 ;  /* 0x0000001fff0e7819 */ /* 0x000fe20000011411 */
[----:B------:R-:W-:Y:S01]  /*0b60*/  BSSY.RECONVERGENT B2, `(.L_x_133) ;  /* 0x0000016000027945 */ /* 0x000fe20003800200 */
[----:B------:R-:W-:Y:S01]  /*0b70*/  IADD3 R17, P1, P2, R17, R2, R8 ;  /* 0x0000000211117210 */ /* 0x000fe20007a3e008 */
[----:B------:R-:W-:-:S03]  /*0b80*/  IMAD.MOV.U32 R15, RZ, RZ, R19 ;  /* 0x000000ffff0f7224 */ /* 0x000fc600078e0013 */
[----:B------:R-:W-:Y:S01]  /*0b90*/  IADD3.X R16, PT, PT, R14, R3, RZ, P1, P2 ;  /* 0x000000030e107210 */ /* 0x000fe20000fe44ff */
[----:B------:R-:W-:Y:S02]  /*0ba0*/  IMAD.MOV.U32 R21, RZ, RZ, R17 ;  /* 0x000000ffff157224 */ /* 0x000fe400078e0011 */
[----:B------:R-:W-:Y:S02]  /*0bb0*/  IMAD.MOV.U32 R14, RZ, RZ, R18 ;  /* 0x000000ffff0e7224 */ /* 0x000fe400078e0012 */
        /* <DEDUP_REMOVED lines=16> */
.L_x_134:
[----:B------:R-:W-:Y:S05]  /*0cc0*/  BSYNC.RECONVERGENT B2 ;  /* 0x0000000000027941 */ /* 0x000fea0003800200 */
.L_x_133:
[C---:B------:R-:W-:Y:S02]  /*0cd0*/  VIADD R6, R11.reuse, 0x200 ;  /* 0x000002000b067836 */ /* 0x040fe40000000000 */
[----:B------:R-:W-:-:S03]  /*0ce0*/  VIADD R11, R11, 0x400 ;  /* 0x000004000b0b7836 */ /* 0x000fc60000000000 */
[----:B------:R-:W-:-:S13]  /*0cf0*/  ISETP.GE.AND P0, PT, R6, R9, PT ;  /* 0x000000090600720c */ /* 0x000fda0003f06270 */
[----:B------:R-:W-:Y:S05]  /*0d00*/  @!P0 BRA `(.L_x_135) ;  /* 0xfffffff800388947 */ /* 0x000fea000383ffff */
.L_x_121:
[----:B------:R-:W-:Y:S05]  /*0d10*/  BSYNC.RECONVERGENT B1 ;  /* 0x0000000000017941 */ /* 0x000fea0003800200 */
.L_x_120:
[----:B------:R-:W-:-:S13]  /*0d20*/  ISETP.GE.AND P0, PT, R9, 0x100, PT ;  /* 0x000001000900780c */ /* 0x000fda0003f06270 */
[----:B------:R-:W-:Y:S05]  /*0d30*/  @!P0 BRA `(.L_x_136) ;  /* 0x0000001400508947 */ /* 0x000fea0003800000 */
[----:B------:R-:W0:Y:S01]  /*0d40*/  S2R R11, SR_LANEID ;  /* 0x00000000000b7919 */ /* 0x000e220000000000 */
[----:B------:R-:W-:Y:S01]  /*0d50*/  BSSY.RECONVERGENT B1, `(.L_x_137) ;  /* 0x000001f000017945 */ /* 0x000fe20003800200 */
[----:B------:R-:W-:Y:S01]  /*0d60*/  IMAD.MOV.U32 R12, RZ, RZ, R21 ;  /* 0x000000ffff0c7224 */ /* 0x000fe200078e0015 */
[----:B-----5:R1:W2:Y:S01]  /*0d70*/  SHFL.DOWN PT, R4, R14, 0x1, 0x1f ;  /* 0x08201f000e047f89 */ /* 0x0202a200000e0000 */
        /* <DEDUP_REMOVED lines=9> */
[----:B------:R-:W-:Y:S01]  /*0e10*/  IMAD.MOV.U32 R12, RZ, RZ, R6 ;  /* 0x000000ffff0c7224 */ /* 0x000fe200078e0006 */
[----:B------:R-:W-:Y:S01]  /*0e20*/  MOV R13, R7 ;  /* 0x00000007000d7202 */ /* 0x000fe20000000f00 */
[----:B------:R-:W-:Y:S02]  /*0e30*/  IMAD.MOV.U32 R2, RZ, RZ, R4 ;  /* 0x000000ffff027224 */ /* 0x000fe400078e0004 */
[----:B------:R-:W-:-:S09]  /*0e40*/  IMAD.MOV.U32 R3, RZ, RZ, R5 ;  /* 0x000000ffff037224 */ /* 0x000fd200078e0005 */
        /* <DEDUP_REMOVED lines=15> */
.L_x_138:
[----:B------:R-:W-:Y:S05]  /*0f40*/  BSYNC.RECONVERGENT B1 ;  /* 0x0000000000017941 */ /* 0x000fea0003800200 */
.L_x_137:
        /* <DEDUP_REMOVED lines=31> */
.L_x_140:
[----:B------:R-:W-:Y:S05]  /*1140*/  BSYNC.RECONVERGENT B1 ;  /* 0x0000000000017941 */ /* 0x000fea0003800200 */
.L_x_139:
[----:B------:R-:W-:Y:S01]  /*1150*/  ISETP.GT.AND P0, PT, R11, 0x1b, PT ;  /* 0x0000001b0b00780c */ /* 0x000fe20003f04270 */
[----:B-1----:R1:W1:Y:S01]  /*1160*/  SHFL.DOWN PT, R6, R4, 0x4, 0x1f ;  /* 0x08801f0004067f89 */ /* 0x00226200000e0000 */
[----:B------:R-:W-:Y:S01]  /*1170*/  BSSY.RECONVERGENT B1, `(.L_x_141) ;  /* 0x000001d000017945 */ /* 0x000fe20003800200 */
[----:B----4-:R-:W-:Y:S02]  /*1180*/  IMAD.MOV.U32 R14, RZ, RZ, R8 ;  /* 0x000000ffff0e7224 */ /* 0x010fe400078e0008 */
[----:B--2---:R2:W4:Y:S01]  /*1190*/  SHFL.DOWN PT, R7, R5, 0x4, 0x1f ;  /* 0x08801f0005077f89 */ /* 0x00452200000e0000 */
[----:B---3--:R-:W-:Y:S02]  /*11a0*/  IMAD.MOV.U32 R15, RZ, RZ, R9 ;  /* 0x000000ffff0f7224 */ /* 0x008fe400078e0009 */
[----:B0-----:R-:W-:Y:S01]  /*11b0*/  IMAD.MOV.U32 R2, RZ, RZ, R4 ;  /* 0x000000ffff027224 */ /* 0x001fe200078e0004 */
[----:B------:R2:W0:Y:S01]  /*11c0*/  SHFL.DOWN PT, R13, R8, 0x4, 0x1f ;  /* 0x08801f00080d7f89 */ /* 0x00042200000e0000 */
[----:B------:R-:W-:-:S03]  /*11d0*/  IMAD.MOV.U32 R3, RZ, RZ, R5 ;  /* 0x000000ffff037224 */ /* 0x000fc600078e0005 */
[----:B------:R2:W3:Y:S01]  /*11e0*/  SHFL.DOWN PT, R12, R9, 0x4, 0x1f ;  /* 0x08801f00090c7f89 */ /* 0x0004e200000e0000 */
[----:B------:R-:W-:Y:S05]  /*11f0*/  @P0 BRA `(.L_x_142) ;  /* 0x0000000000500947 */ /* 0x000fea0003800000 */
[----:B-1--4-:R-:W-:Y:S01]  /*1200*/  DSETP.GEU.AND P0, PT, |R4|, |R6|, PT ;  /* 0x400000060400722a */ /* 0x012fe20003f0e200 */
[----:B0-----:R-:W-:Y:S02]  /*1210*/  IMAD.MOV.U32 R14, RZ, RZ, R13 ;  /* 0x000000ffff0e7224 */ /* 0x001fe400078e000d */
        /* <DEDUP_REMOVED lines=18> */
.L_x_142:
[----:B------:R-:W-:Y:S05]  /*1340*/  BSYNC.RECONVERGENT B1 ;  /* 0x0000000000017941 */ /* 0x000fea0003800200 */
.L_x_141:
[----:B------:R-:W-:Y:S01]  /*1350*/  ISETP.GT.AND P0, PT, R11, 0x17, PT ;  /* 0x000000170b00780c */ /* 0x000fe20003f04270 */
[----:B-1----:R1:W1:Y:S01]  /*1360*/  SHFL.DOWN PT, R4, R2, 0x8, 0x1f ;  /* 0x09001f0002047f89 */ /* 0x00226200000e0000 */
[----:B------:R-:W-:Y:S01]  /*1370*/  BSSY.RECONVERGENT B1, `(.L_x_143) ;  /* 0x000001d000017945 */ /* 0x000fe20003800200 */
[----:B---3--:R-:W-:Y:S02]  /*1380*/  IMAD.MOV.U32 R12, RZ, RZ, R14 ;  /* 0x000000ffff0c7224 */ /* 0x008fe400078e000e */
[----:B--2---:R2:W3:Y:S01]  /*1390*/  SHFL.DOWN PT, R5, R3, 0x8, 0x1f ;  /* 0x09001f0003057f89 */ /* 0x0044e200000e0000 */
[----:B0-----:R-:W-:Y:S02]  /*13a0*/  IMAD.MOV.U32 R13, RZ, RZ, R15 ;  /* 0x000000ffff0d7224 */ /* 0x001fe400078e000f */
[----:B------:R-:W-:Y:S01]  /*13b0*/  IMAD.MOV.U32 R8, RZ, RZ, R2 ;  /* 0x000000ffff087224 */ /* 0x000fe200078e0002 */
[----:B----4-:R2:W0:Y:S01]  /*13c0*/  SHFL.DOWN PT, R7, R14, 0x8, 0x1f ;  /* 0x09001f000e077f89 */ /* 0x01042200000e0000 */
[----:B------:R-:W-:-:S03]  /*13d0*/  IMAD.MOV.U32 R9, RZ, RZ, R3 ;  /* 0x000000ffff097224 */ /* 0x000fc600078e0003 */
[----:B------:R2:W4:Y:S01]  /*13e0*/  SHFL.DOWN PT, R6, R15, 0x8, 0x1f ;  /* 0x09001f000f067f89 */ /* 0x00052200000e0000 */
[----:B------:R-:W-:Y:S05]  /*13f0*/  @P0 BRA `(.L_x_144) ;  /* 0x0000000000500947 */ /* 0x000fea0003800000 */
[----:B-1-3--:R-:W-:Y:S01]  /*1400*/  DSETP.GEU.AND P0, PT, |R2|, |R4|, PT ;  /* 0x400000040200722a */ /* 0x00afe20003f0e200 */
[----:B0-----:R-:W-:Y:S02]  /*1410*/  IMAD.MOV.U32 R12, RZ, RZ, R7 ;  /* 0x000000ffff0c7224 */ /* 0x001fe400078e0007 */
        /* <DEDUP_REMOVED lines=18> */
.L_x_144:
[----:B------:R-:W-:Y:S05]  /*1540*/  BSYNC.RECONVERGENT B1 ;  /* 0x0000000000017941 */ /* 0x000fea0003800200 */
.L_x_143:
[----:B------:R-:W-:Y:S01]  /*1550*/  ISETP.GT.AND P0, PT, R11, 0xf, PT ;  /* 0x0000000f0b00780c */ /* 0x000fe20003f04270 */
[----:B-1----:R1:W1:Y:S01]  /*1560*/  SHFL.DOWN PT, R2, R8, 0x10, 0x1f ;  /* 0x0a001f0008027f89 */ /* 0x00226200000e0000 */
[----:B------:R-:W-:Y:S01]  /*1570*/  BSSY.RECONVERGENT B1, `(.L_x_145) ;  /* 0x000001d000017945 */ /* 0x000fe20003800200 */
[----:B------:R-:W-:Y:S02]  /*1580*/  IMAD.MOV.U32 R4, RZ, RZ, R12 ;  /* 0x000000ffff047224 */ /* 0x000fe400078e000c */
[----:B--2---:R2:W1:Y:S01]  /*1590*/  SHFL.DOWN PT, R3, R9, 0x10, 0x1f ;  /* 0x0a001f0009037f89 */ /* 0x00446200000e0000 */
[----:B---3--:R-:W-:Y:S02]  /*15a0*/  IMAD.MOV.U32 R5, RZ, RZ, R13 ;  /* 0x000000ffff057224 */ /* 0x008fe400078e000d */
[----:B----4-:R-:W-:Y:S01]  /*15b0*/  IMAD.MOV.U32 R6, RZ, RZ, R8 ;  /* 0x000000ffff067224 */ /* 0x010fe200078e0008 */
[----:B------:R2:W3:Y:S01]  /*15c0*/  SHFL.DOWN PT, R15, R12, 0x10, 0x1f ;  /* 0x0a001f000c0f7f89 */ /* 0x0004e200000e0000 */
[----:B0-----:R-:W-:-:S03]  /*15d0*/  IMAD.MOV.U32 R7, RZ, RZ, R9 ;  /* 0x000000ffff077224 */ /* 0x001fc600078e0009 */
[----:B------:R2:W0:Y:S01]  /*15e0*/  SHFL.DOWN PT, R14, R13, 0x10, 0x1f ;  /* 0x0a001f000d0e7f89 */ /* 0x00042200000e0000 */
[----:B------:R-:W-:Y:S05]  /*15f0*/  @P0 BRA `(.L_x_146) ;  /* 0x0000000000500947 */ /* 0x000fea0003800000 */
[----:B-1----:R-:W-:Y:S01]  /*1600*/  DSETP.GEU.AND P0, PT, |R8|, |R2|, PT ;  /* 0x400000020800722a */ /* 0x002fe20003f0e200 */
[----:B---3--:R-:W-:Y:S02]  /*1610*/  IMAD.MOV.U32 R4, RZ, RZ, R15 ;  /* 0x000000ffff047224 */ /* 0x008fe400078e000f */
        /* <DEDUP_REMOVED lines=18> */
.L_x_146:
[----:B------:R-:W-:Y:S05]  /*1740*/  BSYNC.RECONVERGENT B1 ;  /* 0x0000000000017941 */ /* 0x000fea0003800200 */
.L_x_145:
        /* <DEDUP_REMOVED lines=11> */
.L_x_148:
[----:B------:R-:W-:Y:S05]  /*1800*/  BSYNC.RECONVERGENT B1 ;  /* 0x0000000000017941 */ /* 0x000fea0003800200 */
.L_x_147:
[----:B------:R-:W-:Y:S01]  /*1810*/  BAR.SYNC.DEFER_BLOCKING 0x0 ;  /* 0x0000000000007b1d */ /* 0x000fe20000010000 */
[----:B------:R-:W-:-:S13]  /*1820*/  ISETP.NE.AND P1, PT, R10, RZ, PT ;  /* 0x000000ff0a00720c */ /* 0x000fda0003f25270 */
[----:B------:R-:W-:Y:S05]  /*1830*/  @P1 BRA `(.L_x_149) ;  /* 0x0000005000201947 */ /* 0x000fea0003800000 */
[----:B-1--4-:R-:W1:Y:S01]  /*1840*/  S2R R3, SR_CgaCtaId ;  /* 0x0000000000037919 */ /* 0x012e620000008800 */
[----:B------:R-:W-:Y:S01]  /*1850*/  MOV R20, 0x400 ;  /* 0x0000040000147802 */ /* 0x000fe20000000f00 */
[----:B------:R-:W-:Y:S03]  /*1860*/  BSSY.RECONVERGENT B1, `(.L_x_150) ;  /* 0x000001a000017945 */ /* 0x000fe60003800200 */
[----:B-1----:R-:W-:-:S05]  /*1870*/  LEA R20, R3, R20, 0x18 ;  /* 0x0000001403147211 */ /* 0x002fca00078ec0ff */
[----:B------:R-:W1:Y:S04]  /*1880*/  LDS.64 R16, [R20+0x18] ;  /* 0x0000180014107984 */ /* 0x000e680000000a00 */
[----:B--2---:R-:W2:Y:S04]  /*1890*/  LDS.128 R8, [R20+0x20] ;  /* 0x0000200014087984 */ /* 0x004ea80000000c00 */
[----:B------:R4:W4:Y:S04]  /*18a0*/  LDS.64 R2, [R20+0x80] ;  /* 0x0000800014027984 */ /* 0x0009280000000a00 */
[----:B0--3--:R0:W3:Y:S01]  /*18b0*/  LDS.128 R12, [R20+0x30] ;  /* 0x00003000140c7984 */ /* 0x0090e20000000c00 */
[----:B-1----:R-:W-:Y:S01]  /*18c0*/  DSETP.GEU.AND P0, PT, |R6|, |R16|, PT ;  /* 0x400000100600722a */ /* 0x002fe20003f0e200 */
[----:B------:R-:W-:-:S02]  /*18d0*/  IMAD.MOV.U32 R22, RZ, RZ, R16 ;  /* 0x000000ffff167224 */ /* 0x000fc400078e0010 */
[----:B------:R-:W-:Y:S02]  /*18e0*/  IMAD.MOV.U32 R23, RZ, RZ, R17 ;  /* 0x000000ffff177224 */ /* 0x000fe400078e0011 */
[----:B--2---:R-:W-:Y:S02]  /*18f0*/  IMAD.MOV.U32 R24, RZ, RZ, R8 ;  /* 0x000000ffff187224 */ /* 0x004fe400078e0008 */
[----:B------:R-:W-:-:S07]  /*1900*/  IMAD.MOV.U32 R25, RZ, RZ, R9 ;  /* 0x000000ffff197224 */ /* 0x000fce00078e0009 */
[----:B0--34-:R-:W-:Y:S05]  /*1910*/  @!P0 BRA `(.L_x_151) ;  /* 0x0000000000388947 */ /* 0x019fea0003800000 */
[----:B------:R-:W-:Y:S01]  /*1920*/  DSETP.GEU.AND P0, PT, |R16|, |R6|, PT ;  /* 0x400000061000722a */ /* 0x000fe20003f0e200 */
[----:B------:R-:W-:Y:S01]  /*1930*/  IMAD.MOV.U32 R22, RZ, RZ, R6 ;  /* 0x000000ffff167224 */ /* 0x000fe200078e0006 */
[----:B------:R-:W-:Y:S01]  /*1940*/  MOV R25, R5 ;  /* 0x0000000500197202 */ /* 0x000fe20000000f00 */
[----:B------:R-:W-:Y:S02]  /*1950*/  IMAD.MOV.U32 R23, RZ, RZ, R7 ;  /* 0x000000ffff177224 */ /* 0x000fe400078e0007 */
[----:B------:R-:W-:-:S09]  /*1960*/  IMAD.MOV.U32 R24, RZ, RZ, R4 ;  /* 0x000000ffff187224 */ /* 0x000fd200078e0004 */
        /* <DEDUP_REMOVED lines=9> */
.L_x_151:
[----:B------:R-:W-:Y:S05]  /*1a00*/  BSYNC.RECONVERGENT B1 ;  /* 0x0000000000017941 */ /* 0x000fea0003800200 */
.L_x_150:
        /* <DEDUP_REMOVED lines=23> */
.L_x_153:
[----:B------:R-:W-:Y:S05]  /*1b80*/  BSYNC.RECONVERGENT B1 ;  /* 0x0000000000017941 */ /* 0x000fea0003800200 */
.L_x_152:
        /* <DEDUP_REMOVED lines=21> */
.L_x_155:
[----:B------:R-:W-:Y:S05]  /*1ce0*/  BSYNC.RECONVERGENT B1 ;  /* 0x0000000000017941 */ /* 0x000fea0003800200 */
.L_x_154:
        /* <DEDUP_REMOVED lines=23> */
.L_x_157:
[----:B------:R-:W-:Y:S05]  /*1e60*/  BSYNC.RECONVERGENT B1 ;  /* 0x0000000000017941 */ /* 0x000fea0003800200 */
.L_x_156:
        /* <DEDUP_REMOVED lines=21> */
.L_x_159:
[----:B------:R-:W-:Y:S05]  /*1fc0*/  BSYNC.RECONVERGENT B1 ;  /* 0x0000000000017941 */ /* 0x000fea0003800200 */
.L_x_158:
        /* <DEDUP_REMOVED lines=21> */
.L_x_161:
[----:B------:R-:W-:Y:S05]  /*2120*/  BSYNC.RECONVERGENT B1 ;  /* 0x0000000000017941 */ /* 0x000fea0003800200 */
.L_x_160:
        /* <DEDUP_REMOVED lines=21> */
.L_x_136:
[----:B------:R-:W0:Y:S01]  /*2280*/  S2R R2, SR_LANEID ;  /* 0x0000000000027919 */ /* 0x000e220000000000 */
[----:B------:R-:W-:Y:S01]  /*2290*/  LOP3.LUT R3, R10, 0x3e0, RZ, 0xc0, !PT ;  /* 0x000003e00a037812 */ /* 0x000fe200078ec0ff */
[----:B------:R-:W-:Y:S01]  /*22a0*/  BSSY.RECONVERGENT B1, `(.L_x_162) ;  /* 0x0000024000017945 */ /* 0x000fe20003800200 */
[----:B------:R-:W-:Y:S02]  /*22b0*/  IMAD.MOV.U32 R18, RZ, RZ, R21 ;  /* 0x000000ffff127224 */ /* 0x000fe400078e0015 */
[----:B------:R-:W-:Y:S01]  /*22c0*/  LOP3.LUT R6, RZ, R3, RZ, 0x33, !PT ;  /* 0x00000003ff067212 */ /* 0x000fe200078e33ff */
[----:B------:R-:W-:Y:S02]  /*22d0*/  VIADD R4, R3, 0x20 ;  /* 0x0000002003047836 */ /* 0x000fe40000000000 */
[----:B------:R-:W-:Y:S02]  /*22e0*/  IMAD.MOV.U32 R22, RZ, RZ, R20 ;  /* 0x000000ffff167224 */ /* 0x000fe400078e0014 */
[----:B------:R-:W-:Y:S01]  /*22f0*/  IMAD.IADD R3, R9, 0x1, R6 ;  /* 0x0000000109037824 */ /* 0x000fe200078e0206 */
[----:B------:R-:W-:Y:S01]  /*2300*/  ISETP.GT.AND P0, PT, R4, R9, PT ;  /* 0x000000090400720c */ /* 0x000fe20003f04270 */
[----:B-----5:R-:W-:-:S02]  /*2310*/  IMAD.MOV.U32 R4, RZ, RZ, R14 ;  /* 0x000000ffff047224 */ /* 0x020fc400078e000e */
[----:B------:R-:W-:Y:S01]  /*2320*/  IMAD.MOV.U32 R5, RZ, RZ, R15 ;  /* 0x000000ffff057224 */ /* 0x000fe200078e000f */
[----:B------:R-:W-:-:S05]  /*2330*/  SEL R3, R3, 0x1f, P0 ;  /* 0x0000001f03037807 */ /* 0x000fca0000000000 */
[----:B------:R1:W2:Y:S04]  /*2340*/  SHFL.DOWN PT, R6, R14, 0x1, R3 ;  /* 0x082000000e067989 */ /* 0x0002a800000e0003 */
[----:B------:R1:W3:Y:S04]  /*2350*/  SHFL.DOWN PT, R7, R15, 0x1, R3 ;  /* 0x082000000f077989 */ /* 0x0002e800000e0003 */
[----:B------:R1:W4:Y:S01]  /*2360*/  SHFL.DOWN PT, R8, R21, 0x1, R3 ;  /* 0x0820000015087989 */ /* 0x00032200000e0003 */
[----:B0-----:R-:W-:-:S03]  /*2370*/  ISETP.GE.AND P0, PT, R2, R3, PT ;  /* 0x000000030200720c */ /* 0x001fc60003f06270 */
[----:B------:R1:W0:Y:S10]  /*2380*/  SHFL.DOWN PT, R11, R20, 0x1, R3 ;  /* 0x08200000140b7989 */ /* 0x00023400000e0003 */
[----:B-12---:R-:W-:Y:S05]  /*2390*/  @P0 BRA `(.L_x_163) ;  /* 0x0000000000500947 */ /* 0x006fea0003800000 */
[----:B---3--:R-:W-:Y:S01]  /*23a0*/  DSETP.GEU.AND P0, PT, |R14|, |R6|, PT ;  /* 0x400000060e00722a */ /* 0x008fe20003f0e200 */
        /* <DEDUP_REMOVED lines=19> */
.L_x_163:
[----:B------:R-:W-:Y:S05]  /*24e0*/  BSYNC.RECONVERGENT B1 ;  /* 0x0000000000017941 */ /* 0x000fea0003800200 */
.L_x_162:
[----:B------:R-:W-:Y:S01]  /*24f0*/  IADD3 R6, PT, PT, R2, 0x2, RZ ;  /* 0x0000000202067810 */ /* 0x000fe20007ffe0ff */
[----:B------:R1:W2:Y:S01]  /*2500*/  SHFL.DOWN PT, R12, R4, 0x2, R3 ;  /* 0x08400000040c7989 */ /* 0x0002a200000e0003 */
[----:B------:R-:W-:Y:S01]  /*2510*/  BSSY.RECONVERGENT B1, `(.L_x_164) ;  /* 0x000001e000017945 */ /* 0x000fe20003800200 */
[----:B----4-:R-:W-:Y:S01]  /*2520*/  IMAD.MOV.U32 R8, RZ, RZ, R18 ;  /* 0x000000ffff087224 */ /* 0x010fe200078e0012 */
[----:B------:R-:W-:Y:S01]  /*2530*/  ISETP.GT.AND P0, PT, R6, R3, PT ;  /* 0x000000030600720c */ /* 0x000fe20003f04270 */
[----:B------:R1:W4:Y:S01]  /*2540*/  SHFL.DOWN PT, R13, R5, 0x2, R3 ;  /* 0x08400000050d7989 */ /* 0x00032200000e0003 */
[----:B------:R-:W-:Y:S02]  /*2550*/  IMAD.MOV.U32 R16, RZ, RZ, R22 ;  /* 0x000000ffff107224 */ /* 0x000fe400078e0016 */
[----:B------:R-:W-:Y:S01]  /*2560*/  IMAD.MOV.U32 R6, RZ, RZ, R4 ;  /* 0x000000ffff067224 */ /* 0x000fe200078e0004 */
[----:B0-----:R1:W0:Y:S01]  /*2570*/  SHFL.DOWN PT, R11, R18, 0x2, R3 ;  /* 0x08400000120b7989 */ /* 0x00122200000e0003 */
[----:B---3--:R-:W-:-:S03]  /*2580*/  IMAD.MOV.U32 R7, RZ, RZ, R5 ;  /* 0x000000ffff077224 */ /* 0x008fc600078e0005 */
[----:B------:R1:W3:Y:S04]  /*2590*/  SHFL.DOWN PT, R15, R22, 0x2, R3 ;  /* 0x08400000160f7989 */ /* 0x0002e800000e0003 */
[----:B------:R-:W-:Y:S05]  /*25a0*/  @P0 BRA `(.L_x_165) ;  /* 0x0000000000500947 */ /* 0x000fea0003800000 */
[----:B--2-4-:R-:W-:Y:S01]  /*25b0*/  DSETP.GEU.AND P0, PT, |R4|, |R12|, PT ;  /* 0x4000000c0400722a */ /* 0x014fe20003f0e200 */
        /* <DEDUP_REMOVED lines=19> */
.L_x_165:
[----:B------:R-:W-:Y:S05]  /*26f0*/  BSYNC.RECONVERGENT B1 ;  /* 0x0000000000017941 */ /* 0x000fea0003800200 */
.L_x_164:
[----:B-1----:R-:W-:Y:S01]  /*2700*/  VIADD R4, R2, 0x4 ;  /* 0x0000000402047836 */ /* 0x002fe20000000000 */
[----:B--2---:R1:W2:Y:S01]  /*2710*/  SHFL.DOWN PT, R12, R6, 0x4, R3 ;  /* 0x08800000060c7989 */ /* 0x0042a200000e0003 */
[----:B------:R-:W-:Y:S01]  /*2720*/  BSSY.RECONVERGENT B1, `(.L_x_166) ;  /* 0x000001e000017945 */ /* 0x000fe20003800200 */
[----:B------:R-:W-:Y:S02]  /*2730*/  IMAD.MOV.U32 R14, RZ, RZ, R8 ;  /* 0x000000ffff0e7224 */ /* 0x000fe400078e0008 */
[----:B------:R-:W-:Y:S01]  /*2740*/  ISETP.GT.AND P0, PT, R4, R3, PT ;  /* 0x000000030400720c */ /* 0x000fe20003f04270 */
[----:B----4-:R1:W4:Y:S01]  /*2750*/  SHFL.DOWN PT, R13, R7, 0x4, R3 ;  /* 0x08800000070d7989 */ /* 0x01032200000e0003 */
[----:B------:R-:W-:Y:S02]  /*2760*/  IMAD.MOV.U32 R18, RZ, RZ, R16 ;  /* 0x000000ffff127224 */ /* 0x000fe400078e0010 */
[----:B------:R-:W-:Y:S01]  /*2770*/  IMAD.MOV.U32 R4, RZ, RZ, R6 ;  /* 0x000000ffff047224 */ /* 0x000fe200078e0006 */
[----:B0-----:R1:W0:Y:S01]  /*2780*/  SHFL.DOWN PT, R11, R8, 0x4, R3 ;  /* 0x08800000080b7989 */ /* 0x00122200000e0003 */
[----:B------:R-:W-:-:S03]  /*2790*/  IMAD.MOV.U32 R5, RZ, RZ, R7 ;  /* 0x000000ffff057224 */ /* 0x000fc600078e0007 */
[----:B---3--:R1:W3:Y:S04]  /*27a0*/  SHFL.DOWN PT, R15, R16, 0x4, R3 ;  /* 0x08800000100f7989 */ /* 0x0082e800000e0003 */
        /* <DEDUP_REMOVED lines=21> */
.L_x_167:
[----:B------:R-:W-:Y:S05]  /*2900*/  BSYNC.RECONVERGENT B1 ;  /* 0x0000000000017941 */ /* 0x000fea0003800200 */
.L_x_166:
[----:B-1----:R-:W-:Y:S01]  /*2910*/  VIADD R8, R2, 0x8 ;  /* 0x0000000802087836 */ /* 0x002fe20000000000 */
[----:B------:R1:W1:Y:S01]  /*2920*/  SHFL.DOWN PT, R6, R4, 0x8, R3 ;  /* 0x0900000004067989 */ /* 0x00026200000e0003 */
[----:B------:R-:W-:Y:S01]  /*2930*/  BSSY.RECONVERGENT B1, `(.L_x_168) ;  /* 0x000001e000017945 */ /* 0x000fe20003800200 */
[----:B------:R-:W-:Y:S02]  /*2940*/  IMAD.MOV.U32 R16, RZ, RZ, R18 ;  /* 0x000000ffff107224 */ /* 0x000fe400078e0012 */
[----:B------:R-:W-:Y:S01]  /*2950*/  ISETP.GT.AND P0, PT, R8, R3, PT ;  /* 0x000000030800720c */ /* 0x000fe20003f04270 */
[----:B------:R1:W1:Y:S01]  /*2960*/  SHFL.DOWN PT, R7, R5, 0x8, R3 ;  /* 0x0900000005077989 */ /* 0x00026200000e0003 */
[----:B------:R-:W-:Y:S02]  /*2970*/  IMAD.MOV.U32 R8, RZ, RZ, R14 ;  /* 0x000000ffff087224 */ /* 0x000fe400078e000e */
[----:B--2---:R-:W-:Y:S01]  /*2980*/  IMAD.MOV.U32 R12, RZ, RZ, R4 ;  /* 0x000000ffff0c7224 */ /* 0x004fe200078e0004 */
[----:B0-----:R0:W2:Y:S01]  /*2990*/  SHFL.DOWN PT, R11, R14, 0x8, R3 ;  /* 0x090000000e0b7989 */ /* 0x0010a200000e0003 */
[----:B----4-:R-:W-:-:S03]  /*29a0*/  IMAD.MOV.U32 R13, RZ, RZ, R5 ;  /* 0x000000ffff0d7224 */ /* 0x010fc600078e0005 */
[----:B---3--:R0:W3:Y:S04]  /*29b0*/  SHFL.DOWN PT, R15, R18, 0x8, R3 ;  /* 0x09000000120f7989 */ /* 0x0080e800000e0003 */
[----:B------:R-:W-:Y:S05]  /*29c0*/  @P0 BRA `(.L_x_169) ;  /* 0x0000000000500947 */ /* 0x000fea0003800000 */
[----:B-1----:R-:W-:Y:S01]  /*29d0*/  DSETP.GEU.AND P0, PT, |R4|, |R6|, PT ;  /* 0x400000060400722a */ /* 0x002fe20003f0e200 */
[----:B--2---:R-:W-:Y:S02]  /*29e0*/  IMAD.MOV.U32 R8, RZ, RZ, R11 ;  /* 0x000000ffff087224 */ /* 0x004fe400078e000b */
        /* <DEDUP_REMOVED lines=18> */
.L_x_169:
[----:B------:R-:W-:Y:S05]  /*2b10*/  BSYNC.RECONVERGENT B1 ;  /* 0x0000000000017941 */ /* 0x000fea0003800200 */
.L_x_168:
[----:B-1----:R-:W-:Y:S01]  /*2b20*/  VIADD R4, R2, 0x10 ;  /* 0x0000001002047836 */ /* 0x002fe20000000000 */
[----:B0-----:R0:W1:Y:S01]  /*2b30*/  SHFL.DOWN PT, R14, R12, 0x10, R3 ;  /* 0x0a0000000c0e7989 */ /* 0x00106200000e0003 */
[----:B------:R-:W-:Y:S01]  /*2b40*/  BSSY.RECONVERGENT B1, `(.L_x_170) ;  /* 0x000001e000017945 */ /* 0x000fe20003800200 */
[----:B------:R-:W-:Y:S02]  /*2b50*/  IMAD.MOV.U32 R5, RZ, RZ, R16 ;  /* 0x000000ffff057224 */ /* 0x000fe400078e0010 */
[----:B------:R-:W-:Y:S01]  /*2b60*/  ISETP.GT.AND P0, PT, R4, R3, PT ;  /* 0x000000030400720c */ /* 0x000fe20003f04270 */
[----:B---3--:R0:W3:Y:S01]  /*2b70*/  SHFL.DOWN PT, R15, R13, 0x10, R3 ;  /* 0x0a0000000d0f7989 */ /* 0x0080e200000e0003 */
[----:B------:R-:W-:Y:S02]  /*2b80*/  IMAD.MOV.U32 R4, RZ, RZ, R8 ;  /* 0x000000ffff047224 */ /* 0x000fe400078e0008 */
[----:B------:R-:W-:Y:S01]  /*2b90*/  IMAD.MOV.U32 R6, RZ, RZ, R12 ;  /* 0x000000ffff067224 */ /* 0x000fe200078e000c */
[----:B--2---:R0:W2:Y:S01]  /*2ba0*/  SHFL.DOWN PT, R11, R8, 0x10, R3 ;  /* 0x0a000000080b7989 */ /* 0x0040a200000e0003 */
[----:B------:R-:W-:-:S03]  /*2bb0*/  IMAD.MOV.U32 R7, RZ, RZ, R13 ;  /* 0x000000ffff077224 */ /* 0x000fc600078e000d */
[----:B------:R0:W4:Y:S04]  /*2bc0*/  SHFL.DOWN PT, R17, R16, 0x10, R3 ;  /* 0x0a00000010117989 */ /* 0x00012800000e0003 */
[----:B------:R-:W-:Y:S05]  /*2bd0*/  @P0 BRA `(.L_x_171) ;  /* 0x0000000000500947 */ /* 0x000fea0003800000 */
[----:B-1-3--:R-:W-:Y:S01]  /*2be0*/  DSETP.GEU.AND P0, PT, |R12|, |R14|, PT ;  /* 0x4000000e0c00722a */ /* 0x00afe20003f0e200 */
        /* <DEDUP_REMOVED lines=19> */
.L_x_171:
[----:B------:R-:W-:Y:S05]  /*2d20*/  BSYNC.RECONVERGENT B1 ;  /* 0x0000000000017941 */ /* 0x000fea0003800200 */
.L_x_170:
[----:B------:R-:W-:Y:S01]  /*2d30*/  ISETP.NE.AND P0, PT, R2, RZ, PT ;  /* 0x000000ff0200720c */ /* 0x000fe20003f05270 */
[----:B------:R-:W-:-:S12]  /*2d40*/  BSSY.RECONVERGENT B1, `(.L_x_172) ;  /* 0x000000a000017945 */ /* 0x000fd80003800200 */
[----:B------:R-:W-:Y:S05]  /*2d50*/  @P0 BRA `(.L_x_173) ;  /* 0x0000000000200947 */ /* 0x000fea0003800000 */
[----:B0-----:R-:W0:Y:S01]  /*2d60*/  S2R R8, SR_CgaCtaId ;  /* 0x0000000000087919 */ /* 0x001e220000008800 */
[----:B------:R-:W-:Y:S02]  /*2d70*/  MOV R3, 0x400 ;  /* 0x0000040000037802 */ /* 0x000fe40000000f00 */
[----:B------:R-:W-:-:S04]  /*2d80*/  SHF.R.U32.HI R2, RZ, 0x1, R10 ;  /* 0x00000001ff027819 */ /* 0x000fc8000001160a */
[----:B------:R-:W-:Y:S02]  /*2d90*/  LOP3.LUT R2, R2, 0x1f0, RZ, 0xc0, !PT ;  /* 0x000001f002027812 */ /* 0x000fe400078ec0ff */
[----:B0-----:R-:W-:-:S05]  /*2da0*/  LEA R3, R8, R3, 0x18 ;  /* 0x0000000308037211 */ /* 0x001fca00078ec0ff */
[----:B------:R-:W-:-:S05]  /*2db0*/  IMAD.IADD R3, R2, 0x1, R3 ;  /* 0x0000000102037824 */ /* 0x000fca00078e0203 */
[----:B------:R0:W-:Y:S04]  /*2dc0*/  STS.64 [R3+0x10], R4 ;  /* 0x0000100403007388 */ /* 0x0001e80000000a00 */
[----:B------:R0:W-:Y:S02]  /*2dd0*/  STS.64 [R3+0x8], R6 ;  /* 0x0000080603007388 */ /* 0x0001e40000000a00 */
.L_x_173:
[----:B------:R-:W-:Y:S05]  /*2de0*/  BSYNC.RECONVERGENT B1 ;  /* 0x0000000000017941 */ /* 0x000fea0003800200 */
.L_x_172:
[----:B------:R-:W-:Y:S01]  /*2df0*/  BAR.SYNC.DEFER_BLOCKING 0x0 ;  /* 0x0000000000007b1d */ /* 0x000fe20000010000 */
[----:B------:R-:W-:-:S13]  /*2e00*/  ISETP.NE.AND P1, PT, R10, RZ, PT ;  /* 0x000000ff0a00720c */ /* 0x000fda0003f25270 */
[----:B------:R-:W-:Y:S05]  /*2e10*/  @P1 BRA `(.L_x_149) ;  /* 0x0000003800a81947 */ /* 0x000fea0003800000 */
[----:B------:R-:W-:Y:S01]  /*2e20*/  ISETP.GE.AND P0, PT, R9, 0x21, PT ;  /* 0x000000210900780c */ /* 0x000fe20003f06270 */
[----:B0-----:R-:W-:Y:S02]  /*2e30*/  IMAD.MOV.U32 R13, RZ, RZ, R4 ;  /* 0x000000ffff0d7224 */ /* 0x001fe400078e0004 */
[----:B------:R-:W-:Y:S02]  /*2e40*/  IMAD.MOV.U32 R8, RZ, RZ, R5 ;  /* 0x000000ffff087224 */ /* 0x000fe400078e0005 */
[----:B------:R-:W-:Y:S02]  /*2e50*/  IMAD.MOV.U32 R2, RZ, RZ, R6 ;  /* 0x000000ffff027224 */ /* 0x000fe400078e0006 */
[----:B------:R-:W-:-:S06]  /*2e60*/  IMAD.MOV.U32 R3, RZ, RZ, R7 ;  /* 0x000000ffff037224 */ /* 0x000fcc00078e0007 */
[----:B------:R-:W-:Y:S05]  /*2e70*/  @!P0 BRA `(.L_x_174) ;  /* 0x00000000006c8947 */ /* 0x000fea0003800000 */
[----:B------:R-:W0:Y:S01]  /*2e80*/  S2UR UR5, SR_CgaCtaId ;  /* 0x00000000000579c3 */ /* 0x000e220000008800 */
[----:B------:R-:W-:Y:S01]  /*2e90*/  UMOV UR4, 0x400 ;  /* 0x0000040000047882 */ /* 0x000fe20000000000 */
[----:B------:R-:W-:Y:S01]  /*2ea0*/  BSSY.RECONVERGENT B1, `(.L_x_174) ;  /* 0x0000018000017945 */ /* 0x000fe20003800200 */
[----:B0-----:R-:W-:-:S09]  /*2eb0*/  ULEA UR4, UR5, UR4, 0x18 ;  /* 0x0000000405047291 */ /* 0x001fd2000f8ec0ff */
[----:B--2---:R-:W0:Y:S04]  /*2ec0*/  LDS.64 R10, [UR4+0x18] ;  /* 0x00001804ff0a7984 */ /* 0x004e280008000a00 */
[----:B-1-3--:R-:W1:Y:S01]  /*2ed0*/  LDS.64 R14, [UR4+0x20] ;  /* 0x00002004ff0e7984 */ /* 0x00ae620008000a00 */
[----:B0-----:R-:W-:Y:S01]  /*2ee0*/  DSETP.GEU.AND P0, PT, |R6|, |R10|, PT ;  /* 0x4000000a0600722a */ /* 0x001fe20003f0e200 */
[----:B------:R-:W-:Y:S02]  /*2ef0*/  IMAD.MOV.U32 R2, RZ, RZ, R10 ;  /* 0x000000ffff027224 */ /* 0x000fe400078e000a */
[----:B------:R-:W-:Y:S02]  /*2f00*/  IMAD.MOV.U32 R3, RZ, RZ, R11 ;  /* 0x000000ffff037224 */ /* 0x000fe400078e000b */
[----:B-1----:R-:W-:-:S02]  /*2f10*/  IMAD.MOV.U32 R13, RZ, RZ, R14 ;  /* 0x000000ffff0d7224 */ /* 0x002fc400078e000e */
[----:B------:R-:W-:-:S07]  /*2f20*/  IMAD.MOV.U32 R8, RZ, RZ, R15 ;  /* 0x000000ffff087224 */ /* 0x000fce00078e000f */
[----:B------:R-:W-:Y:S05]  /*2f30*/  @!P0 BRA `(.L_x_175) ;  /* 0x0000000000388947 */ /* 0x000fea0003800000 */
        /* <DEDUP_REMOVED lines=14> */
.L_x_175:
[----:B------:R-:W-:Y:S05]  /*3020*/  BSYNC.RECONVERGENT B1 ;  /* 0x0000000000017941 */ /* 0x000fea0003800200 */
.L_x_174:
[----:B------:R-:W-:Y:S01]  /*3030*/  ISETP.GE.AND P0, PT, R9, 0x41, PT ;  /* 0x000000410900780c */ /* 0x000fe20003f06270 */
[----:B--2---:R-:W-:Y:S02]  /*3040*/  IMAD.MOV.U32 R11, RZ, RZ, R13 ;  /* 0x000000ffff0b7224 */ /* 0x004fe400078e000d */
        /* <DEDUP_REMOVED lines=8> */
[----:B------:R-:W0:Y:S04]  /*30d0*/  LDS.64 R6, [UR4+0x28] ;  /* 0x00002804ff067984 */ /* 0x000e280008000a00 */
        /* <DEDUP_REMOVED lines=21> */
.L_x_177:
[----:B------:R-:W-:Y:S05]  /*3230*/  BSYNC.RECONVERGENT B1 ;  /* 0x0000000000017941 */ /* 0x000fea0003800200 */
.L_x_176:
[----:B------:R-:W-:Y:S01]  /*3240*/  ISETP.GE.AND P0, PT, R9, 0x61, PT ;  /* 0x000000610900780c */ /* 0x000fe20003f06270 */
[----:B------:R-:W-:Y:S02]  /*3250*/  IMAD.MOV.U32 R13, RZ, RZ, R11 ;  /* 0x000000ffff0d7224 */ /* 0x000fe400078e000b */
        /* <DEDUP_REMOVED lines=30> */
.L_x_179:
[----:B------:R-:W-:Y:S05]  /*3440*/  BSYNC.RECONVERGENT B1 ;  /* 0x0000000000017941 */ /* 0x000fea0003800200 */
.L_x_178:
        /* <DEDUP_REMOVED lines=32> */
.L_x_181:
[----:B------:R-:W-:Y:S05]  /*3650*/  BSYNC.RECONVERGENT B1 ;  /* 0x0000000000017941 */ /* 0x000fea0003800200 */
.L_x_180:
        /* <DEDUP_REMOVED lines=32> */
.L_x_183:
[----:B------:R-:W-:Y:S05]  /*3860*/  BSYNC.RECONVERGENT B1 ;  /* 0x0000000000017941 */ /* 0x000fea0003800200 */
.L_x_182:
        /* <DEDUP_REMOVED lines=32> */
.L_x_185:
[----:B------:R-:W-:Y:S05]  /*3a70*/  BSYNC.RECONVERGENT B1 ;  /* 0x0000000000017941 */ /* 0x000fea0003800200 */
.L_x_184:
[----:B------:R-:W-:Y:S01]  /*3a80*/  ISETP.GE.AND P0, PT, R9, 0xe1, PT ;  /* 0x000000e10900780c */ /* 0x000fe20003f06270 */
[----:B------:R-:W-:Y:S01]  /*3a90*/  IMAD.MOV.U32 R5, RZ, RZ, R10 ;  /* 0x000000ffff057224 */ /* 0x000fe200078e000a */
[----:B------:R-:W-:Y:S01]  /*3aa0*/  MOV R4, R11 ;  /* 0x0000000b00047202 */ /* 0x000fe20000000f00 */
[----:B------:R-:W-:Y:S02]  /*3ab0*/  IMAD.MOV.U32 R6, RZ, RZ, R2 ;  /* 0x000000ffff067224 */ /* 0x000fe400078e0002 */
[----:B------:R-:W-:-:S08]  /*3ac0*/  IMAD.MOV.U32 R7, RZ, RZ, R3 ;  /* 0x000000ffff077224 */ /* 0x000fd000078e0003 */
[----:B------:R-:W-:Y:S05]  /*3ad0*/  @!P0 BRA `(.L_x_149) ;  /* 0x0000002c00788947 */ /* 0x000fea0003800000 */
[----:B------:R-:W0:Y:S01]  /*3ae0*/  S2UR UR5, SR_CgaCtaId ;  /* 0x00000000000579c3 */ /* 0x000e220000008800 */
[----:B------:R-:W-:Y:S02]  /*3af0*/  UMOV UR4, 0x400 ;  /* 0x0000040000047882 */ /* 0x000fe40000000000 */
[----:B0-----:R-:W-:-:S09]  /*3b00*/  ULEA UR4, UR5, UR4, 0x18 ;  /* 0x0000000405047291 */ /* 0x001fd2000f8ec0ff */
[----:B------:R-:W0:Y:S04]  /*3b10*/  LDS.64 R8, [UR4+0x78] ;  /* 0x00007804ff087984 */ /* 0x000e280008000a00 */
[----:B------:R-:W2:Y:S01]  /*3b20*/  LDS.64 R12, [UR4+0x80] ;  /* 0x00008004ff0c7984 */ /* 0x000ea20008000a00 */
[----:B0-----:R-:W-:Y:S01]  /*3b30*/  DSETP.GEU.AND P0, PT, |R2|, |R8|, PT ;  /* 0x400000080200722a */ /* 0x001fe20003f0e200 */
        /* <DEDUP_REMOVED lines=20> */
.L_x_117:
[----:B------:R-:W0:Y:S01]  /*3c80*/  S2R R3, SR_TID.X ;  /* 0x0000000000037919 */ /* 0x000e220000002100 */
[----:B------:R-:W1:Y:S02]  /*3c90*/  LDCU.128 UR12, c[0x0][0x380] ;  /* 0x00007000ff0c77ac */ /* 0x000e640008000c00 */
[----:B-1----:R-:W-:Y:S02]  /*3ca0*/  IMAD.U32 R2, RZ, RZ, UR12 ;  /* 0x0000000cff027e24 */ /* 0x002fe4000f8e00ff */
[----:B------:R-:W-:Y:S01]  /*3cb0*/  IMAD.U32 R4, RZ, RZ, UR13 ;  /* 0x0000000dff047e24 */ /* 0x000fe2000f8e00ff */
[----:B0-----:R-:W-:-:S05]  /*3cc0*/  IADD3 R5, P0, PT, R8, R3, RZ ;  /* 0x0000000308057210 */ /* 0x001fca0007f1e0ff */
[----:B------:R-:W-:Y:S01]  /*3cd0*/  IMAD.X R6, RZ, RZ, RZ, P0 ;  /* 0x000000ffff067224 */ /* 0x000fe200000e06ff */
[----:B------:R-:W-:-:S04]  /*3ce0*/  LEA R20, P0, R5, R2, 0x3 ;  /* 0x0000000205147211 */ /* 0x000fc800078018ff */
[----:B------:R-:W-:-:S05]  /*3cf0*/  LEA.HI.X R21, R5, R4, R6, 0x3, P0 ;  /* 0x0000000405157211 */ /* 0x000fca00000f1c06 */
[----:B------:R-:W2:Y:S04]  /*3d00*/  LDG.E.64 R6, desc[UR10][R20.64] ;  /* 0x0000000a14067981 */ /* 0x000ea8000c1e1b00 */
[----:B------:R-:W2:Y:S04]  /*3d10*/  LDG.E.64 R14, desc[UR10][R20.64+0x800] ;  /* 0x0008000a140e7981 */ /* 0x000ea8000c1e1b00 */
[----:B------:R-:W3:Y:S04]  /*3d20*/  LDG.E.64 R18, desc[UR10][R20.64+0x1000] ;  /* 0x0010000a14127981 */ /* 0x000ee8000c1e1b00 */
[----:B------:R-:W4:Y:S04]  /*3d30*/  LDG.E.64 R12, desc[UR10][R20.64+0x1800] ;  /* 0x0018000a140c7981 */ /* 0x000f28000c1e1b00 */
[----:B------:R-:W5:Y:S01]  /*3d40*/  LDG.E.64 R10, desc[UR10][R20.64+0x2000] ;  /* 0x0020000a140a7981 */ /* 0x000f62000c1e1b00 */
[----:B------:R-:W-:Y:S01]  /*3d50*/  IMAD.U32 R5, RZ, RZ, UR14 ;  /* 0x0000000eff057e24 */ /* 0x000fe2000f8e00ff */
[----:B------:R-:W-:Y:S01]  /*3d60*/  LOP3.LUT R9, R3, 0x400, RZ, 0xfc, !PT ;  /* 0x0000040003097812 */ /* 0x000fe200078efcff */
[----:B------:R-:W-:Y:S01]  /*3d70*/  BSSY.RECONVERGENT B1, `(.L_x_186) ;  /* 0x0000020000017945 */ /* 0x000fe20003800200 */
[----:B------:R-:W-:-:S04]  /*3d80*/  ISETP.LE.U32.AND P0, PT, R25, UR6, PT ;  /* 0x0000000619007c0c */ /* 0x000fc8000bf03070 */
[----:B------:R-:W-:Y:S01]  /*3d90*/  ISETP.GE.U32.AND.EX P0, PT, RZ, R16, PT, P0 ;  /* 0x00000010ff00720c */ /* 0x000fe20003f06100 */
[----:B--2---:R-:W-:-:S06]  /*3da0*/  DSETP.GEU.AND P2, PT, |R6|, |R14|, PT ;  /* 0x4000000e0600722a */ /* 0x004fcc0003f4e200 */
[----:B------:R-:W-:Y:S02]  /*3db0*/  FSEL R6, R6, R14, P2 ;  /* 0x0000000e06067208 */ /* 0x000fe40001000000 */
[----:B------:R-:W-:-:S06]  /*3dc0*/  FSEL R7, R7, R15, P2 ;  /* 0x0000000f07077208 */ /* 0x000fcc0001000000 */
[----:B---3--:R-:W-:-:S06]  /*3dd0*/  DSETP.GEU.AND P3, PT, |R6|, |R18|, PT ;  /* 0x400000120600722a */ /* 0x008fcc0003f6e200 */
[----:B------:R-:W-:Y:S01]  /*3de0*/  FSEL R14, R6, R18, P3 ;  /* 0x00000012060e7208 */ /* 0x000fe20001800000 */
[----:B------:R-:W-:Y:S01]  /*3df0*/  IMAD.U32 R6, RZ, RZ, UR15 ;  /* 0x0000000fff067e24 */ /* 0x000fe2000f8e00ff */
[----:B------:R-:W-:Y:S01]  /*3e00*/  FSEL R15, R7, R19, P3 ;  /* 0x00000013070f7208 */ /* 0x000fe20001800000 */
[----:B------:R-:W-:-:S05]  /*3e10*/  VIADD R18, R3, 0x100 ;  /* 0x0000010003127836 */ /* 0x000fca0000000000 */
[----:B----4-:R-:W-:-:S06]  /*3e20*/  DSETP.GEU.AND P1, PT, |R14|, |R12|, PT ;  /* 0x4000000c0e00722a */ /* 0x010fcc0003f2e200 */
[----:B------:R-:W-:Y:S01]  /*3e30*/  FSEL R12, R14, R12, P1 ;  /* 0x0000000c0e0c7208 */ /* 0x000fe20000800000 */
[----:B------:R-:W-:Y:S01]  /*3e40*/  VIADD R14, R3, 0x200 ;  /* 0x00000200030e7836 */ /* 0x000fe20000000000 */
[----:B------:R-:W-:Y:S02]  /*3e50*/  FSEL R13, R15, R13, P1 ;  /* 0x0000000d0f0d7208 */ /* 0x000fe40000800000 */
[----:B------:R-:W-:Y:S02]  /*3e60*/  IADD3 R15, P5, PT, R8, R5, RZ ;  /* 0x00000005080f7210 */ /* 0x000fe40007fbe0ff */
[----:B------:R-:W-:Y:S02]  /*3e70*/  @P3 SEL R14, R3, R18, P2 ;  /* 0x00000012030e3207 */ /* 0x000fe40001000000 */
[----:B-----5:R-:W-:Y:S01]  /*3e80*/  DSETP.GEU.AND P4, PT, |R12|, |R10|, PT ;  /* 0x4000000a0c00722a */ /* 0x020fe20003f8e200 */
[----:B------:R-:W-:Y:S01]  /*3e90*/  IMAD.X R17, RZ, RZ, R6, P5 ;  /* 0x000000ffff117224 */ /* 0x000fe200028e0606 */
[----:B------:R-:W-:Y:S01]  /*3ea0*/  IADD3 R7, P5, PT, R9, R15, RZ ;  /* 0x0000000f09077210 */ /* 0x000fe20007fbe0ff */
[----:B------:R-:W-:-:S04]  /*3eb0*/  @!P1 VIADD R14, R3, 0x300 ;  /* 0x00000300030e9836 */ /* 0x000fc80000000000 */
[----:B------:R-:W-:-:S07]  /*3ec0*/  IMAD.X R8, RZ, RZ, R17, P5 ;  /* 0x000000ffff087224 */ /* 0x000fce00028e0611 */
[----:B------:R-:W-:Y:S05]  /*3ed0*/  @!P4 BRA `(.L_x_187) ;  /* 0x000000000024c947 */ /* 0x000fea0003800000 */
[C---:B------:R-:W-:Y:S02]  /*3ee0*/  ISETP.GE.U32.AND P1, PT, R14.reuse, R9, PT ;  /* 0x000000090e00720c */ /* 0x040fe40003f26070 */
[----:B------:R-:W-:Y:S02]  /*3ef0*/  IADD3 R14, P2, PT, R14, R15, RZ ;  /* 0x0000000f0e0e7210 */ /* 0x000fe40007f5e0ff */
[----:B------:R-:W-:-:S03]  /*3f00*/  ISETP.GE.U32.AND.EX P1, PT, RZ, RZ, PT, P1 ;  /* 0x000000ffff00720c */ /* 0x000fc60003f26110 */
[----:B------:R-:W-:-:S10]  /*3f10*/  IMAD.X R9, RZ, RZ, R17, P2 ;  /* 0x000000ffff097224 */ /* 0x000fd400010e0611 */
[----:B------:R-:W-:-:S06]  /*3f20*/  DSETP.LT.OR P1, PT, |R10|, |R12|, !P1 ;  /* 0x4000000c0a00722a */ /* 0x000fcc0004f21600 */
[----:B------:R-:W-:Y:S02]  /*3f30*/  FSEL R10, R12, R10, P1 ;  /* 0x0000000a0c0a7208 */ /* 0x000fe40000800000 */
[----:B------:R-:W-:Y:S02]  /*3f40*/  FSEL R11, R13, R11, P1 ;  /* 0x0000000b0d0b7208 */ /* 0x000fe40000800000 */
[----:B------:R-:W-:Y:S02]  /*3f50*/  SEL R7, R14, R7, P1 ;  /* 0x000000070e077207 */ /* 0x000fe40000800000 */
[----:B------:R-:W-:-:S07]  /*3f60*/  SEL R8, R9, R8, P1 ;  /* 0x0000000809087207 */ /* 0x000fce0000800000 */
.L_x_187:
[----:B------:R-:W-:Y:S05]  /*3f70*/  BSYNC.RECONVERGENT B1 ;  /* 0x0000000000017941 */ /* 0x000fea0003800200 */
.L_x_186:
[----:B------:R-:W-:Y:S05]  /*3f80*/  @P0 BRA `(.L_x_188) ;  /* 0x0000001400000947 */ /* 0x000fea0003800000 */
[----:B------:R-:W0:Y:S01]  /*3f90*/  LDCU.64 UR8, c[0x0][0x3e8] ;  /* 0x00007d00ff0877ac */ /* 0x000e220008000a00 */
[----:B------:R-:W-:Y:S01]  /*3fa0*/  ISETP.NE.AND P0, PT, R3, RZ, PT ;  /* 0x000000ff0300720c */ /* 0x000fe20003f05270 */
[----:B------:R-:W-:Y:S01]  /*3fb0*/  BSSY.RECONVERGENT B1, `(.L_x_189) ;  /* 0x0000012000017945 */ /* 0x000fe20003800200 */
[----:B------:R-:W-:Y:S01]  /*3fc0*/  UMOV UR4, 0x8 ;  /* 0x0000000800047882 */ /* 0x000fe20000000000 */
[----:B------:R-:W-:Y:S02]  /*3fd0*/  UMOV UR5, 0x0 ;  /* 0x0000000000057882 */ /* 0x000fe40000000000 */
[----:B0-----:R-:W-:-:S04]  /*3fe0*/  UIMAD.WIDE.U32 UR4, UR8, 0x1, UR4 ;  /* 0x00000001080478a5 */ /* 0x001fc8000f8e0004 */
[----:B------:R-:W-:Y:S02]  /*3ff0*/  UIADD3 UR7, UPT, UPT, UR5, UR9, URZ ;  /* 0x0000000905077290 */ /* 0x000fe4000fffe0ff */
[----:B------:R-:W-:Y:S02]  /*4000*/  IMAD.U32 R13, RZ, RZ, UR5 ;  /* 0x00000005ff0d7e24 */ /* 0x000fe4000f8e00ff */
[----:B------:R-:W-:Y:S02]  /*4010*/  IMAD.U32 R12, RZ, RZ, UR4 ;  /* 0x00000004ff0c7e24 */ /* 0x000fe4000f8e00ff */
[----:B------:R-:W-:Y:S01]  /*4020*/  IMAD.U32 R13, RZ, RZ, UR7 ;  /* 0x00000007ff0d7e24 */ /* 0x000fe2000f8e00ff */
[----:B------:R-:W-:Y:S06]  /*4030*/  @P0 BRA `(.L_x_190) ;  /* 0x0000000000240947 */ /* 0x000fec0003800000 */
[----:B------:R-:W-:Y:S02]  /*4040*/  IMAD.MOV.U32 R18, RZ, RZ, 0x500 ;  /* 0x00000500ff127424 */ /* 0x000fe400078e00ff */
[----:B------:R-:W-:-:S05]  /*4050*/  IMAD.MOV.U32 R19, RZ, RZ, 0x0 ;  /* 0x00000000ff137424 */ /* 0x000fca00078e00ff */
[----:B------:R-:W2:Y:S01]  /*4060*/  ATOMG.E.ADD.64.STRONG.GPU PT, R14, desc[UR10][R12.64], R18 ;  /* 0x800000120c0e79a8 */ /* 0x000ea200081ef50a */
[----:B------:R-:W0:Y:S01]  /*4070*/  S2UR UR5, SR_CgaCtaId ;  /* 0x00000000000579c3 */ /* 0x000e220000008800 */
[----:B------:R-:W-:Y:S02]  /*4080*/  UMOV UR4, 0x400 ;  /* 0x0000040000047882 */ /* 0x000fe40000000000 */
[----:B0-----:R-:W-:Y:S01]  /*4090*/  ULEA UR4, UR5, UR4, 0x18 ;  /* 0x0000000405047291 */ /* 0x001fe2000f8ec0ff */
[----:B--2---:R-:W-:-:S05]  /*40a0*/  IADD3 R14, P0, PT, R14, UR6, RZ ;  /* 0x000000060e0e7c10 */ /* 0x004fca000ff1e0ff */
[----:B------:R-:W-:-:S05]  /*40b0*/  IMAD.X R15, RZ, RZ, R15, P0 ;  /* 0x000000ffff0f7224 */ /* 0x000fca00000e060f */
[----:B------:R0:W-:Y:S03]  /*40c0*/  STS.64 [UR4+0x98], R14 ;  /* 0x0000980eff007988 */ /* 0x0001e60008000a04 */
.L_x_190:
[----:B------:R-:W-:Y:S05]  /*40d0*/  BSYNC.RECONVERGENT B1 ;  /* 0x0000000000017941 */ /* 0x000fea0003800200 */
.L_x_189:
[----:B------:R-:W1:Y:S08]  /*40e0*/  S2UR UR5, SR_CgaCtaId ;  /* 0x00000000000579c3 */ /* 0x000e700000008800 */
[----:B------:R-:W-:Y:S06]  /*40f0*/  BAR.SYNC.DEFER_BLOCKING 0x0 ;  /* 0x0000000000007b1d */ /* 0x000fec0000010000 */
[----:B------:R-:W-:-:S02]  /*4100*/  UMOV UR4, 0x400 ;  /* 0x0000040000047882 */ /* 0x000fc40000000000 */
[----:B-1----:R-:W-:-:S06]  /*4110*/  ULEA UR4, UR5, UR4, 0x18 ;  /* 0x0000000405047291 */ /* 0x002fcc000f8ec0ff */
[----:B------:R-:W-:-:S05]  /*4120*/  IMAD.U32 R9, RZ, RZ, UR4 ;  /* 0x00000004ff097e24 */ /* 0x000fca000f8e00ff */
[----:B------:R-:W0:Y:S02]  /*4130*/  LDS.64 R18, [R9+0x98] ;  /* 0x0000980009127984 */ /* 0x000e240000000a00 */
[----:B0-----:R-:W-:-:S04]  /*4140*/  IADD3 R14, P1, PT, R18, 0x500, RZ ;  /* 0x00000500120e7810 */ /* 0x001fc80007f3e0ff */
[----:B------:R-:W-:Y:S01]  /*4150*/  ISETP.GT.U32.AND P0, PT, R14, R25, PT ;  /* 0x000000190e00720c */ /* 0x000fe20003f04070 */
[----:B------:R-:W-:-:S05]  /*4160*/  IMAD.X R15, RZ, RZ, R19, P1 ;  /* 0x000000ffff0f7224 */ /* 0x000fca00008e0613 */
[----:B------:R-:W-:-:S13]  /*4170*/  ISETP.GT.AND.EX P0, PT, R15, R16, PT, P0 ;  /* 0x000000100f00720c */ /* 0x000fda0003f04300 */
[----:B------:R-:W-:Y:S05]  /*4180*/  @P0 BRA `(.L_x_191) ;  /* 0x0000000400b40947 */ /* 0x000fea0003800000 */
[----:B------:R-:W-:Y:S01]  /*4190*/  BSSY.RECONVERGENT B1, `(.L_x_191) ;  /* 0x000006c000017945 */ /* 0x000fe20003800200 */
[----:B------:R-:W-:Y:S01]  /*41a0*/  IMAD.MOV.U32 R20, RZ, RZ, R10 ;  /* 0x000000ffff147224 */ /* 0x000fe200078e000a */
[----:B------:R-:W0:Y:S01]  /*41b0*/  LDCU.64 UR8, c[0x0][0x398] ;  /* 0x00007300ff0877ac */ /* 0x000e220008000a00 */
[----:B------:R-:W-:Y:S02]  /*41c0*/  IMAD.MOV.U32 R21, RZ, RZ, R11 ;  /* 0x000000ffff157224 */ /* 0x000fe400078e000b */
[----:B------:R-:W-:Y:S01]  /*41d0*/  IMAD.MOV.U32 R15, RZ, RZ, R7 ;  /* 0x000000ffff0f7224 */ /* 0x000fe200078e0007 */
[----:B------:R-:W1:Y:S01]  /*41e0*/  LDCU.128 UR12, c[0x0][0x380] ;  /* 0x00007000ff0c77ac */ /* 0x000e620008000c00 */
[----:B------:R-:W-:-:S07]  /*41f0*/  IMAD.MOV.U32 R14, RZ, RZ, R8 ;  /* 0x000000ffff0e7224 */ /* 0x000fce00078e0008 */
.L_x_194:
[----:B------:R-:W-:Y:S01]  /*4200*/  IADD3 R7, P0, PT, R3, R18, RZ ;  /* 0x0000001203077210 */ /* 0x000fe20007f1e0ff */
[----:B-1----:R-:W-:Y:S02]  /*4210*/  IMAD.U32 R2, RZ, RZ, UR12 ;  /* 0x0000000cff027e24 */ /* 0x002fe4000f8e00ff */
[----:B------:R-:W-:Y:S02]  /*4220*/  IMAD.U32 R4, RZ, RZ, UR13 ;  /* 0x0000000dff047e24 */ /* 0x000fe4000f8e00ff */
[----:B------:R-:W-:Y:S01]  /*4230*/  IMAD.X R25, RZ, RZ, R19, P0 ;  /* 0x000000ffff197224 */ /* 0x000fe200000e0613 */
[----:B------:R-:W-:-:S04]  /*4240*/  LEA R10, P0, R7, R2, 0x3 ;  /* 0x00000002070a7211 */ /* 0x000fc800078018ff */
[----:B------:R-:W-:-:S05]  /*4250*/  LEA.HI.X R11, R7, R4, R25, 0x3, P0 ;  /* 0x00000004070b7211 */ /* 0x000fca00000f1c19 */
[----:B------:R-:W2:Y:S04]  /*4260*/  LDG.E.64 R16, desc[UR10][R10.64] ;  /* 0x0000000a0a107981 */ /* 0x000ea8000c1e1b00 */
[----:B------:R-:W3:Y:S01]  /*4270*/  LDG.E.64 R18, desc[UR10][R10.64+0x800] ;  /* 0x0008000a0a127981 */ /* 0x000ee2000c1e1b00 */
[----:B------:R-:W-:Y:S02]  /*4280*/  IMAD.U32 R5, RZ, RZ, UR14 ;  /* 0x0000000eff057e24 */ /* 0x000fe4000f8e00ff */
[----:B------:R-:W-:-:S03]  /*4290*/  IMAD.U32 R6, RZ, RZ, UR15 ;  /* 0x0000000fff067e24 */ /* 0x000fc6000f8e00ff */
[----:B------:R-:W-:-:S04]  /*42a0*/  IADD3 R24, P0, PT, R7, R5, RZ ;  /* 0x0000000507187210 */ /* 0x000fc80007f1e0ff */
[----:B------:R-:W-:Y:S01]  /*42b0*/  IADD3 R27, P3, PT, R24, 0x100, RZ ;  /* 0x00000100181b7810 */ /* 0x000fe20007f7e0ff */
[----:B------:R-:W-:-:S04]  /*42c0*/  IMAD.X R25, R25, 0x1, R6, P0 ;  /* 0x0000000119197824 */ /* 0x000fc800000e0606 */
[----:B------:R-:W-:Y:S01]  /*42d0*/  IMAD.X R26, RZ, RZ, R25, P3 ;  /* 0x000000ffff1a7224 */ /* 0x000fe200018e0619 */
[----:B--2---:R-:W-:-:S14]  /*42e0*/  DSETP.GEU.AND P2, PT, |R20|, |R16|, PT ;  /* 0x400000101400722a */ /* 0x004fdc0003f4e200 */
[----:B------:R-:W-:-:S04]  /*42f0*/  @P2 ISETP.GE.U32.AND P0, PT, R15, R24, PT ;  /* 0x000000180f00220c */ /* 0x000fc80003f06070 */
[----:B------:R-:W-:-:S13]  /*4300*/  @P2 ISETP.GE.AND.EX P0, PT, R14, R25, PT, P0 ;  /* 0x000000190e00220c */ /* 0x000fda0003f06300 */
[----:B------:R-:W-:-:S06]  /*4310*/  @P2 DSETP.LT.OR P0, PT, |R16|, |R20|, !P0 ;  /* 0x400000141000222a */ /* 0x000fcc0004701600 */
[----:B------:R-:W-:Y:S02]  /*4320*/  @P2 FSEL R7, R20, R16, P0 ;  /* 0x0000001014072208 */ /* 0x000fe40000000000 */
[----:B------:R-:W-:Y:S02]  /*4330*/  @P2 FSEL R20, R21, R17, P0 ;  /* 0x0000001115142208 */ /* 0x000fe40000000000 */
[C---:B------:R-:W-:Y:S01]  /*4340*/  IADD3 R21, P5, PT, R24.reuse, 0x300, RZ ;  /* 0x0000030018157810 */ /* 0x040fe20007fbe0ff */
[----:B------:R-:W-:Y:S01]  /*4350*/  @P2 IMAD.MOV.U32 R16, RZ, RZ, R7 ;  /* 0x000000ffff102224 */ /* 0x000fe200078e0007 */
[C---:B------:R-:W-:Y:S01]  /*4360*/  IADD3 R7, P6, PT, R24.reuse, 0x400, RZ ;  /* 0x0000040018077810 */ /* 0x040fe20007fde0ff */
[----:B------:R-:W-:Y:S01]  /*4370*/  @P2 IMAD.MOV.U32 R17, RZ, RZ, R20 ;  /* 0x000000ffff112224 */ /* 0x000fe200078e0014 */
[----:B------:R-:W-:Y:S01]  /*4380*/  IADD3 R20, P4, PT, R24, 0x200, RZ ;  /* 0x0000020018147810 */ /* 0x000fe20007f9e0ff */
[--C-:B------:R-:W-:Y:S01]  /*4390*/  IMAD.X R23, RZ, RZ, R25.reuse, P5 ;  /* 0x000000ffff177224 */ /* 0x100fe200028e0619 */
[----:B------:R-:W-:Y:S01]  /*43a0*/  @P2 SEL R24, R15, R24, P0 ;  /* 0x000000180f182207 */ /* 0x000fe20000000000 */
[----:B------:R-:W-:-:S02]  /*43b0*/  IMAD.X R8, RZ, RZ, R25, P6 ;  /* 0x000000ffff087224 */ /* 0x000fc400030e0619 */
[----:B------:R-:W-:Y:S01]  /*43c0*/  IMAD.X R22, RZ, RZ, R25, P4 ;  /* 0x000000ffff167224 */ /* 0x000fe200020e0619 */
[----:B------:R-:W-:Y:S01]  /*43d0*/  @P2 SEL R25, R14, R25, P0 ;  /* 0x000000190e192207 */ /* 0x000fe20000000000 */
[----:B---3--:R-:W-:Y:S01]  /*43e0*/  DSETP.GEU.AND P1, PT, |R16|, |R18|, PT ;  /* 0x400000121000722a */ /* 0x008fe20003f2e200 */
[----:B------:R-:W2:-:S13]  /*43f0*/  LDG.E.64 R14, desc[UR10][R10.64+0x1000] ;  /* 0x0010000a0a0e7981 */ /* 0x000e9a000c1e1b00 */
[----:B------:R-:W-:-:S04]  /*4400*/  @P1 ISETP.GE.U32.AND P0, PT, R24, R27, PT ;  /* 0x0000001b1800120c */ /* 0x000fc80003f06070 */
[----:B------:R-:W-:-:S13]  /*4410*/  @P1 ISETP.GE.AND.EX P0, PT, R25, R26, PT, P0 ;  /* 0x0000001a1900120c */ /* 0x000fda0003f06300 */
[----:B------:R-:W-:-:S06]  /*4420*/  @P1 DSETP.LT.OR P0, PT, |R18|, |R16|, !P0 ;  /* 0x400000101200122a */ /* 0x000fcc0004701600 */
[----:B------:R-:W-:Y:S02]  /*4430*/  @P1 FSEL R28, R16, R18, P0 ;  /* 0x00000012101c1208 */ /* 0x000fe40000000000 */
[----:B------:R-:W-:Y:S02]  /*4440*/  @P1 FSEL R29, R17, R19, P0 ;  /* 0x00000013111d1208 */ /* 0x000fe40000000000 */
[----:B------:R-:W3:Y:S01]  /*4450*/  LDG.E.64 R16, desc[UR10][R10.64+0x1800] ;  /* 0x0018000a0a107981 */ /* 0x000ee2000c1e1b00 */
[----:B------:R-:W-:Y:S02]  /*4460*/  @P1 IMAD.MOV.U32 R18, RZ, RZ, R28 ;  /* 0x000000ffff121224 */ /* 0x000fe400078e001c */
[----:B------:R-:W-:Y:S01]  /*4470*/  @P1 IMAD.MOV.U32 R19, RZ, RZ, R29 ;  /* 0x000000ffff131224 */ /* 0x000fe200078e001d */
[----:B------:R-:W-:Y:S02]  /*4480*/  @P1 SEL R27, R24, R27, P0 ;  /* 0x0000001b181b1207 */ /* 0x000fe40000000000 */
[----:B------:R-:W-:Y:S01]  /*4490*/  @P1 SEL R26, R25, R26, P0 ;  /* 0x0000001a191a1207 */ /* 0x000fe20000000000 */
[----:B------:R-:W-:Y:S01]  /*44a0*/  BSSY.RECONVERGENT B2, `(.L_x_192) ;  /* 0x000001d000027945 */ /* 0x000fe20003800200 */
[----:B------:R-:W5:Y:S01]  /*44b0*/  LDG.E.64 R10, desc[UR10][R10.64+0x2000] ;  /* 0x0020000a0a0a7981 */ /* 0x000f62000c1e1b00 */
[----:B------:R-:W-:Y:S06]  /*44c0*/  BAR.SYNC.DEFER_BLOCKING 0x0 ;  /* 0x0000000000007b1d */ /* 0x000fec0000010000 */
[----:B--2---:R-:W-:-:S14]  /*44d0*/  DSETP.GEU.AND P2, PT, |R18|, |R14|, PT ;  /* 0x4000000e1200722a */ /* 0x004fdc0003f4e200 */
[----:B------:R-:W-:-:S04]  /*44e0*/  @P2 ISETP.GE.U32.AND P0, PT, R27, R20, PT ;  /* 0x000000141b00220c */ /* 0x000fc80003f06070 */
[----:B------:R-:W-:-:S13]  /*44f0*/  @P2 ISETP.GE.AND.EX P0, PT, R26, R22, PT, P0 ;  /* 0x000000161a00220c */ /* 0x000fda0003f06300 */
[----:B------:R-:W-:-:S06]  /*4500*/  @P2 DSETP.LT.OR P0, PT, |R14|, |R18|, !P0 ;  /* 0x400000120e00222a */ /* 0x000fcc0004701600 */
[----:B------:R-:W-:Y:S02]  /*4510*/  @P2 FSEL R18, R18, R14, P0 ;  /* 0x0000000e12122208 */ /* 0x000fe40000000000 */
[----:B------:R-:W-:-:S03]  /*4520*/  @P2 FSEL R19, R19, R15, P0 ;  /* 0x0000000f13132208 */ /* 0x000fc60000000000 */
[----:B------:R-:W-:Y:S02]  /*4530*/  @P2 IMAD.MOV.U32 R14, RZ, RZ, R18 ;  /* 0x000000ffff0e2224 */ /* 0x000fe400078e0012 */
[----:B------:R-:W-:-:S06]  /*4540*/  @P2 IMAD.MOV.U32 R15, RZ, RZ, R19 ;  /* 0x000000ffff0f2224 */ /* 0x000fcc00078e0013 */
[----:B---3--:R-:W-:Y:S01]  /*4550*/  DSETP.GEU.AND P1, PT, |R14|, |R16|, PT ;  /* 0x400000100e00722a */ /* 0x008fe20003f2e200 */
[----:B------:R-:W-:Y:S02]  /*4560*/  @P2 SEL R20, R27, R20, P0 ;  /* 0x000000141b142207 */ /* 0x000fe40000000000 */
[----:B------:R-:W-:Y:S02]  /*4570*/  @P2 SEL R22, R26, R22, P0 ;  /* 0x000000161a162207 */ /* 0x000fe40000000000 */
[----:B------:R-:W-:-:S09]  /*4580*/  ISETP.NE.AND P2, PT, R3, RZ, PT ;  /* 0x000000ff0300720c */ /* 0x000fd20003f45270 */
[----:B------:R-:W-:-:S04]  /*4590*/  @P1 ISETP.GE.U32.AND P0, PT, R20, R21, PT ;  /* 0x000000151400120c */ /* 0x000fc80003f06070 */
[----:B------:R-:W-:-:S13]  /*45a0*/  @P1 ISETP.GE.AND.EX P0, PT, R22, R23, PT, P0 ;  /* 0x000000171600120c */ /* 0x000fda0003f06300 */
[----:B------:R-:W-:Y:S01]  /*45b0*/  @P1 DSETP.LT.OR P0, PT, |R16|, |R14|, !P0 ;  /* 0x4000000e1000122a */ /* 0x000fe20004701600 */
[----:B------:R-:W-:-:S13]  /*45c0*/  @P2 BRA `(.L_x_193) ;  /* 0x0000000000282947 */ /* 0x000fda0003800000 */
[----:B------:R-:W-:Y:S02]  /*45d0*/  IMAD.MOV.U32 R24, RZ, RZ, 0x500 ;  /* 0x00000500ff187424 */ /* 0x000fe400078e00ff */
[----:B------:R-:W-:-:S06]  /*45e0*/  IMAD.MOV.U32 R25, RZ, RZ, 0x0 ;  /* 0x00000000ff197424 */ /* 0x000fcc00078e00ff */
[----:B------:R-:W2:Y:S01]  /*45f0*/  ATOMG.E.ADD.64.STRONG.GPU PT, R24, desc[UR10][R12.64], R24 ;  /* 0x800000180c1879a8 */ /* 0x000ea200081ef50a */
[----:B------:R-:W1:Y:S01]  /*4600*/  S2UR UR5, SR_CgaCtaId ;  /* 0x00000000000579c3 */ /* 0x000e620000008800 */
[----:B------:R-:W-:Y:S02]  /*4610*/  UMOV UR4, 0x400 ;  /* 0x0000040000047882 */ /* 0x000fe40000000000 */
[----:B-1----:R-:W-:-:S06]  /*4620*/  ULEA UR4, UR5, UR4, 0x18 ;  /* 0x0000000405047291 */ /* 0x002fcc000f8ec0ff */
[----:B------:R-:W-:Y:S01]  /*4630*/  IMAD.U32 R9, RZ, RZ, UR4 ;  /* 0x00000004ff097e24 */ /* 0x000fe2000f8e00ff */
[----:B--2---:R-:W-:-:S05]  /*4640*/  IADD3 R18, P2, PT, R24, UR6, RZ ;  /* 0x0000000618127c10 */ /* 0x004fca000ff5e0ff */
[----:B------:R-:W-:-:S05]  /*4650*/  IMAD.X R19, RZ, RZ, R25, P2 ;  /* 0x000000ffff137224 */ /* 0x000fca00010e0619 */
[----:B------:R1:W-:Y:S03]  /*4660*/  STS.64 [R9+0x98], R18 ;  /* 0x0000981209007388 */ /* 0x0003e60000000a00 */
.L_x_193:
[----:B0-----:R-:W-:Y:S05]  /*4670*/  BSYNC.RECONVERGENT B2 ;  /* 0x0000000000027941 */ /* 0x001fea0003800200 */
.L_x_192:
[----:B------:R-:W-:Y:S01]  /*4680*/  BAR.SYNC.DEFER_BLOCKING 0x0 ;  /* 0x0000000000007b1d */ /* 0x000fe20000010000 */
[----:B------:R-:W-:Y:S01]  /*4690*/  @P1 FSEL R14, R14, R16, P0 ;  /* 0x000000100e0e1208 */ /* 0x000fe20000000000 */
[----:B------:R-:W-:Y:S01]  /*46a0*/  IMAD.U32 R25, RZ, RZ, UR8 ;  /* 0x00000008ff197e24 */ /* 0x000fe2000f8e00ff */
[----:B------:R-:W-:Y:S02]  /*46b0*/  @P1 FSEL R15, R15, R17, P0 ;  /* 0x000000110f0f1208 */ /* 0x000fe40000000000 */
[----:B------:R-:W-:Y:S01]  /*46c0*/  @P1 SEL R21, R20, R21, P0 ;  /* 0x0000001514151207 */ /* 0x000fe20000000000 */
[----:B------:R-:W-:Y:S01]  /*46d0*/  @P1 IMAD.MOV.U32 R16, RZ, RZ, R14 ;  /* 0x000000ffff101224 */ /* 0x000fe200078e000e */
[----:B------:R-:W-:Y:S01]  /*46e0*/  @P1 SEL R23, R22, R23, P0 ;  /* 0x0000001716171207 */ /* 0x000fe20000000000 */
[----:B------:R-:W-:-:S06]  /*46f0*/  @P1 IMAD.MOV.U32 R17, RZ, RZ, R15 ;  /* 0x000000ffff111224 */ /* 0x000fcc00078e000f */
[----:B-----5:R-:W-:Y:S01]  /*4700*/  DSETP.GEU.AND P2, PT, |R16|, |R10|, PT ;  /* 0x4000000a1000722a */ /* 0x020fe20003f4e200 */
[----:B-1----:R-:W0:-:S13]  /*4710*/  LDS.64 R18, [R9+0x98] ;  /* 0x0000980009127984 */ /* 0x002e1a0000000a00 */
[----:B------:R-:W-:-:S04]  /*4720*/  @P2 ISETP.GE.U32.AND P0, PT, R21, R7, PT ;  /* 0x000000071500220c */ /* 0x000fc80003f06070 */
[----:B------:R-:W-:-:S13]  /*4730*/  @P2 ISETP.GE.AND.EX P0, PT, R23, R8, PT, P0 ;  /* 0x000000081700220c */ /* 0x000fda0003f06300 */
[----:B------:R-:W-:-:S06]  /*4740*/  @P2 DSETP.LT.OR P0, PT, |R10|, |R16|, !P0 ;  /* 0x400000100a00222a */ /* 0x000fcc0004701600 */
[----:B------:R-:W-:Y:S02]  /*4750*/  @P2 FSEL R17, R17, R11, P0 ;  /* 0x0000000b11112208 */ /* 0x000fe40000000000 */
[----:B------:R-:W-:Y:S02]  /*4760*/  @P2 SEL R7, R21, R7, P0 ;  /* 0x0000000715072207 */ /* 0x000fe40000000000 */
[----:B------:R-:W-:Y:S01]  /*4770*/  @P2 SEL R8, R23, R8, P0 ;  /* 0x0000000817082207 */ /* 0x000fe20000000000 */
[----:B------:R-:W-:-:S04]  /*4780*/  @P2 IMAD.MOV.U32 R11, RZ, RZ, R17 ;  /* 0x000000ffff0b2224 */ /* 0x000fc800078e0011 */
[----:B------:R-:W-:Y:S01]  /*4790*/  IMAD.MOV.U32 R21, RZ, RZ, R11 ;  /* 0x000000ffff157224 */ /* 0x000fe200078e000b */
[----:B0-----:R-:W-:-:S04]  /*47a0*/  IADD3 R14, P3, PT, R18, 0x500, RZ ;  /* 0x00000500120e7810 */ /* 0x001fc80007f7e0ff */
[----:B------:R-:W-:Y:S01]  /*47b0*/  ISETP.GT.U32.AND P1, PT, R14, R25, PT ;  /* 0x000000190e00720c */ /* 0x000fe20003f24070 */
[----:B------:R-:W-:Y:S01]  /*47c0*/  IMAD.X R15, RZ, RZ, R19, P3 ;  /* 0x000000ffff0f7224 */ /* 0x000fe200018e0613 */
[----:B------:R-:W-:Y:S01]  /*47d0*/  @P2 FSEL R14, R16, R10, P0 ;  /* 0x0000000a100e2208 */ /* 0x000fe20000000000 */
[----:B------:R-:W-:-:S04]  /*47e0*/  IMAD.U32 R16, RZ, RZ, UR9 ;  /* 0x00000009ff107e24 */ /* 0x000fc8000f8e00ff */
[----:B------:R-:W-:Y:S01]  /*47f0*/  @P2 IMAD.MOV.U32 R10, RZ, RZ, R14 ;  /* 0x000000ffff0a2224 */ /* 0x000fe200078e000e */
[----:B------:R-:W-:Y:S01]  /*4800*/  ISETP.GT.AND.EX P0, PT, R15, R16, PT, P1 ;  /* 0x000000100f00720c */ /* 0x000fe20003f04310 */
[----:B------:R-:W-:Y:S01]  /*4810*/  IMAD.MOV.U32 R14, RZ, RZ, R8 ;  /* 0x000000ffff0e7224 */ /* 0x000fe200078e0008 */
[----:B------:R-:W-:Y:S01]  /*4820*/  MOV R15, R7 ;  /* 0x00000007000f7202 */ /* 0x000fe20000000f00 */
[----:B------:R-:W-:-:S10]  /*4830*/  IMAD.MOV.U32 R20, RZ, RZ, R10 ;  /* 0x000000ffff147224 */ /* 0x000fd400078e000a */
[----:B------:R-:W-:Y:S05]  /*4840*/  @!P0 BRA `(.L_x_194) ;  /* 0xfffffff8006c8947 */ /* 0x000fea000383ffff */
[----:B------:R-:W-:Y:S05]  /*4850*/  BSYNC.RECONVERGENT B1 ;  /* 0x0000000000017941 */ /* 0x000fea0003800200 */
.L_x_191:
[----:B------:R-:W-:Y:S01]  /*4860*/  ISETP.GE.U32.AND P0, PT, R18, R25, PT ;  /* 0x000000191200720c */ /* 0x000fe20003f06070 */
[----:B------:R-:W-:Y:S03]  /*4870*/  BSSY.RECONVERGENT B1, `(.L_x_188) ;  /* 0x00000b1000017945 */ /* 0x000fe60003800200 */
[----:B------:R-:W-:-:S13]  /*4880*/  ISETP.GE.AND.EX P0, PT, R19, R16, PT, P0 ;  /* 0x000000101300720c */ /* 0x000fda0003f06300 */
[----:B------:R-:W-:Y:S05]  /*4890*/  @P0 BRA `(.L_x_195) ;  /* 0x0000000800b80947 */ /* 0x000fea0003800000 */
[----:B------:R-:W-:-:S05]  /*48a0*/  IMAD.IADD R20, R25, 0x1, -R18 ;  /* 0x0000000119147824 */ /* 0x000fca00078e0a12 */
[----:B------:R-:W-:-:S13]  /*48b0*/  ISETP.GE.AND P0, PT, R3, R20, PT ;  /* 0x000000140300720c */ /* 0x000fda0003f06270 */
[----:B------:R-:W-:Y:S05]  /*48c0*/  @P0 BRA `(.L_x_195) ;  /* 0x0000000800ac0947 */ /* 0x000fea0003800000 */
[----:B------:R-:W-:Y:S01]  /*48d0*/  LOP3.LUT R9, RZ, R3, RZ, 0x33, !PT ;  /* 0x00000003ff097212 */ /* 0x000fe200078e33ff */
[----:B------:R-:W-:Y:S03]  /*48e0*/  BSSY.RECONVERGENT B2, `(.L_x_196) ;  /* 0x0000035000027945 */ /* 0x000fe60003800200 */
[----:B------:R-:W-:-:S04]  /*48f0*/  IADD3 R25, PT, PT, -R18, R25, R9 ;  /* 0x0000001912197210 */ /* 0x000fc80007ffe109 */
[----:B------:R-:W-:-:S04]  /*4900*/  LOP3.LUT R9, R25, 0x300, RZ, 0xc0, !PT ;  /* 0x0000030019097812 */ /* 0x000fc800078ec0ff */
[----:B------:R-:W-:Y:S01]  /*4910*/  ISETP.NE.AND P0, PT, R9, 0x300, PT ;  /* 0x000003000900780c */ /* 0x000fe20003f05270 */
[----:B------:R-:W-:-:S12]  /*4920*/  IMAD.MOV.U32 R9, RZ, RZ, R3 ;  /* 0x000000ffff097224 */ /* 0x000fd800078e0003 */
[----:B------:R-:W-:Y:S05]  /*4930*/  @!P0 BRA `(.L_x_197) ;  /* 0x0000000000bc8947 */ /* 0x000fea0003800000 */
[----:B------:R-:W-:Y:S02]  /*4940*/  IADD3 R15, P0, PT, R3, R18, RZ ;  /* 0x00000012030f7210 */ /* 0x000fe40007f1e0ff */
[----:B------:R-:W-:Y:S02]  /*4950*/  LEA.HI R9, R25, 0x1, RZ, 0x18 ;  /* 0x0000000119097811 */ /* 0x000fe400078fc0ff */
[C---:B------:R-:W-:Y:S01]  /*4960*/  LEA R2, P1, R15.reuse, R2, 0x3 ;  /* 0x000000020f027211 */ /* 0x040fe200078218ff */
[----:B------:R-:W-:Y:S01]  /*4970*/  IMAD.X R13, RZ, RZ, R19, P0 ;  /* 0x000000ffff0d7224 */ /* 0x000fe200000e0613 */
[----:B------:R-:W-:Y:S02]  /*4980*/  IADD3 R14, P0, PT, R15, R5, RZ ;  /* 0x000000050f0e7210 */ /* 0x000fe40007f1e0ff */
[----:B------:R-:W-:Y:S01]  /*4990*/  LOP3.LUT R5, R9, 0x3, RZ, 0xc0, !PT ;  /* 0x0000000309057812 */ /* 0x000fe200078ec0ff */
[----:B------:R-:W-:Y:S01]  /*49a0*/  IMAD.MOV.U32 R9, RZ, RZ, R3 ;  /* 0x000000ffff097224 */ /* 0x000fe200078e0003 */
[----:B------:R-:W-:Y:S01]  /*49b0*/  LEA.HI.X R15, R15, R4, R13, 0x3, P1 ;  /* 0x000000040f0f7211 */ /* 0x000fe200008f1c0d */
[----:B------:R-:W-:-:S02]  /*49c0*/  IMAD.X R16, R13, 0x1, R6, P0 ;  /* 0x000000010d107824 */ /* 0x000fc400000e0606 */
[----:B------:R-:W-:-:S07]  /*49d0*/  IMAD.MOV R6, RZ, RZ, -R5 ;  /* 0x000000ffff067224 */ /* 0x000fce00078e0a05 */
.L_x_200:
        /* <DEDUP_REMOVED lines=9> */
[----:B------:R-:W-:Y:S02]  /*4a70*/  IMAD.MOV.U32 R4, RZ, RZ, R10 ;  /* 0x000000ffff047224 */ /* 0x000fe400078e000a */
        /* <DEDUP_REMOVED lines=21> */
.L_x_199:
[----:B------:R-:W-:Y:S05]  /*4bd0*/  BSYNC.RECONVERGENT B3 ;  /* 0x0000000000037941 */ /* 0x000fea0003800200 */
.L_x_198:
[----:B------:R-:W-:Y:S01]  /*4be0*/  IADD3 R14, P0, PT, R14, 0x100, RZ ;  /* 0x000001000e0e7810 */ /* 0x000fe20007f1e0ff */
[----:B------:R-:W-:Y:S02]  /*4bf0*/  VIADD R9, R9, 0x100 ;  /* 0x0000010009097836 */ /* 0x000fe40000000000 */
[----:B------:R-:W-:Y:S02]  /*4c00*/  IMAD.X R15, RZ, RZ, R15, P3 ;  /* 0x000000ffff0f7224 */ /* 0x000fe400018e060f */
[----:B------:R-:W-:Y:S01]  /*4c10*/  IMAD.X R16, RZ, RZ, R16, P0 ;  /* 0x000000ffff107224 */ /* 0x000fe200000e0610 */
[----:B------:R-:W-:Y:S07]  /*4c20*/  @P2 BRA `(.L_x_200) ;  /* 0xfffffffc006c2947 */ /* 0x000fee000383ffff */
.L_x_197:
[----:B------:R-:W-:Y:S05]  /*4c30*/  BSYNC.RECONVERGENT B2 ;  /* 0x0000000000027941 */ /* 0x000fea0003800200 */
.L_x_196:
[----:B------:R-:W-:-:S13]  /*4c40*/  ISETP.GE.U32.AND P0, PT, R25, 0x300, PT ;  /* 0x000003001900780c */ /* 0x000fda0003f06070 */
[----:B------:R-:W-:Y:S05]  /*4c50*/  @!P0 BRA `(.L_x_195) ;  /* 0x0000000400c88947 */ /* 0x000fea0003800000 */
[----:B------:R-:W0:Y:S01]  /*4c60*/  LDC.64 R16, c[0x0][0x380] ;  /* 0x0000e000ff107b82 */ /* 0x000e220000000a00 */
[----:B------:R-:W-:-:S07]  /*4c70*/  VIADD R21, R9, 0x200 ;  /* 0x0000020009157836 */ /* 0x000fce0000000000 */
[----:B------:R-:W1:Y:S02]  /*4c80*/  LDC.64 R14, c[0x0][0x388] ;  /* 0x0000e200ff0e7b82 */ /* 0x000e640000000a00 */
.L_x_209:
[----:B------:R-:W-:-:S05]  /*4c90*/  VIADD R5, R21, 0xfffffe00 ;  /* 0xfffffe0015057836 */ /* 0x000fca0000000000 */
[----:B------:R-:W-:-:S05]  /*4ca0*/  IADD3 R5, P0, PT, R5, R18, RZ ;  /* 0x0000001205057210 */ /* 0x000fca0007f1e0ff */
[----:B------:R-:W-:Y:S01]  /*4cb0*/  IMAD.X R2, RZ, RZ, R19, P0 ;  /* 0x000000ffff027224 */ /* 0x000fe200000e0613 */
[----:B0-----:R-:W-:-:S04]  /*4cc0*/  LEA R22, P0, R5, R16, 0x3 ;  /* 0x0000001005167211 */ /* 0x001fc800078018ff */
[----:B------:R-:W-:-:S05]  /*4cd0*/  LEA.HI.X R23, R5, R17, R2, 0x3, P0 ;  /* 0x0000001105177211 */ /* 0x000fca00000f1c02 */
[----:B------:R-:W2:Y:S04]  /*4ce0*/  LDG.E.64 R24, desc[UR10][R22.64] ;  /* 0x0000000a16187981 */ /* 0x000ea8000c1e1b00 */
[----:B------:R0:W5:Y:S01]  /*4cf0*/  LDG.E.64 R12, desc[UR10][R22.64+0x800] ;  /* 0x0008000a160c7981 */ /* 0x000162000c1e1b00 */
        /* <DEDUP_REMOVED lines=23> */
.L_x_202:
[----:B------:R-:W-:Y:S05]  /*4e70*/  BSYNC.RECONVERGENT B2 ;  /* 0x0000000000027941 */ /* 0x000fea0003800200 */
.L_x_201:
[----:B------:R0:W5:Y:S04]  /*4e80*/  LDG.E.64 R6, desc[UR10][R22.64+0x1000] ;  /* 0x0010000a16067981 */ /* 0x000168000c1e1b00 */
[----:B------:R0:W5:Y:S02]  /*4e90*/  LDG.E.64 R24, desc[UR10][R22.64+0x1800] ;  /* 0x0018000a16187981 */ /* 0x000164000c1e1b00 */
[----:B-----5:R-:W-:Y:S01]  /*4ea0*/  DSETP.GEU.AND P0, PT, |R4|, |R12|, PT ;  /* 0x4000000c0400722a */ /* 0x020fe20003f0e200 */
[----:B------:R-:W-:Y:S01]  /*4eb0*/  VIADD R11, R21, 0xffffff00 ;  /* 0xffffff00150b7836 */ /* 0x000fe20000000000 */
[----:B------:R-:W-:Y:S01]  /*4ec0*/  BSSY.RECONVERGENT B2, `(.L_x_203) ;  /* 0x0000016000027945 */ /* 0x000fe20003800200 */
[----:B------:R-:W-:-:S03]  /*4ed0*/  IMAD.MOV.U32 R10, RZ, RZ, R12 ;  /* 0x000000ffff0a7224 */ /* 0x000fc600078e000c */
[----:B------:R-:W-:Y:S01]  /*4ee0*/  IADD3 R28, P1, P2, R18, R14, R11 ;  /* 0x0000000e121c7210 */ /* 0x000fe20007a3e00b */
[----:B------:R-:W-:-:S03]  /*4ef0*/  IMAD.MOV.U32 R11, RZ, RZ, R13 ;  /* 0x000000ffff0b7224 */ /* 0x000fc600078e000d */
[----:B------:R-:W-:Y:S01]  /*4f00*/  IADD3.X R27, PT, PT, R19, R15, RZ, P1, P2 ;  /* 0x0000000f131b7210 */ /* 0x000fe20000fe44ff */
[----:B------:R-:W-:-:S04]  /*4f10*/  IMAD.MOV.U32 R8, RZ, RZ, R28 ;  /* 0x000000ffff087224 */ /* 0x000fc800078e001c */
        /* <DEDUP_REMOVED lines=16> */
.L_x_204:
[----:B------:R-:W-:Y:S05]  /*5020*/  BSYNC.RECONVERGENT B2 ;  /* 0x0000000000027941 */ /* 0x000fea0003800200 */
.L_x_203:
[----:B------:R-:W-:Y:S01]  /*5030*/  DSETP.GEU.AND P0, PT, |R10|, |R6|, PT ;  /* 0x400000060a00722a */ /* 0x000fe20003f0e200 */
[----:B------:R-:W-:Y:S01]  /*5040*/  IADD3 R23, P1, P2, R18, R14, R21 ;  /* 0x0000000e12177210 */ /* 0x000fe20007a3e015 */
[----:B------:R-:W-:Y:S01]  /*5050*/  BSSY.RECONVERGENT B2, `(.L_x_205) ;  /* 0x0000016000027945 */ /* 0x000fe20003800200 */
[----:B------:R-:W-:Y:S02]  /*5060*/  VIADD R13, R21, 0x100 ;  /* 0x00000100150d7836 */ /* 0x000fe40000000000 */
[----:B------:R-:W-:Y:S01]  /*5070*/  IADD3.X R27, PT, PT, R19, R15, RZ, P1, P2 ;  /* 0x0000000f131b7210 */ /* 0x000fe20000fe44ff */
[----:B------:R-:W-:Y:S02]  /*5080*/  IMAD.MOV.U32 R2, RZ, RZ, R23 ;  /* 0x000000ffff027224 */ /* 0x000fe400078e0017 */
        /* <DEDUP_REMOVED lines=18> */
.L_x_206:
[----:B------:R-:W-:Y:S05]  /*51b0*/  BSYNC.RECONVERGENT B2 ;  /* 0x0000000000027941 */ /* 0x000fea0003800200 */
.L_x_205:
[----:B------:R-:W-:Y:S01]  /*51c0*/  DSETP.GEU.AND P0, PT, |R4|, |R24|, PT ;  /* 0x400000180400722a */ /* 0x000fe20003f0e200 */
[----:B------:R-:W-:Y:S01]  /*51d0*/  IADD3 R13, P1, P2, R18, R14, R13 ;  /* 0x0000000e120d7210 */ /* 0x000fe20007a3e00d */
[----:B------:R-:W-:Y:S01]  /*51e0*/  BSSY.RECONVERGENT B2, `(.L_x_207) ;  /* 0x0000015000027945 */ /* 0x000fe20003800200 */
[----:B------:R-:W-:Y:S02]  /*51f0*/  IMAD.MOV.U32 R10, RZ, RZ, R24 ;  /* 0x000000ffff0a7224 */ /* 0x000fe400078e0018 */
[----:B------:R-:W-:Y:S01]  /*5200*/  IADD3.X R6, PT, PT, R19, R15, RZ, P1, P2 ;  /* 0x0000000f13067210 */ /* 0x000fe20000fe44ff */
[----:B------:R-:W-:Y:S02]  /*5210*/  IMAD.MOV.U32 R7, RZ, RZ, R13 ;  /* 0x000000ffff077224 */ /* 0x000fe400078e000d */
[----:B------:R-:W-:Y:S02]  /*5220*/  IMAD.MOV.U32 R11, RZ, RZ, R25 ;  /* 0x000000ffff0b7224 */ /* 0x000fe400078e0019 */
[----:B------:R-:W-:-:S04]  /*5230*/  IMAD.MOV.U32 R8, RZ, RZ, R6 ;  /* 0x000000ffff087224 */ /* 0x000fc800078e0006 */
[----:B------:R-:W-:Y:S05]  /*5240*/  @!P0 BRA `(.L_x_208) ;  /* 0x0000000000388947 */ /* 0x000fea0003800000 */
[----:B------:R-:W-:Y:S01]  /*5250*/  DSETP.GEU.AND P0, PT, |R24|, |R4|, PT ;  /* 0x400000041800722a */ /* 0x000fe20003f0e200 */
[----:B------:R-:W-:Y:S01]  /*5260*/  MOV R7, R2 ;  /* 0x0000000200077202 */ /* 0x000fe20000000f00 */
[----:B------:R-:W-:Y:S02]  /*5270*/  IMAD.MOV.U32 R8, RZ, RZ, R9 ;  /* 0x000000ffff087224 */ /* 0x000fe400078e0009 */
[----:B------:R-:W-:Y:S02]  /*5280*/  IMAD.MOV.U32 R10, RZ, RZ, R4 ;  /* 0x000000ffff0a7224 */ /* 0x000fe400078e0004 */
[----:B------:R-:W-:-:S08]  /*5290*/  IMAD.MOV.U32 R11, RZ, RZ, R5 ;  /* 0x000000ffff0b7224 */ /* 0x000fd000078e0005 */
        /* <DEDUP_REMOVED lines=9> */
.L_x_208:
[----:B------:R-:W-:Y:S05]  /*5330*/  BSYNC.RECONVERGENT B2 ;  /* 0x0000000000027941 */ /* 0x000fea0003800200 */
.L_x_207:
[C---:B------:R-:W-:Y:S02]  /*5340*/  VIADD R5, R21.reuse, 0x200 ;  /* 0x0000020015057836 */ /* 0x040fe40000000000 */
[----:B------:R-:W-:-:S03]  /*5350*/  VIADD R21, R21, 0x400 ;  /* 0x0000040015157836 */ /* 0x000fc60000000000 */
[----:B------:R-:W-:-:S13]  /*5360*/  ISETP.GE.AND P0, PT, R5, R20, PT ;  /* 0x000000140500720c */ /* 0x000fda0003f06270 */
[----:B------:R-:W-:Y:S05]  /*5370*/  @!P0 BRA `(.L_x_209) ;  /* 0xfffffff800448947 */ /* 0x000fea000383ffff */
.L_x_195:
[----:B------:R-:W-:Y:S05]  /*5380*/  BSYNC.RECONVERGENT B1 ;  /* 0x0000000000017941 */ /* 0x000fea0003800200 */
.L_x_188:
        /* <DEDUP_REMOVED lines=32> */
.L_x_211:
[----:B------:R-:W-:Y:S05]  /*5590*/  BSYNC.RECONVERGENT B1 ;  /* 0x0000000000017941 */ /* 0x000fea0003800200 */
.L_x_210:
        /* <DEDUP_REMOVED lines=31> */
.L_x_213:
[----:B------:R-:W-:Y:S05]  /*5790*/  BSYNC.RECONVERGENT B1 ;  /* 0x0000000000017941 */ /* 0x000fea0003800200 */
.L_x_212:
        /* <DEDUP_REMOVED lines=31> */
.L_x_215:
[----:B------:R-:W-:Y:S05]  /*5990*/  BSYNC.RECONVERGENT B1 ;  /* 0x0000000000017941 */ /* 0x000fea0003800200 */
.L_x_214:
[----:B------:R-:W-:Y:S01]  /*59a0*/  ISETP.GT.AND P0, PT, R2, 0x17, PT ;  /* 0x000000170200780c */ /* 0x000fe20003f04270 */
[----:B-1----:R1:W1:Y:S01]  /*59b0*/  SHFL.DOWN PT, R6, R4, 0x8, 0x1f ;  /* 0x09001f0004067f89 */ /* 0x00226200000e0000 */
[----:B------:R-:W-:Y:S01]  /*59c0*/  BSSY.RECONVERGENT B1, `(.L_x_216) ;  /* 0x000001d000017945 */ /* 0x000fe20003800200 */
[----:B--2---:R-:W-:Y:S02]  /*59d0*/  IMAD.MOV.U32 R12, RZ, RZ, R10 ;  /* 0x000000ffff0c7224 */ /* 0x004fe400078e000a */
[----:B------:R2:W1:Y:S01]  /*59e0*/  SHFL.DOWN PT, R7, R5, 0x8, 0x1f ;  /* 0x09001f0005077f89 */ /* 0x00046200000e0000 */
[----:B------:R-:W-:Y:S02]  /*59f0*/  IMAD.MOV.U32 R13, RZ, RZ, R11 ;  /* 0x000000ffff0d7224 */ /* 0x000fe400078e000b */
[----:B------:R-:W-:Y:S01]  /*5a00*/  IMAD.MOV.U32 R8, RZ, RZ, R4 ;  /* 0x000000ffff087224 */ /* 0x000fe200078e0004 */
[----:B0-----:R2:W0:Y:S01]  /*5a10*/  SHFL.DOWN PT, R15, R10, 0x8, 0x1f ;  /* 0x09001f000a0f7f89 */ /* 0x00142200000e0000 */
[----:B----4-:R-:W-:-:S03]  /*5a20*/  IMAD.MOV.U32 R9, RZ, RZ, R5 ;  /* 0x000000ffff097224 */ /* 0x010fc600078e0005 */
[----:B---3--:R2:W3:Y:S01]  /*5a30*/  SHFL.DOWN PT, R14, R11, 0x8, 0x1f ;  /* 0x09001f000b0e7f89 */ /* 0x0084e200000e0000 */
[----:B------:R-:W-:Y:S05]  /*5a40*/  @P0 BRA `(.L_x_217) ;  /* 0x0000000000500947 */ /* 0x000fea0003800000 */
[----:B-1----:R-:W-:Y:S01]  /*5a50*/  DSETP.GEU.AND P0, PT, |R4|, |R6|, PT ;  /* 0x400000060400722a */ /* 0x002fe20003f0e200 */
        /* <DEDUP_REMOVED lines=19> */
.L_x_217:
[----:B------:R-:W-:Y:S05]  /*5b90*/  BSYNC.RECONVERGENT B1 ;  /* 0x0000000000017941 */ /* 0x000fea0003800200 */
.L_x_216:
[----:B------:R-:W-:Y:S01]  /*5ba0*/  ISETP.GT.AND P0, PT, R2, 0xf, PT ;  /* 0x0000000f0200780c */ /* 0x000fe20003f04270 */
[----:B--2---:R2:W4:Y:S01]  /*5bb0*/  SHFL.DOWN PT, R10, R8, 0x10, 0x1f ;  /* 0x0a001f00080a7f89 */ /* 0x00452200000e0000 */
[----:B------:R-:W-:Y:S01]  /*5bc0*/  BSSY.RECONVERGENT B1, `(.L_x_218) ;  /* 0x000001d000017945 */ /* 0x000fe20003800200 */
[----:B-1----:R-:W-:Y:S02]  /*5bd0*/  IMAD.MOV.U32 R4, RZ, RZ, R12 ;  /* 0x000000ffff047224 */ /* 0x002fe400078e000c */
[----:B------:R2:W1:Y:S01]  /*5be0*/  SHFL.DOWN PT, R11, R9, 0x10, 0x1f ;  /* 0x0a001f00090b7f89 */ /* 0x00046200000e0000 */
[----:B------:R-:W-:Y:S02]  /*5bf0*/  IMAD.MOV.U32 R5, RZ, RZ, R13 ;  /* 0x000000ffff057224 */ /* 0x000fe400078e000d */
[----:B------:R-:W-:Y:S01]  /*5c00*/  IMAD.MOV.U32 R6, RZ, RZ, R8 ;  /* 0x000000ffff067224 */ /* 0x000fe200078e0008 */
[----:B0-----:R2:W0:Y:S01]  /*5c10*/  SHFL.DOWN PT, R15, R12, 0x10, 0x1f ;  /* 0x0a001f000c0f7f89 */ /* 0x00142200000e0000 */
[----:B------:R-:W-:-:S03]  /*5c20*/  IMAD.MOV.U32 R7, RZ, RZ, R9 ;  /* 0x000000ffff077224 */ /* 0x000fc600078e0009 */
[----:B---3--:R2:W3:Y:S01]  /*5c30*/  SHFL.DOWN PT, R14, R13, 0x10, 0x1f ;  /* 0x0a001f000d0e7f89 */ /* 0x0084e200000e0000 */
        /* <DEDUP_REMOVED lines=21> */
.L_x_219:
[----:B------:R-:W-:Y:S05]  /*5d90*/  BSYNC.RECONVERGENT B1 ;  /* 0x0000000000017941 */ /* 0x000fea0003800200 */
.L_x_218:
[----:B------:R-:W-:Y:S01]  /*5da0*/  ISETP.NE.AND P0, PT, R2, RZ, PT ;  /* 0x000000ff0200720c */ /* 0x000fe20003f05270 */
[----:B------:R-:W-:-:S12]  /*5db0*/  BSSY.RECONVERGENT B1, `(.L_x_220) ;  /* 0x000000a000017945 */ /* 0x000fd80003800200 */
[----:B------:R-:W-:Y:S05]  /*5dc0*/  @P0 BRA `(.L_x_221) ;  /* 0x0000000000200947 */ /* 0x000fea0003800000 */
[----:B--2---:R-:W2:Y:S01]  /*5dd0*/  S2R R9, SR_CgaCtaId ;  /* 0x0000000000097919 */ /* 0x004ea20000008800 */
[----:B------:R-:W-:Y:S02]  /*5de0*/  MOV R8, 0x400 ;  /* 0x0000040000087802 */ /* 0x000fe40000000f00 */
[----:B------:R-:W-:-:S04]  /*5df0*/  SHF.R.U32.HI R2, RZ, 0x1, R3 ;  /* 0x00000001ff027819 */ /* 0x000fc80000011603 */
[----:B------:R-:W-:Y:S02]  /*5e00*/  LOP3.LUT R2, R2, 0x1f0, RZ, 0xc0, !PT ;  /* 0x000001f002027812 */ /* 0x000fe400078ec0ff */
[----:B--2---:R-:W-:-:S05]  /*5e10*/  LEA R9, R9, R8, 0x18 ;  /* 0x0000000809097211 */ /* 0x004fca00078ec0ff */
[----:B------:R-:W-:-:S05]  /*5e20*/  IMAD.IADD R9, R2, 0x1, R9 ;  /* 0x0000000102097824 */ /* 0x000fca00078e0209 */
[----:B------:R2:W-:Y:S04]  /*5e30*/  STS.64 [R9+0x10], R4 ;  /* 0x0000100409007388 */ /* 0x0005e80000000a00 */
[----:B------:R2:W-:Y:S02]  /*5e40*/  STS.64 [R9+0x8], R6 ;  /* 0x0000080609007388 */ /* 0x0005e40000000a00 */
.L_x_221:
[----:B------:R-:W-:Y:S05]  /*5e50*/  BSYNC.RECONVERGENT B1 ;  /* 0x0000000000017941 */ /* 0x000fea0003800200 */
.L_x_220:
[----:B------:R-:W-:Y:S01]  /*5e60*/  BAR.SYNC.DEFER_BLOCKING 0x0 ;  /* 0x0000000000007b1d */ /* 0x000fe20000010000 */
[----:B------:R-:W-:-:S13]  /*5e70*/  ISETP.NE.AND P1, PT, R3, RZ, PT ;  /* 0x000000ff0300720c */ /* 0x000fda0003f25270 */
[----:B------:R-:W-:Y:S05]  /*5e80*/  @P1 BRA `(.L_x_149) ;  /* 0x00000008008c1947 */ /* 0x000fea0003800000 */
[----:B------:R-:W5:Y:S01]  /*5e90*/  S2R R3, SR_CgaCtaId ;  /* 0x0000000000037919 */ /* 0x000f620000008800 */
[----:B------:R-:W-:Y:S01]  /*5ea0*/  MOV R20, 0x400 ;  /* 0x0000040000147802 */ /* 0x000fe20000000f00 */
[----:B------:R-:W-:Y:S03]  /*5eb0*/  BSSY.RECONVERGENT B1, `(.L_x_222) ;  /* 0x000001a000017945 */ /* 0x000fe60003800200 */
[----:B-----5:R-:W-:-:S05]  /*5ec0*/  LEA R20, R3, R20, 0x18 ;  /* 0x0000001403147211 */ /* 0x020fca00078ec0ff */
[----:B------:R-:W5:Y:S04]  /*5ed0*/  LDS.64 R16, [R20+0x18] ;  /* 0x0000180014107984 */ /* 0x000f680000000a00 */
[----:B-12-4-:R-:W1:Y:S04]  /*5ee0*/  LDS.128 R8, [R20+0x20] ;  /* 0x0000200014087984 */ /* 0x016e680000000c00 */
[----:B------:R2:W4:Y:S04]  /*5ef0*/  LDS.64 R2, [R20+0x80] ;  /* 0x0000800014027984 */ /* 0x0005280000000a00 */
[----:B0--3--:R2:W0:Y:S01]  /*5f00*/  LDS.128 R12, [R20+0x30] ;  /* 0x00003000140c7984 */ /* 0x0094220000000c00 */
[----:B-----5:R-:W-:Y:S01]  /*5f10*/  DSETP.GEU.AND P0, PT, |R6|, |R16|, PT ;  /* 0x400000100600722a */ /* 0x020fe20003f0e200 */
[----:B------:R-:W-:-:S02]  /*5f20*/  IMAD.MOV.U32 R22, RZ, RZ, R16 ;  /* 0x000000ffff167224 */ /* 0x000fc400078e0010 */
[----:B------:R-:W-:Y:S02]  /*5f30*/  IMAD.MOV.U32 R23, RZ, RZ, R17 ;  /* 0x000000ffff177224 */ /* 0x000fe400078e0011 */
[----:B-1----:R-:W-:Y:S02]  /*5f40*/  IMAD.MOV.U32 R25, RZ, RZ, R8 ;  /* 0x000000ffff197224 */ /* 0x002fe400078e0008 */
[----:B------:R-:W-:-:S07]  /*5f50*/  IMAD.MOV.U32 R21, RZ, RZ, R9 ;  /* 0x000000ffff157224 */ /* 0x000fce00078e0009 */
[----:B0-2-4-:R-:W-:Y:S05]  /*5f60*/  @!P0 BRA `(.L_x_223) ;  /* 0x0000000000388947 */ /* 0x015fea0003800000 */
        /* <DEDUP_REMOVED lines=14> */
.L_x_223:
[----:B------:R-:W-:Y:S05]  /*6050*/  BSYNC.RECONVERGENT B1 ;  /* 0x0000000000017941 */ /* 0x000fea0003800200 */
.L_x_222:
        /* <DEDUP_REMOVED lines=23> */
.L_x_225:
[----:B------:R-:W-:Y:S05]  /*61d0*/  BSYNC.RECONVERGENT B1 ;  /* 0x0000000000017941 */ /* 0x000fea0003800200 */
.L_x_224:
        /* <DEDUP_REMOVED lines=21> */
.L_x_227:
[----:B------:R-:W-:Y:S05]  /*6330*/  BSYNC.RECONVERGENT B1 ;  /* 0x0000000000017941 */ /* 0x000fea0003800200 */
.L_x_226:
        /* <DEDUP_REMOVED lines=23> */
.L_x_229:
[----:B------:R-:W-:Y:S05]  /*64b0*/  BSYNC.RECONVERGENT B1 ;  /* 0x0000000000017941 */ /* 0x000fea0003800200 */
.L_x_228:
        /* <DEDUP_REMOVED lines=21> */
.L_x_231:
[----:B------:R-:W-:Y:S05]  /*6610*/  BSYNC.RECONVERGENT B1 ;  /* 0x0000000000017941 */ /* 0x000fea0003800200 */
.L_x_230:
        /* <DEDUP_REMOVED lines=21> */
.L_x_233:
[----:B------:R-:W-:Y:S05]  /*6770*/  BSYNC.RECONVERGENT B1 ;  /* 0x0000000000017941 */ /* 0x000fea0003800200 */
.L_x_232:
        /* <DEDUP_REMOVED lines=20> */
.L_x_149:
[----:B------:R-:W-:Y:S05]  /*68c0*/  BSYNC.RECONVERGENT B0 ;  /* 0x0000000000007941 */ /* 0x000fea0003800200 */
.L_x_116:
[----:B------:R-:W-:Y:S05]  /*68d0*/  @P1 EXIT ;  /* 0x000000000000194d */ /* 0x000fea0003800000 */
[----:B01--4-:R-:W0:Y:S02]  /*68e0*/  LDC.64 R2, c[0x0][0x390] ;  /* 0x0000e400ff027b82 */ /* 0x013e240000000a00 */
[----:B0-----:R-:W-:-:S05]  /*68f0*/  IMAD.WIDE.U32 R2, R0, 0x10, R2 ;  /* 0x0000001000027825 */ /* 0x001fca00078e0002 */
[----:B------:R-:W-:Y:S04]  /*6900*/  STG.E.64 desc[UR10][R2.64], R6 ;  /* 0x0000000602007986 */ /* 0x000fe8000c101b0a */
[----:B------:R-:W-:Y:S01]  /*6910*/  STG.E.64 desc[UR10][R2.64+0x8], R4 ;  /* 0x0000080402007986 */ /* 0x000fe2000c101b0a */
[----:B------:R-:W-:Y:S05]  /*6920*/  EXIT ;  /* 0x000000000000794d */ /* 0x000fea0003800000 */
.L_x_234:
        /* <DEDUP_REMOVED lines=13> */
.L_x_768:


//--------------------- .text._ZN6thrust24THRUST_300001_SM_1000_NS8cuda_cub4core6detail13_kernel_agentINS1_8__reduce11ReduceAgentINS0_12zip_iteratorIN4cuda3std3__45tupleIJNS0_10device_ptrIdEENS0_17counting_iteratorIlNS0_11use_defaultESF_SF_EEEEEEEPNSB_IJdlEEESJ_lNS1_9__extrema9arg_max_fIdl11TComparatorEEEEJSI_SK_lSO_EEEvDpT0_ --------------------------
	.section	.text._ZN6thrust24THRUST_300001_SM_1000_NS8cuda_cub4core6detail13_kernel_agentINS1_8__reduce11ReduceAgentINS0_12zip_iteratorIN4cuda3std3__45tupleIJNS0_10device_ptrIdEENS0_17counting_iteratorIlNS0_11use_defaultESF_SF_EEEEEEEPNSB_IJdlEEESJ_lNS1_9__extrema9arg_max_fIdl11TComparatorEEEEJSI_SK_lSO_EEEvDpT0_,"ax",@progbits
	.align	128
        .global         _ZN6thrust24THRUST_300001_SM_1000_NS8cuda_cub4core6detail13_kernel_agentINS1_8__reduce11ReduceAgentINS0_12zip_iteratorIN4cuda3std3__45tupleIJNS0_10device_ptrIdEENS0_17counting_iteratorIlNS0_11use_defaultESF_SF_EEEEEEEPNSB_IJdlEEESJ_lNS1_9__extrema9arg_max_fIdl11TComparatorEEEEJSI_SK_lSO_EEEvDpT0_
        .type           _ZN6thrust24THRUST_300001_SM_1000_NS8cuda_cub4core6detail13_kernel_agentINS1_8__reduce11ReduceAgentINS0_12zip_iteratorIN4cuda3std3__45tupleIJNS0_10device_ptrIdEENS0_17counting_iteratorIlNS0_11use_defaultESF_SF_EEEEEEEPNSB_IJdlEEESJ_lNS1_9__extrema9arg_max_fIdl11TComparatorEEEEJSI_SK_lSO_EEEvDpT0_,@function
        .size           _ZN6thrust24THRUST_300001_SM_1000_NS8cuda_cub4core6detail13_kernel_agentINS1_8__reduce11ReduceAgentINS0_12zip_iteratorIN4cuda3std3__45tupleIJNS0_10device_ptrIdEENS0_17counting_iteratorIlNS0_11use_defaultESF_SF_EEEEEEEPNSB_IJdlEEESJ_lNS1_9__extrema9arg_max_fIdl11TComparatorEEEEJSI_SK_lSO_EEEvDpT0_,(.L_x_769 - _ZN6thrust24THRUST_300001_SM_1000_NS8cuda_cub4core6detail13_kernel_agentINS1_8__reduce11ReduceAgentINS0_12zip_iteratorIN4cuda3std3__45tupleIJNS0_10device_ptrIdEENS0_17counting_iteratorIlNS0_11use_defaultESF_SF_EEEEEEEPNSB_IJdlEEESJ_lNS1_9__extrema9arg_max_fIdl11TComparatorEEEEJSI_SK_lSO_EEEvDpT0_)
        .other          _ZN6thrust24THRUST_300001_SM_1000_NS8cuda_cub4core6detail13_kernel_agentINS1_8__reduce11ReduceAgentINS0_12zip_iteratorIN4cuda3std3__45tupleIJNS0_10device_ptrIdEENS0_17counting_iteratorIlNS0_11use_defaultESF_SF_EEEEEEEPNSB_IJdlEEESJ_lNS1_9__extrema9arg_max_fIdl11TComparatorEEEEJSI_SK_lSO_EEEvDpT0_,@"STO_CUDA_ENTRY STV_DEFAULT"
_ZN6thrust24THRUST_300001_SM_1000_NS8cuda_cub4core6detail13_kernel_agentINS1_8__reduce11ReduceAgentINS0_12zip_iteratorIN4cuda3std3__45tupleIJNS0_10device_ptrIdEENS0_17counting_iteratorIlNS0_11use_defaultESF_SF_EEEEEEEPNSB_IJdlEEESJ_lNS1_9__extrema9arg_max_fIdl11TComparatorEEEEJSI_SK_lSO_EEEvDpT0_:
.text._ZN6thrust24THRUST_300001_SM_1000_NS8cuda_cub4core6detail13_kernel_agentINS1_8__reduce11ReduceAgentINS0_12zip_iteratorIN4cuda3std3__45tupleIJNS0_10device_ptrIdEENS0_17counting_iteratorIlNS0_11use_defaultESF_SF_EEEEEEEPNSB_IJdlEEESJ_lNS1_9__extrema9arg_max_fIdl11TComparatorEEEEJSI_SK_lSO_EEEvDpT0_:
[----:B------:R-:W-:Y:S01]  /*0000*/  LDC R1, c[0x0][0x37c] ;  /* 0x0000df00ff017b82 */ /* 0x000fe20000000800 */
[----:B------:R-:W0:Y:S02]  /*0010*/  LDCU.64 UR4, c[0x0][0x398] ;  /* 0x00007300ff0477ac */ /* 0x000e240008000a00 */
[----:B0-----:R-:W-:-:S04]  /*0020*/  ISETP.NE.U32.AND P0, PT, RZ, UR4, PT ;  /* 0x00000004ff007c0c */ /* 0x001fc8000bf05070 */
[----:B------:R-:W-:-:S13]  /*0030*/  ISETP.NE.AND.EX P0, PT, RZ, UR5, PT, P0 ;  /* 0x00000005ff007c0c */ /* 0x000fda000bf05300 */
[----:B------:R-:W-:Y:S05]  /*0040*/  @!P0 EXIT ;  /* 0x000000000000894d */ /* 0x000fea0003800000 */
[----:B------:R-:W-:Y:S01]  /*0050*/  UISETP.GT.U32.AND UP0, UPT, UR4, 0x4ff, UPT ;  /* 0x000004ff0400788c */ /* 0x000fe2000bf04070 */
[----:B------:R-:W-:Y:S01]  /*0060*/  BSSY.RECONVERGENT B0, `(.L_x_235) ;  /* 0x000063e000007945 */ /* 0x000fe20003800200 */
[----:B------:R-:W0:Y:S02]  /*0070*/  LDCU.64 UR8, c[0x0][0x358] ;  /* 0x00006b00ff0877ac */ /* 0x000e240008000a00 */
[----:B------:R-:W-:-:S09]  /*0080*/  UISETP.GT.AND.EX UP0, UPT, UR5, URZ, UPT, UP0 ;  /* 0x000000ff0500728c */ /* 0x000fd2000bf04300 */
        /* <DEDUP_REMOVED lines=9> */
[----:B------:R-:W1:Y:S01]  /*0120*/  LDC.64 R2, c[0x0][0x380] ;  /* 0x0000e000ff027b82 */ /* 0x000e620000000a00 */
[----:B------:R-:W2:Y:S01]  /*0130*/  LDCU.64 UR6, c[0x0][0x388] ;  /* 0x00007100ff0677ac */ /* 0x000ea20008000a00 */
[----:B-1----:R-:W-:-:S06]  /*0140*/  IMAD.WIDE.U32 R2, R0, 0x8, R2 ;  /* 0x0000000800027825 */ /* 0x002fcc00078e0002 */
[----:B0-----:R-:W5:Y:S01]  /*0150*/  LDG.E.64 R2, desc[UR8][R2.64] ;  /* 0x0000000802027981 */ /* 0x001f62000c1e1b00 */
[C---:B--2---:R-:W-:Y:S01]  /*0160*/  IADD3 R9, P0, PT, R0.reuse, UR6, RZ ;  /* 0x0000000600097c10 */ /* 0x044fe2000ff1e0ff */
[----:B------:R-:W-:-:S04]  /*0170*/  VIADD R10, R0, 0x100 ;  /* 0x00000100000a7836 */ /* 0x000fc80000000000 */
[----:B------:R-:W-:-:S08]  /*0180*/  IMAD.X R8, RZ, RZ, UR7, P0 ;  /* 0x00000007ff087e24 */ /* 0x000fd000080e06ff */
.L_x_238:
[----:B0-----:R-:W-:Y:S05]  /*0190*/  BSYNC.RECONVERGENT B1 ;  /* 0x0000000000017941 */ /* 0x001fea0003800200 */
.L_x_237:
[----:B------:R-:W-:Y:S01]  /*01a0*/  ISETP.GE.AND P0, PT, R10, UR4, PT ;  /* 0x000000040a007c0c */ /* 0x000fe2000bf06270 */
[----:B------:R-:W-:-:S12]  /*01b0*/  BSSY.RECONVERGENT B1, `(.L_x_239) ;  /* 0x00000a9000017945 */ /* 0x000fd80003800200 */
[----:B------:R-:W-:Y:S05]  /*01c0*/  @P0 BRA `(.L_x_240) ;  /* 0x00000008009c0947 */ /* 0x000fea0003800000 */
[----:B------:R-:W-:Y:S01]  /*01d0*/  LOP3.LUT R4, RZ, R10, RZ, 0x33, !PT ;  /* 0x0000000aff047212 */ /* 0x000fe200078e33ff */
[----:B------:R-:W-:Y:S04]  /*01e0*/  BSSY.RECONVERGENT B2, `(.L_x_241) ;  /* 0x0000034000027945 */ /* 0x000fe80003800200 */
[----:B------:R-:W-:-:S05]  /*01f0*/  VIADD R16, R4, UR4 ;  /* 0x0000000404107c36 */ /* 0x000fca0008000000 */
[----:B------:R-:W-:-:S04]  /*0200*/  LOP3.LUT R4, R16, 0x300, RZ, 0xc0, !PT ;  /* 0x0000030010047812 */ /* 0x000fc800078ec0ff */
[----:B------:R-:W-:-:S13]  /*0210*/  ISETP.NE.AND P0, PT, R4, 0x300, PT ;  /* 0x000003000400780c */ /* 0x000fda0003f05270 */
[----:B------:R-:W-:Y:S05]  /*0220*/  @!P0 BRA `(.L_x_242) ;  /* 0x0000000000bc8947 */ /* 0x000fea0003800000 */
[----:B------:R-:W0:Y:S01]  /*0230*/  LDC.64 R4, c[0x0][0x380] ;  /* 0x0000e000ff047b82 */ /* 0x000e220000000a00 */
[----:B------:R-:W1:Y:S01]  /*0240*/  LDCU.64 UR6, c[0x0][0x388] ;  /* 0x00007100ff0677ac */ /* 0x000e620008000a00 */
[----:B------:R-:W-:-:S04]  /*0250*/  LEA.HI R6, R16, 0x1, RZ, 0x18 ;  /* 0x0000000110067811 */ /* 0x000fc800078fc0ff */
[----:B------:R-:W-:-:S05]  /*0260*/  LOP3.LUT R6, R6, 0x3, RZ, 0xc0, !PT ;  /* 0x0000000306067812 */ /* 0x000fca00078ec0ff */
[----:B------:R-:W-:Y:S01]  /*0270*/  IMAD.MOV R11, RZ, RZ, -R6 ;  /* 0x000000ffff0b7224 */ /* 0x000fe200078e0a06 */
[C---:B-1----:R-:W-:Y:S01]  /*0280*/  IADD3 R14, P0, PT, R10.reuse, UR6, RZ ;  /* 0x000000060a0e7c10 */ /* 0x042fe2000ff1e0ff */
[----:B0-----:R-:W-:-:S04]  /*0290*/  IMAD.WIDE.U32 R4, R10, 0x8, R4 ;  /* 0x000000080a047825 */ /* 0x001fc800078e0004 */
[----:B------:R-:W-:Y:S02]  /*02a0*/  IMAD.MOV.U32 R12, RZ, RZ, R4 ;  /* 0x000000ffff0c7224 */ /* 0x000fe400078e0004 */
[----:B------:R-:W-:Y:S02]  /*02b0*/  IMAD.MOV.U32 R13, RZ, RZ, R5 ;  /* 0x000000ffff0d7224 */ /* 0x000fe400078e0005 */
[----:B------:R-:W-:-:S07]  /*02c0*/  IMAD.X R15, RZ, RZ, UR7, P0 ;  /* 0x00000007ff0f7e24 */ /* 0x000fce00080e06ff */
.L_x_245:
        /* <DEDUP_REMOVED lines=31> */
.L_x_244:
[----:B------:R-:W-:Y:S05]  /*04c0*/  BSYNC.RECONVERGENT B3 ;  /* 0x0000000000037941 */ /* 0x000fea0003800200 */
.L_x_243:
[----:B------:R-:W-:Y:S01]  /*04d0*/  IADD3 R14, P0, PT, R14, 0x100, RZ ;  /* 0x000001000e0e7810 */ /* 0x000fe20007f1e0ff */
[----:B------:R-:W-:Y:S02]  /*04e0*/  VIADD R10, R10, 0x100 ;  /* 0x000001000a0a7836 */ /* 0x000fe40000000000 */
[----:B------:R-:W-:Y:S02]  /*04f0*/  IMAD.X R13, RZ, RZ, R13, P3 ;  /* 0x000000ffff0d7224 */ /* 0x000fe400018e060d */
[----:B------:R-:W-:Y:S01]  /*0500*/  IMAD.X R15, RZ, RZ, R15, P0 ;  /* 0x000000ffff0f7224 */ /* 0x000fe200000e060f */
[----:B------:R-:W-:Y:S07]  /*0510*/  @P2 BRA `(.L_x_245) ;  /* 0xfffffffc006c2947 */ /* 0x000fee000383ffff */
.L_x_242:
[----:B------:R-:W-:Y:S05]  /*0520*/  BSYNC.RECONVERGENT B2 ;  /* 0x0000000000027941 */ /* 0x000fea0003800200 */
.L_x_241:
[----:B------:R-:W-:-:S13]  /*0530*/  ISETP.GE.U32.AND P0, PT, R16, 0x300, PT ;  /* 0x000003001000780c */ /* 0x000fda0003f06070 */
[----:B------:R-:W-:Y:S05]  /*0540*/  @!P0 BRA `(.L_x_240) ;  /* 0x0000000400bc8947 */ /* 0x000fea0003800000 */
[----:B------:R-:W0:Y:S01]  /*0550*/  LDC.64 R4, c[0x0][0x380] ;  /* 0x0000e000ff047b82 */ /* 0x000e220000000a00 */
[----:B------:R-:W-:-:S07]  /*0560*/  VIADD R20, R10, 0x200 ;  /* 0x000002000a147836 */ /* 0x000fce0000000000 */
[----:B------:R-:W1:Y:S02]  /*0570*/  LDC.64 R6, c[0x0][0x388] ;  /* 0x0000e200ff067b82 */ /* 0x000e640000000a00 */
.L_x_254:
[----:B------:R-:W-:-:S04]  /*0580*/  VIADD R17, R20, 0xfffffe00 ;  /* 0xfffffe0014117836 */ /* 0x000fc80000000000 */
[----:B0-----:R-:W-:-:S05]  /*0590*/  IMAD.WIDE R24, R17, 0x8, R4 ;  /* 0x0000000811187825 */ /* 0x001fca00078e0204 */
[----:B------:R-:W2:Y:S04]  /*05a0*/  LDG.E.64 R18, desc[UR8][R24.64] ;  /* 0x0000000818127981 */ /* 0x000ea8000c1e1b00 */
[----:B-----5:R0:W5:Y:S04]  /*05b0*/  LDG.E.64 R14, desc[UR8][R24.64+0x800] ;  /* 0x00080008180e7981 */ /* 0x020168000c1e1b00 */
[----:B------:R0:W5:Y:S04]  /*05c0*/  LDG.E.64 R12, desc[UR8][R24.64+0x1000] ;  /* 0x00100008180c7981 */ /* 0x000168000c1e1b00 */
[----:B------:R0:W5:Y:S01]  /*05d0*/  LDG.E.64 R10, desc[UR8][R24.64+0x1800] ;  /* 0x00180008180a7981 */ /* 0x000162000c1e1b00 */
[----:B-1----:R-:W-:Y:S01]  /*05e0*/  IADD3 R26, P1, PT, R17, R6, RZ ;  /* 0x00000006111a7210 */ /* 0x002fe20007f3e0ff */
[----:B------:R-:W-:Y:S01]  /*05f0*/  BSSY.RECONVERGENT B2, `(.L_x_246) ;  /* 0x0000017000027945 */ /* 0x000fe20003800200 */
[----:B------:R-:W-:-:S02]  /*0600*/  VIADD R23, R20, 0xffffff00 ;  /* 0xffffff0014177836 */ /* 0x000fc40000000000 */
[----:B------:R-:W-:Y:S01]  /*0610*/  LEA.HI.X.SX32 R27, R17, R7, 0x1, P1 ;  /* 0x00000007111b7211 */ /* 0x000fe200008f0eff */
[----:B------:R-:W-:-:S04]  /*0620*/  IMAD.MOV.U32 R22, RZ, RZ, R26 ;  /* 0x000000ffff167224 */ /* 0x000fc800078e001a */
        /* <DEDUP_REMOVED lines=19> */
.L_x_247:
[----:B------:R-:W-:Y:S05]  /*0760*/  BSYNC.RECONVERGENT B2 ;  /* 0x0000000000027941 */ /* 0x000fea0003800200 */
.L_x_246:
[----:B-----5:R-:W-:Y:S01]  /*0770*/  DSETP.GEU.AND P0, PT, |R16|, |R14|, PT ;  /* 0x4000000e1000722a */ /* 0x020fe20003f0e200 */
[C---:B------:R-:W-:Y:S01]  /*0780*/  IADD3 R19, P1, PT, R23.reuse, R6, RZ ;  /* 0x0000000617137210 */ /* 0x040fe20007f3e0ff */
[----:B------:R-:W-:Y:S01]  /*0790*/  BSSY.RECONVERGENT B2, `(.L_x_248) ;  /* 0x0000015000027945 */ /* 0x000fe20003800200 */
[----:B------:R-:W-:Y:S02]  /*07a0*/  IMAD.MOV.U32 R2, RZ, RZ, R14 ;  /* 0x000000ffff027224 */ /* 0x000fe400078e000e */
[----:B------:R-:W-:Y:S01]  /*07b0*/  LEA.HI.X.SX32 R18, R23, R7, 0x1, P1 ;  /* 0x0000000717127211 */ /* 0x000fe200008f0eff */
[----:B------:R-:W-:Y:S02]  /*07c0*/  IMAD.MOV.U32 R9, RZ, RZ, R19 ;  /* 0x000000ffff097224 */ /* 0x000fe400078e0013 */
[----:B------:R-:W-:Y:S01]  /*07d0*/  IMAD.MOV.U32 R3, RZ, RZ, R15 ;  /* 0x000000ffff037224 */ /* 0x000fe200078e000f */
[----:B------:R-:W-:-:S05]  /*07e0*/  MOV R8, R18 ;  /* 0x0000001200087202 */ /* 0x000fca0000000f00 */
        /* <DEDUP_REMOVED lines=15> */
.L_x_249:
[----:B------:R-:W-:Y:S05]  /*08e0*/  BSYNC.RECONVERGENT B2 ;  /* 0x0000000000027941 */ /* 0x000fea0003800200 */
.L_x_248:
[----:B------:R-:W-:Y:S01]  /*08f0*/  DSETP.GEU.AND P0, PT, |R2|, |R12|, PT ;  /* 0x4000000c0200722a */ /* 0x000fe20003f0e200 */
[CC--:B------:R-:W-:Y:S01]  /*0900*/  IADD3 R22, P1, PT, R20.reuse, R6.reuse, RZ ;  /* 0x0000000614167210 */ /* 0x0c0fe20007f3e0ff */
[C---:B------:R-:W-:Y:S01]  /*0910*/  VIADD R16, R20.reuse, 0x100 ;  /* 0x0000010014107836 */ /* 0x040fe20000000000 */
[----:B------:R-:W-:Y:S01]  /*0920*/  BSSY.RECONVERGENT B2, `(.L_x_250) ;  /* 0x0000016000027945 */ /* 0x000fe20003800200 */
[----:B------:R-:W-:Y:S01]  /*0930*/  IMAD.MOV.U32 R14, RZ, RZ, R12 ;  /* 0x000000ffff0e7224 */ /* 0x000fe200078e000c */
[----:B------:R-:W-:Y:S01]  /*0940*/  LEA.HI.X.SX32 R19, R20, R7, 0x1, P1 ;  /* 0x0000000714137211 */ /* 0x000fe200008f0eff */
[----:B------:R-:W-:Y:S01]  /*0950*/  IMAD.MOV.U32 R17, RZ, RZ, R22 ;  /* 0x000000ffff117224 */ /* 0x000fe200078e0016 */
[----:B------:R-:W-:Y:S01]  /*0960*/  IADD3 R24, P2, PT, R16, R6, RZ ;  /* 0x0000000610187210 */ /* 0x000fe20007f5e0ff */
[----:B------:R-:W-:Y:S02]  /*0970*/  IMAD.MOV.U32 R15, RZ, RZ, R13 ;  /* 0x000000ffff0f7224 */ /* 0x000fe400078e000d */
[----:B------:R-:W-:-:S04]  /*0980*/  IMAD.MOV.U32 R18, RZ, RZ, R19 ;  /* 0x000000ffff127224 */ /* 0x000fc800078e0013 */
[----:B------:R-:W-:Y:S06]  /*0990*/  @!P0 BRA `(.L_x_251) ;  /* 0x0000000000388947 */ /* 0x000fec0003800000 */
        /* <DEDUP_REMOVED lines=14> */
.L_x_251:
[----:B------:R-:W-:Y:S05]  /*0a80*/  BSYNC.RECONVERGENT B2 ;  /* 0x0000000000027941 */ /* 0x000fea0003800200 */
.L_x_250:
[----:B------:R-:W-:Y:S01]  /*0a90*/  DSETP.GEU.AND P0, PT, |R14|, |R10|, PT ;  /* 0x4000000a0e00722a */ /* 0x000fe20003f0e200 */
[----:B------:R-:W-:Y:S01]  /*0aa0*/  LEA.HI.X.SX32 R13, R16, R7, 0x1, P2 ;  /* 0x00000007100d7211 */ /* 0x000fe200010f0eff */
[----:B------:R-:W-:Y:S01]  /*0ab0*/  BSSY.RECONVERGENT B2, `(.L_x_252) ;  /* 0x0000014000027945 */ /* 0x000fe20003800200 */
[----:B------:R-:W-:Y:S02]  /*0ac0*/  IMAD.MOV.U32 R9, RZ, RZ, R24 ;  /* 0x000000ffff097224 */ /* 0x000fe400078e0018 */
[----:B------:R-:W-:Y:S02]  /*0ad0*/  IMAD.MOV.U32 R2, RZ, RZ, R10 ;  /* 0x000000ffff027224 */ /* 0x000fe400078e000a */
[----:B------:R-:W-:Y:S02]  /*0ae0*/  IMAD.MOV.U32 R8, RZ, RZ, R13 ;  /* 0x000000ffff087224 */ /* 0x000fe400078e000d */
[----:B------:R-:W-:-:S05]  /*0af0*/  IMAD.MOV.U32 R3, RZ, RZ, R11 ;  /* 0x000000ffff037224 */ /* 0x000fca00078e000b */
        /* <DEDUP_REMOVED lines=15> */
.L_x_253:
[----:B------:R-:W-:Y:S05]  /*0bf0*/  BSYNC.RECONVERGENT B2 ;  /* 0x0000000000027941 */ /* 0x000fea0003800200 */
.L_x_252:
[C---:B------:R-:W-:Y:S02]  /*0c00*/  VIADD R10, R20.reuse, 0x200 ;  /* 0x00000200140a7836 */ /* 0x040fe40000000000 */
[----:B------:R-:W-:-:S03]  /*0c10*/  VIADD R20, R20, 0x400 ;  /* 0x0000040014147836 */ /* 0x000fc60000000000 */
[----:B------:R-:W-:-:S13]  /*0c20*/  ISETP.GE.AND P0, PT, R10, UR5, PT ;  /* 0x000000050a007c0c */ /* 0x000fda000bf06270 */
[----:B------:R-:W-:Y:S05]  /*0c30*/  @!P0 BRA `(.L_x_254) ;  /* 0xfffffff800508947 */ /* 0x000fea000383ffff */
.L_x_240:
[----:B------:R-:W-:Y:S05]  /*0c40*/  BSYNC.RECONVERGENT B1 ;  /* 0x0000000000017941 */ /* 0x000fea0003800200 */
.L_x_239:
[----:B------:R-:W0:Y:S02]  /*0c50*/  LDCU UR6, c[0x0][0x398] ;  /* 0x00007300ff0677ac */ /* 0x000e240008000800 */
[----:B0-----:R-:W-:-:S09]  /*0c60*/  UISETP.GE.AND UP0, UPT, UR6, 0x100, UPT ;  /* 0x000001000600788c */ /* 0x001fd2000bf06270 */
[----:B------:R-:W-:Y:S05]  /*0c70*/  BRA.U !UP0, `(.L_x_255) ;  /* 0x0000001508507547 */ /* 0x000fea000b800000 */
        /* <DEDUP_REMOVED lines=32> */
.L_x_257:
[----:B------:R-:W-:Y:S05]  /*0e80*/  BSYNC.RECONVERGENT B1 ;  /* 0x0000000000017941 */ /* 0x000fea0003800200 */
.L_x_256:
        /* <DEDUP_REMOVED lines=31> */
.L_x_259:
[----:B------:R-:W-:Y:S05]  /*1080*/  BSYNC.RECONVERGENT B1 ;  /* 0x0000000000017941 */ /* 0x000fea0003800200 */
.L_x_258:
[----:B------:R-:W-:Y:S01]  /*1090*/  ISETP.GT.AND P0, PT, R10, 0x1b, PT ;  /* 0x0000001b0a00780c */ /* 0x000fe20003f04270 */
[----:B-1----:R1:W1:Y:S01]  /*10a0*/  SHFL.DOWN PT, R6, R2, 0x4, 0x1f ;  /* 0x08801f0002067f89 */ /* 0x00226200000e0000 */
[----:B------:R-:W-:Y:S01]  /*10b0*/  BSSY.RECONVERGENT B1, `(.L_x_260) ;  /* 0x000001d000017945 */ /* 0x000fe20003800200 */
[----:B0-----:R-:W-:Y:S02]  /*10c0*/  IMAD.MOV.U32 R11, RZ, RZ, R8 ;  /* 0x000000ffff0b7224 */ /* 0x001fe400078e0008 */
[----:B--2---:R0:W2:Y:S01]  /*10d0*/  SHFL.DOWN PT, R7, R3, 0x4, 0x1f ;  /* 0x08801f0003077f89 */ /* 0x0040a200000e0000 */
[----:B------:R-:W-:Y:S02]  /*10e0*/  IMAD.MOV.U32 R12, RZ, RZ, R9 ;  /* 0x000000ffff0c7224 */ /* 0x000fe400078e0009 */
[----:B------:R-:W-:Y:S01]  /*10f0*/  IMAD.MOV.U32 R4, RZ, RZ, R2 ;  /* 0x000000ffff047224 */ /* 0x000fe200078e0002 */
[----:B----4-:R0:W4:Y:S01]  /*1100*/  SHFL.DOWN PT, R13, R8, 0x4, 0x1f ;  /* 0x08801f00080d7f89 */ /* 0x01012200000e0000 */
[----:B------:R-:W-:-:S03]  /*1110*/  IMAD.MOV.U32 R5, RZ, RZ, R3 ;  /* 0x000000ffff057224 */ /* 0x000fc600078e0003 */
[----:B---3--:R0:W3:Y:S01]  /*1120*/  SHFL.DOWN PT, R14, R9, 0x4, 0x1f ;  /* 0x08801f00090e7f89 */ /* 0x0080e200000e0000 */
[----:B------:R-:W-:Y:S05]  /*1130*/  @P0 BRA `(.L_x_261) ;  /* 0x0000000000500947 */ /* 0x000fea0003800000 */
[----:B-12---:R-:W-:Y:S01]  /*1140*/  DSETP.GEU.AND P0, PT, |R2|, |R6|, PT ;  /* 0x400000060200722a */ /* 0x006fe20003f0e200 */
[----:B----4-:R-:W-:Y:S02]  /*1150*/  IMAD.MOV.U32 R11, RZ, RZ, R13 ;  /* 0x000000ffff0b7224 */ /* 0x010fe400078e000d */
        /* <DEDUP_REMOVED lines=18> */
.L_x_261:
[----:B------:R-:W-:Y:S05]  /*1280*/  BSYNC.RECONVERGENT B1 ;  /* 0x0000000000017941 */ /* 0x000fea0003800200 */
.L_x_260:
        /* <DEDUP_REMOVED lines=31> */
.L_x_263:
[----:B------:R-:W-:Y:S05]  /*1480*/  BSYNC.RECONVERGENT B1 ;  /* 0x0000000000017941 */ /* 0x000fea0003800200 */
.L_x_262:
[----:B------:R-:W-:Y:S01]  /*1490*/  ISETP.GT.AND P0, PT, R10, 0xf, PT ;  /* 0x0000000f0a00780c */ /* 0x000fe20003f04270 */
[----:B-1----:R1:W1:Y:S01]  /*14a0*/  SHFL.DOWN PT, R4, R2, 0x10, 0x1f ;  /* 0x0a001f0002047f89 */ /* 0x00226200000e0000 */
[----:B------:R-:W-:Y:S01]  /*14b0*/  BSSY.RECONVERGENT B1, `(.L_x_264) ;  /* 0x000001d000017945 */ /* 0x000fe20003800200 */
[----:B---3--:R-:W-:Y:S01]  /*14c0*/  MOV R14, R8 ;  /* 0x00000008000e7202 */ /* 0x008fe20000000f00 */
[----:B------:R-:W-:Y:S01]  /*14d0*/  IMAD.MOV.U32 R15, RZ, RZ, R9 ;  /* 0x000000ffff0f7224 */ /* 0x000fe200078e0009 */
[----:B0-----:R0:W3:Y:S01]  /*14e0*/  SHFL.DOWN PT, R5, R3, 0x10, 0x1f ;  /* 0x0a001f0003057f89 */ /* 0x0010e200000e0000 */
[----:B------:R-:W-:Y:S02]  /*14f0*/  IMAD.MOV.U32 R12, RZ, RZ, R2 ;  /* 0x000000ffff0c7224 */ /* 0x000fe400078e0002 */
[----:B----4-:R-:W-:Y:S01]  /*1500*/  IMAD.MOV.U32 R13, RZ, RZ, R3 ;  /* 0x000000ffff0d7224 */ /* 0x010fe200078e0003 */
[----:B--2---:R0:W2:Y:S04]  /*1510*/  SHFL.DOWN PT, R7, R8, 0x10, 0x1f ;  /* 0x0a001f0008077f89 */ /* 0x0040a800000e0000 */
[----:B------:R0:W4:Y:S01]  /*1520*/  SHFL.DOWN PT, R6, R9, 0x10, 0x1f ;  /* 0x0a001f0009067f89 */ /* 0x00012200000e0000 */
        /* <DEDUP_REMOVED lines=21> */
.L_x_265:
[----:B------:R-:W-:Y:S05]  /*1680*/  BSYNC.RECONVERGENT B1 ;  /* 0x0000000000017941 */ /* 0x000fea0003800200 */
.L_x_264:
        /* <DEDUP_REMOVED lines=11> */
.L_x_267:
[----:B------:R-:W-:Y:S05]  /*1740*/  BSYNC.RECONVERGENT B1 ;  /* 0x0000000000017941 */ /* 0x000fea0003800200 */
.L_x_266:
        /* <DEDUP_REMOVED lines=8> */
[----:B-1234-:R-:W1:Y:S04]  /*17d0*/  LDS.128 R4, [R0+0x20] ;  /* 0x0000200000047984 */ /* 0x01ee680000000c00 */
[----:B------:R2:W3:Y:S04]  /*17e0*/  LDS.64 R2, [R0+0x80] ;  /* 0x0000800000027984 */ /* 0x0004e80000000a00 */
[----:B------:R2:W4:Y:S01]  /*17f0*/  LDS.128 R8, [R0+0x30] ;  /* 0x0000300000087984 */ /* 0x0005220000000c00 */
        /* <DEDUP_REMOVED lines=20> */
.L_x_270:
[----:B------:R-:W-:Y:S05]  /*1940*/  BSYNC.RECONVERGENT B1 ;  /* 0x0000000000017941 */ /* 0x000fea0003800200 */
.L_x_269:
        /* <DEDUP_REMOVED lines=23> */
.L_x_272:
[----:B------:R-:W-:Y:S05]  /*1ac0*/  BSYNC.RECONVERGENT B1 ;  /* 0x0000000000017941 */ /* 0x000fea0003800200 */
.L_x_271:
        /* <DEDUP_REMOVED lines=21> */
.L_x_274:
[----:B------:R-:W-:Y:S05]  /*1c20*/  BSYNC.RECONVERGENT B1 ;  /* 0x0000000000017941 */ /* 0x000fea0003800200 */
.L_x_273:
[----:B------:R0:W1:Y:S01]  /*1c30*/  LDS.128 R8, [R0+0x60] ;  /* 0x0000600000087984 */ /* 0x0000620000000c00 */
[----:B------:R-:W-:Y:S01]  /*1c40*/  DSETP.GEU.AND P0, PT, |R20|, |R14|, PT ;  /* 0x4000000e1400722a */ /* 0x000fe20003f0e200 */
[----:B------:R-:W-:Y:S01]  /*1c50*/  BSSY.RECONVERGENT B1, `(.L_x_275) ;  /* 0x0000015000017945 */ /* 0x000fe20003800200 */
[----:B------:R-:W-:Y:S01]  /*1c60*/  MOV R12, R14 ;  /* 0x0000000e000c7202 */ /* 0x000fe20000000f00 */
        /* <DEDUP_REMOVED lines=19> */
.L_x_276:
[----:B------:R-:W-:Y:S05]  /*1da0*/  BSYNC.RECONVERGENT B1 ;  /* 0x0000000000017941 */ /* 0x000fea0003800200 */
.L_x_275:
        /* <DEDUP_REMOVED lines=21> */
.L_x_278:
[----:B------:R-:W-:Y:S05]  /*1f00*/  BSYNC.RECONVERGENT B1 ;  /* 0x0000000000017941 */ /* 0x000fea0003800200 */
.L_x_277:
        /* <DEDUP_REMOVED lines=21> */
.L_x_280:
[----:B------:R-:W-:Y:S05]  /*2060*/  BSYNC.RECONVERGENT B1 ;  /* 0x0000000000017941 */ /* 0x000fea0003800200 */
.L_x_279:
        /* <DEDUP_REMOVED lines=21> */
.L_x_255:
[----:B------:R-:W0:Y:S01]  /*21c0*/  S2R R4, SR_LANEID ;  /* 0x0000000000047919 */ /* 0x000e220000000000 */
[----:B------:R-:W-:Y:S01]  /*21d0*/  LOP3.LUT R5, R0, 0x3e0, RZ, 0xc0, !PT ;  /* 0x000003e000057812 */ /* 0x000fe200078ec0ff */
[----:B------:R-:W-:Y:S01]  /*21e0*/  BSSY.RECONVERGENT B1, `(.L_x_281) ;  /* 0x0000024000017945 */ /* 0x000fe20003800200 */
[----:B------:R-:W-:Y:S02]  /*21f0*/  IMAD.MOV.U32 R12, RZ, RZ, R9 ;  /* 0x000000ffff0c7224 */ /* 0x000fe400078e0009 */
[----:B------:R-:W-:Y:S02]  /*2200*/  IMAD.MOV.U32 R14, RZ, RZ, R8 ;  /* 0x000000ffff0e7224 */ /* 0x000fe400078e0008 */
[----:B------:R-:W-:Y:S01]  /*2210*/  VIADD R6, R5, 0x20 ;  /* 0x0000002005067836 */ /* 0x000fe20000000000 */
[----:B------:R-:W-:Y:S01]  /*2220*/  LOP3.LUT R5, RZ, R5, RZ, 0x33, !PT ;  /* 0x00000005ff057212 */ /* 0x000fe200078e33ff */
[----:B-----5:R-:W-:-:S03]  /*2230*/  IMAD.MOV.U32 R7, RZ, RZ, R3 ;  /* 0x000000ffff077224 */ /* 0x020fc600078e0003 */
[----:B------:R-:W-:Y:S01]  /*2240*/  ISETP.GT.AND P0, PT, R6, UR6, PT ;  /* 0x0000000606007c0c */ /* 0x000fe2000bf04270 */
[----:B------:R-:W-:Y:S01]  /*2250*/  VIADD R5, R5, UR6 ;  /* 0x0000000605057c36 */ /* 0x000fe20008000000 */
[----:B------:R-:W-:-:S04]  /*2260*/  MOV R6, R2 ;  /* 0x0000000200067202 */ /* 0x000fc80000000f00 */
[----:B------:R-:W-:-:S05]  /*2270*/  SEL R5, R5, 0x1f, P0 ;  /* 0x0000001f05057807 */ /* 0x000fca0000000000 */
[----:B------:R1:W2:Y:S04]  /*2280*/  SHFL.DOWN PT, R10, R2, 0x1, R5 ;  /* 0x08200000020a7989 */ /* 0x0002a800000e0005 */
[----:B------:R1:W3:Y:S04]  /*2290*/  SHFL.DOWN PT, R11, R3, 0x1, R5 ;  /* 0x08200000030b7989 */ /* 0x0002e800000e0005 */
[----:B------:R1:W4:Y:S01]  /*22a0*/  SHFL.DOWN PT, R16, R9, 0x1, R5 ;  /* 0x0820000009107989 */ /* 0x00032200000e0005 */
[----:B0-----:R-:W-:-:S03]  /*22b0*/  ISETP.GE.AND P0, PT, R4, R5, PT ;  /* 0x000000050400720c */ /* 0x001fc60003f06270 */
[----:B------:R1:W0:Y:S10]  /*22c0*/  SHFL.DOWN PT, R13, R8, 0x1, R5 ;  /* 0x08200000080d7989 */ /* 0x00023400000e0005 */
[----:B-1----:R-:W-:Y:S05]  /*22d0*/  @P0 BRA `(.L_x_282) ;  /* 0x0000000000500947 */ /* 0x002fea0003800000 */
[----:B--23--:R-:W-:Y:S01]  /*22e0*/  DSETP.GEU.AND P0, PT, |R2|, |R10|, PT ;  /* 0x4000000a0200722a */ /* 0x00cfe20003f0e200 */
        /* <DEDUP_REMOVED lines=19> */
.L_x_282:
[----:B------:R-:W-:Y:S05]  /*2420*/  BSYNC.RECONVERGENT B1 ;  /* 0x0000000000017941 */ /* 0x000fea0003800200 */
.L_x_281:
[----:B------:R-:W-:Y:S01]  /*2430*/  VIADD R2, R4, 0x2 ;  /* 0x0000000204027836 */ /* 0x000fe20000000000 */
[----:B------:R1:W1:Y:S01]  /*2440*/  SHFL.DOWN PT, R8, R6, 0x2, R5 ;  /* 0x0840000006087989 */ /* 0x00026200000e0005 */
[----:B------:R-:W-:Y:S01]  /*2450*/  BSSY.RECONVERGENT B1, `(.L_x_283) ;  /* 0x000001e000017945 */ /* 0x000fe20003800200 */
[----:B--2---:R-:W-:Y:S02]  /*2460*/  IMAD.MOV.U32 R10, RZ, RZ, R12 ;  /* 0x000000ffff0a7224 */ /* 0x004fe400078e000c */
[----:B------:R-:W-:Y:S01]  /*2470*/  ISETP.GT.AND P0, PT, R2, R5, PT ;  /* 0x000000050200720c */ /* 0x000fe20003f04270 */
[----:B------:R2:W1:Y:S01]  /*2480*/  SHFL.DOWN PT, R9, R7, 0x2, R5 ;  /* 0x0840000007097989 */ /* 0x00046200000e0005 */
[----:B----4-:R-:W-:Y:S02]  /*2490*/  IMAD.MOV.U32 R16, RZ, RZ, R14 ;  /* 0x000000ffff107224 */ /* 0x010fe400078e000e */
[----:B------:R-:W-:Y:S01]  /*24a0*/  IMAD.MOV.U32 R2, RZ, RZ, R6 ;  /* 0x000000ffff027224 */ /* 0x000fe200078e0006 */
[----:B---3--:R2:W3:Y:S01]  /*24b0*/  SHFL.DOWN PT, R11, R12, 0x2, R5 ;  /* 0x084000000c0b7989 */ /* 0x0084e200000e0005 */
[----:B------:R-:W-:-:S03]  /*24c0*/  IMAD.MOV.U32 R3, RZ, RZ, R7 ;  /* 0x000000ffff037224 */ /* 0x000fc600078e0007 */
[----:B0-----:R2:W0:Y:S04]  /*24d0*/  SHFL.DOWN PT, R13, R14, 0x2, R5 ;  /* 0x084000000e0d7989 */ /* 0x00142800000e0005 */
        /* <DEDUP_REMOVED lines=21> */
.L_x_284:
[----:B------:R-:W-:Y:S05]  /*2630*/  BSYNC.RECONVERGENT B1 ;  /* 0x0000000000017941 */ /* 0x000fea0003800200 */
.L_x_283:
[----:B-1----:R-:W-:Y:S01]  /*2640*/  VIADD R6, R4, 0x4 ;  /* 0x0000000404067836 */ /* 0x002fe20000000000 */
[----:B------:R1:W4:Y:S01]  /*2650*/  SHFL.DOWN PT, R8, R2, 0x4, R5 ;  /* 0x0880000002087989 */ /* 0x00032200000e0005 */
[----:B------:R-:W-:Y:S01]  /*2660*/  BSSY.RECONVERGENT B1, `(.L_x_285) ;  /* 0x000001e000017945 */ /* 0x000fe20003800200 */
[----:B--2---:R-:W-:Y:S02]  /*2670*/  IMAD.MOV.U32 R12, RZ, RZ, R10 ;  /* 0x000000ffff0c7224 */ /* 0x004fe400078e000a */
[----:B------:R-:W-:Y:S01]  /*2680*/  ISETP.GT.AND P0, PT, R6, R5, PT ;  /* 0x000000050600720c */ /* 0x000fe20003f04270 */
[----:B------:R1:W2:Y:S01]  /*2690*/  SHFL.DOWN PT, R9, R3, 0x4, R5 ;  /* 0x0880000003097989 */ /* 0x0002a200000e0005 */
[----:B------:R-:W-:Y:S02]  /*26a0*/  IMAD.MOV.U32 R14, RZ, RZ, R16 ;  /* 0x000000ffff0e7224 */ /* 0x000fe400078e0010 */
[----:B------:R-:W-:Y:S01]  /*26b0*/  IMAD.MOV.U32 R6, RZ, RZ, R2 ;  /* 0x000000ffff067224 */ /* 0x000fe200078e0002 */
[----:B---3--:R1:W3:Y:S01]  /*26c0*/  SHFL.DOWN PT, R11, R10, 0x4, R5 ;  /* 0x088000000a0b7989 */ /* 0x0082e200000e0005 */
[----:B------:R-:W-:-:S03]  /*26d0*/  IMAD.MOV.U32 R7, RZ, RZ, R3 ;  /* 0x000000ffff077224 */ /* 0x000fc600078e0003 */
[----:B0-----:R1:W0:Y:S04]  /*26e0*/  SHFL.DOWN PT, R13, R16, 0x4, R5 ;  /* 0x08800000100d7989 */ /* 0x00122800000e0005 */
[----:B------:R-:W-:Y:S05]  /*26f0*/  @P0 BRA `(.L_x_286) ;  /* 0x0000000000500947 */ /* 0x000fea0003800000 */
[----:B--2-4-:R-:W-:Y:S01]  /*2700*/  DSETP.GEU.AND P0, PT, |R2|, |R8|, PT ;  /* 0x400000080200722a */ /* 0x014fe20003f0e200 */
        /* <DEDUP_REMOVED lines=19> */
.L_x_286:
[----:B------:R-:W-:Y:S05]  /*2840*/  BSYNC.RECONVERGENT B1 ;  /* 0x0000000000017941 */ /* 0x000fea0003800200 */
.L_x_285:
[----:B-1----:R-:W-:Y:S01]  /*2850*/  IADD3 R2, PT, PT, R4, 0x8, RZ ;  /* 0x0000000804027810 */ /* 0x002fe20007ffe0ff */
[----:B----4-:R1:W4:Y:S01]  /*2860*/  SHFL.DOWN PT, R8, R6, 0x8, R5 ;  /* 0x0900000006087989 */ /* 0x01032200000e0005 */
[----:B------:R-:W-:Y:S01]  /*2870*/  BSSY.RECONVERGENT B1, `(.L_x_287) ;  /* 0x000001e000017945 */ /* 0x000fe20003800200 */
[----:B------:R-:W-:Y:S01]  /*2880*/  IMAD.MOV.U32 R10, RZ, RZ, R12 ;  /* 0x000000ffff0a7224 */ /* 0x000fe200078e000c */
[----:B------:R-:W-:Y:S01]  /*2890*/  ISETP.GT.AND P0, PT, R2, R5, PT ;  /* 0x000000050200720c */ /* 0x000fe20003f04270 */
[----:B--2---:R1:W2:Y:S01]  /*28a0*/  SHFL.DOWN PT, R9, R7, 0x8, R5 ;  /* 0x0900000007097989 */ /* 0x0042a200000e0005 */
        /* <DEDUP_REMOVED lines=26> */
.L_x_288:
[----:B------:R-:W-:Y:S05]  /*2a50*/  BSYNC.RECONVERGENT B1 ;  /* 0x0000000000017941 */ /* 0x000fea0003800200 */
.L_x_287:
[----:B----4-:R-:W-:Y:S01]  /*2a60*/  VIADD R8, R4, 0x10 ;  /* 0x0000001004087836 */ /* 0x010fe20000000000 */
[----:B-1----:R1:W4:Y:S01]  /*2a70*/  SHFL.DOWN PT, R6, R2, 0x10, R5 ;  /* 0x0a00000002067989 */ /* 0x00232200000e0005 */
[----:B------:R-:W-:Y:S01]  /*2a80*/  BSSY.RECONVERGENT B1, `(.L_x_289) ;  /* 0x000001e000017945 */ /* 0x000fe20003800200 */
[----:B------:R-:W-:Y:S02]  /*2a90*/  IMAD.MOV.U32 R14, RZ, RZ, R10 ;  /* 0x000000ffff0e7224 */ /* 0x000fe400078e000a */
[----:B------:R-:W-:Y:S01]  /*2aa0*/  ISETP.GT.AND P0, PT, R8, R5, PT ;  /* 0x000000050800720c */ /* 0x000fe20003f04270 */
[----:B------:R1:W1:Y:S01]  /*2ab0*/  SHFL.DOWN PT, R7, R3, 0x10, R5 ;  /* 0x0a00000003077989 */ /* 0x00026200000e0005 */
[----:B------:R-:W-:Y:S02]  /*2ac0*/  IMAD.MOV.U32 R15, RZ, RZ, R16 ;  /* 0x000000ffff0f7224 */ /* 0x000fe400078e0010 */
[----:B------:R-:W-:Y:S01]  /*2ad0*/  IMAD.MOV.U32 R12, RZ, RZ, R2 ;  /* 0x000000ffff0c7224 */ /* 0x000fe200078e0002 */
[----:B--2---:R2:W1:Y:S01]  /*2ae0*/  SHFL.DOWN PT, R9, R10, 0x10, R5 ;  /* 0x0a0000000a097989 */ /* 0x00446200000e0005 */
[----:B0-----:R-:W-:-:S03]  /*2af0*/  IMAD.MOV.U32 R13, RZ, RZ, R3 ;  /* 0x000000ffff0d7224 */ /* 0x001fc600078e0003 */
[----:B---3--:R2:W0:Y:S04]  /*2b00*/  SHFL.DOWN PT, R11, R16, 0x10, R5 ;  /* 0x0a000000100b7989 */ /* 0x00842800000e0005 */
[----:B------:R-:W-:Y:S05]  /*2b10*/  @P0 BRA `(.L_x_290) ;  /* 0x0000000000500947 */ /* 0x000fea0003800000 */
[----:B-1--4-:R-:W-:Y:S01]  /*2b20*/  DSETP.GEU.AND P0, PT, |R2|, |R6|, PT ;  /* 0x400000060200722a */ /* 0x012fe20003f0e200 */
[----:B------:R-:W-:Y:S02]  /*2b30*/  IMAD.MOV.U32 R14, RZ, RZ, R9 ;  /* 0x000000ffff0e7224 */ /* 0x000fe400078e0009 */
        /* <DEDUP_REMOVED lines=18> */
.L_x_290:
[----:B------:R-:W-:Y:S05]  /*2c60*/  BSYNC.RECONVERGENT B1 ;  /* 0x0000000000017941 */ /* 0x000fea0003800200 */
.L_x_289:
[----:B------:R-:W-:Y:S01]  /*2c70*/  ISETP.NE.AND P0, PT, R4, RZ, PT ;  /* 0x000000ff0400720c */ /* 0x000fe20003f05270 */
[----:B------:R-:W-:-:S12]  /*2c80*/  BSSY.RECONVERGENT B1, `(.L_x_291) ;  /* 0x000000a000017945 */ /* 0x000fd80003800200 */
[----:B------:R-:W-:Y:S05]  /*2c90*/  @P0 BRA `(.L_x_292) ;  /* 0x0000000000200947 */ /* 0x000fea0003800000 */
[----:B------:R-:W3:Y:S01]  /*2ca0*/  S2R R4, SR_CgaCtaId ;  /* 0x0000000000047919 */ /* 0x000ee20000008800 */
[----:B-1----:R-:W-:Y:S02]  /*2cb0*/  MOV R3, 0x400 ;  /* 0x0000040000037802 */ /* 0x002fe40000000f00 */
[----:B------:R-:W-:-:S04]  /*2cc0*/  SHF.R.U32.HI R2, RZ, 0x1, R0 ;  /* 0x00000001ff027819 */ /* 0x000fc80000011600 */
[----:B------:R-:W-:Y:S02]  /*2cd0*/  LOP3.LUT R2, R2, 0x1f0, RZ, 0xc0, !PT ;  /* 0x000001f002027812 */ /* 0x000fe400078ec0ff */
[----:B---3--:R-:W-:-:S05]  /*2ce0*/  LEA R3, R4, R3, 0x18 ;  /* 0x0000000304037211 */ /* 0x008fca00078ec0ff */
[----:B------:R-:W-:-:S05]  /*2cf0*/  IMAD.IADD R3, R2, 0x1, R3 ;  /* 0x0000000102037824 */ /* 0x000fca00078e0203 */
[----:B------:R3:W-:Y:S04]  /*2d00*/  STS.64 [R3+0x10], R14 ;  /* 0x0000100e03007388 */ /* 0x0007e80000000a00 */
[----:B------:R3:W-:Y:S02]  /*2d10*/  STS.64 [R3+0x8], R12 ;  /* 0x0000080c03007388 */ /* 0x0007e40000000a00 */
.L_x_292:
[----:B------:R-:W-:Y:S05]  /*2d20*/  BSYNC.RECONVERGENT B1 ;  /* 0x0000000000017941 */ /* 0x000fea0003800200 */
.L_x_291:
[----:B------:R-:W-:Y:S01]  /*2d30*/  BAR.SYNC.DEFER_BLOCKING 0x0 ;  /* 0x0000000000007b1d */ /* 0x000fe20000010000 */
[----:B------:R-:W-:-:S13]  /*2d40*/  ISETP.NE.AND P1, PT, R0, RZ, PT ;  /* 0x000000ff0000720c */ /* 0x000fda0003f25270 */
[----:B------:R-:W-:Y:S05]  /*2d50*/  @P1 BRA `(.L_x_268) ;  /* 0x0000003400b81947 */ /* 0x000fea0003800000 */
[----:B------:R-:W-:Y:S01]  /*2d60*/  UISETP.GE.AND UP0, UPT, UR6, 0x21, UPT ;  /* 0x000000210600788c */ /* 0x000fe2000bf06270 */
[----:B0-----:R-:W-:Y:S02]  /*2d70*/  IMAD.MOV.U32 R11, RZ, RZ, R14 ;  /* 0x000000ffff0b7224 */ /* 0x001fe400078e000e */
[----:B------:R-:W-:Y:S02]  /*2d80*/  IMAD.MOV.U32 R8, RZ, RZ, R15 ;  /* 0x000000ffff087224 */ /* 0x000fe400078e000f */
[----:B-1----:R-:W-:Y:S02]  /*2d90*/  IMAD.MOV.U32 R2, RZ, RZ, R12 ;  /* 0x000000ffff027224 */ /* 0x002fe400078e000c */
[----:B---3--:R-:W-:Y:S02]  /*2da0*/  IMAD.MOV.U32 R3, RZ, RZ, R13 ;  /* 0x000000ffff037224 */ /* 0x008fe400078e000d */
[----:B------:R-:W-:Y:S05]  /*2db0*/  BRA.U !UP0, `(.L_x_293) ;  /* 0x00000001086c7547 */ /* 0x000fea000b800000 */
[----:B------:R-:W0:Y:S01]  /*2dc0*/  S2UR UR5, SR_CgaCtaId ;  /* 0x00000000000579c3 */ /* 0x000e220000008800 */
[----:B------:R-:W-:Y:S01]  /*2dd0*/  UMOV UR4, 0x400 ;  /* 0x0000040000047882 */ /* 0x000fe20000000000 */
[----:B------:R-:W-:Y:S01]  /*2de0*/  BSSY.RECONVERGENT B1, `(.L_x_293) ;  /* 0x0000018000017945 */ /* 0x000fe20003800200 */
[----:B0-----:R-:W-:-:S09]  /*2df0*/  ULEA UR4, UR5, UR4, 0x18 ;  /* 0x0000000405047291 */ /* 0x001fd2000f8ec0ff */
[----:B--2---:R-:W0:Y:S04]  /*2e00*/  LDS.64 R4, [UR4+0x18] ;  /* 0x00001804ff047984 */ /* 0x004e280008000a00 */
        /* <DEDUP_REMOVED lines=21> */
.L_x_294:
[----:B------:R-:W-:Y:S05]  /*2f60*/  BSYNC.RECONVERGENT B1 ;  /* 0x0000000000017941 */ /* 0x000fea0003800200 */
.L_x_293:
[----:B------:R-:W-:Y:S01]  /*2f70*/  UISETP.GE.AND UP0, UPT, UR6, 0x41, UPT ;  /* 0x000000410600788c */ /* 0x000fe2000bf06270 */
[----:B------:R-:W-:Y:S02]  /*2f80*/  IMAD.MOV.U32 R9, RZ, RZ, R11 ;  /* 0x000000ffff097224 */ /* 0x000fe400078e000b */
[----:B------:R-:W-:Y:S02]  /*2f90*/  IMAD.MOV.U32 R0, RZ, RZ, R8 ;  /* 0x000000ffff007224 */ /* 0x000fe400078e0008 */
[----:B------:R-:W-:Y:S02]  /*2fa0*/  IMAD.MOV.U32 R4, RZ, RZ, R2 ;  /* 0x000000ffff047224 */ /* 0x000fe400078e0002 */
[----:B--2---:R-:W-:Y:S02]  /*2fb0*/  IMAD.MOV.U32 R5, RZ, RZ, R3 ;  /* 0x000000ffff057224 */ /* 0x004fe400078e0003 */
[----:B------:R-:W-:Y:S05]  /*2fc0*/  BRA.U !UP0, `(.L_x_295) ;  /* 0x00000001086c7547 */ /* 0x000fea000b800000 */
[----:B------:R-:W0:Y:S01]  /*2fd0*/  S2UR UR5, SR_CgaCtaId ;  /* 0x00000000000579c3 */ /* 0x000e220000008800 */
[----:B------:R-:W-:Y:S01]  /*2fe0*/  UMOV UR4, 0x400 ;  /* 0x0000040000047882 */ /* 0x000fe20000000000 */
[----:B------:R-:W-:Y:S01]  /*2ff0*/  BSSY.RECONVERGENT B1, `(.L_x_295) ;  /* 0x0000018000017945 */ /* 0x000fe20003800200 */
[----:B0-----:R-:W-:-:S09]  /*3000*/  ULEA UR4, UR5, UR4, 0x18 ;  /* 0x0000000405047291 */ /* 0x001fd2000f8ec0ff */
[----:B----4-:R-:W0:Y:S04]  /*3010*/  LDS.64 R6, [UR4+0x28] ;  /* 0x00002804ff067984 */ /* 0x010e280008000a00 */
        /* <DEDUP_REMOVED lines=21> */
.L_x_296:
[----:B------:R-:W-:Y:S05]  /*3170*/  BSYNC.RECONVERGENT B1 ;  /* 0x0000000000017941 */ /* 0x000fea0003800200 */
.L_x_295:
        /* <DEDUP_REMOVED lines=32> */
.L_x_298:
[----:B------:R-:W-:Y:S05]  /*3380*/  BSYNC.RECONVERGENT B1 ;  /* 0x0000000000017941 */ /* 0x000fea0003800200 */
.L_x_297:
        /* <DEDUP_REMOVED lines=32> */
.L_x_300:
[----:B------:R-:W-:Y:S05]  /*3590*/  BSYNC.RECONVERGENT B1 ;  /* 0x0000000000017941 */ /* 0x000fea0003800200 */
.L_x_299:
        /* <DEDUP_REMOVED lines=32> */
.L_x_302:
[----:B------:R-:W-:Y:S05]  /*37a0*/  BSYNC.RECONVERGENT B1 ;  /* 0x0000000000017941 */ /* 0x000fea0003800200 */
.L_x_301:
        /* <DEDUP_REMOVED lines=32> */
.L_x_304:
[----:B------:R-:W-:Y:S05]  /*39b0*/  BSYNC.RECONVERGENT B1 ;  /* 0x0000000000017941 */ /* 0x000fea0003800200 */
.L_x_303:
        /* <DEDUP_REMOVED lines=32> */
.L_x_236:
[----:B------:R-:W1:Y:S01]  /*3bc0*/  S2R R0, SR_TID.X ;  /* 0x0000000000007919 */ /* 0x000e620000002100 */
[----:B------:R-:W1:Y:S01]  /*3bd0*/  LDC.64 R2, c[0x0][0x380] ;  /* 0x0000e000ff027b82 */ /* 0x000e620000000a00 */
[----:B------:R-:W2:Y:S01]  /*3be0*/  LDCU.64 UR6, c[0x0][0x388] ;  /* 0x00007100ff0677ac */ /* 0x000ea20008000a00 */
[----:B-1----:R-:W-:-:S05]  /*3bf0*/  IMAD.WIDE.U32 R2, R0, 0x8, R2 ;  /* 0x0000000800027825 */ /* 0x002fca00078e0002 */
[----:B0-----:R-:W3:Y:S04]  /*3c00*/  LDG.E.64 R4, desc[UR8][R2.64] ;  /* 0x0000000802047981 */ /* 0x001ee8000c1e1b00 */
[----:B------:R-:W3:Y:S04]  /*3c10*/  LDG.E.64 R6, desc[UR8][R2.64+0x800] ;  /* 0x0008000802067981 */ /* 0x000ee8000c1e1b00 */
[----:B------:R-:W4:Y:S04]  /*3c20*/  LDG.E.64 R8, desc[UR8][R2.64+0x1000] ;  /* 0x0010000802087981 */ /* 0x000f28000c1e1b00 */
[----:B------:R-:W5:Y:S04]  /*3c30*/  LDG.E.64 R12, desc[UR8][R2.64+0x1800] ;  /* 0x00180008020c7981 */ /* 0x000f68000c1e1b00 */
[----:B------:R-:W5:Y:S01]  /*3c40*/  LDG.E.64 R10, desc[UR8][R2.64+0x2000] ;  /* 0x00200008020a7981 */ /* 0x000f62000c1e1b00 */
[----:B------:R-:W-:Y:S01]  /*3c50*/  BSSY.RECONVERGENT B1, `(.L_x_305) ;  /* 0x000001c000017945 */ /* 0x000fe20003800200 */
[----:B---3--:R-:W-:-:S06]  /*3c60*/  DSETP.GEU.AND P0, PT, |R4|, |R6|, PT ;  /* 0x400000060400722a */ /* 0x008fcc0003f0e200 */
[----:B------:R-:W-:Y:S02]  /*3c70*/  FSEL R4, R4, R6, P0 ;  /* 0x0000000604047208 */ /* 0x000fe40000000000 */
[----:B------:R-:W-:Y:S01]  /*3c80*/  FSEL R5, R5, R7, P0 ;  /* 0x0000000705057208 */ /* 0x000fe20000000000 */
[C---:B------:R-:W-:Y:S01]  /*3c90*/  VIADD R7, R0.reuse, 0x200 ;  /* 0x0000020000077836 */ /* 0x040fe20000000000 */
[----:B------:R-:W-:-:S04]  /*3ca0*/  LOP3.LUT R6, R0, 0x400, RZ, 0xfc, !PT ;  /* 0x0000040000067812 */ /* 0x000fc800078efcff */
[----:B----4-:R-:W-:Y:S01]  /*3cb0*/  DSETP.GEU.AND P1, PT, |R4|, |R8|, PT ;  /* 0x400000080400722a */ /* 0x010fe20003f2e200 */
[----:B--2---:R-:W-:-:S05]  /*3cc0*/  IADD3 R17, P4, PT, R6, UR6, RZ ;  /* 0x0000000606117c10 */ /* 0x004fca000ff9e0ff */
[----:B------:R-:W-:Y:S01]  /*3cd0*/  FSEL R4, R4, R8, P1 ;  /* 0x0000000804047208 */ /* 0x000fe20000800000 */
[----:B------:R-:W-:Y:S01]  /*3ce0*/  IMAD.X R16, RZ, RZ, UR7, P4 ;  /* 0x00000007ff107e24 */ /* 0x000fe2000a0e06ff */
[----:B------:R-:W-:Y:S01]  /*3cf0*/  FSEL R5, R5, R9, P1 ;  /* 0x0000000905057208 */ /* 0x000fe20000800000 */
[----:B------:R-:W-:-:S05]  /*3d00*/  VIADD R9, R0, 0x100 ;  /* 0x0000010000097836 */ /* 0x000fca0000000000 */
[----:B-----5:R-:W-:Y:S01]  /*3d10*/  DSETP.GEU.AND P2, PT, |R4|, |R12|, PT ;  /* 0x4000000c0400722a */ /* 0x020fe20003f4e200 */
[----:B------:R-:W-:-:S05]  /*3d20*/  @P1 SEL R7, R0, R9, P0 ;  /* 0x0000000900071207 */ /* 0x000fca0000000000 */
[----:B------:R-:W-:Y:S02]  /*3d30*/  FSEL R4, R4, R12, P2 ;  /* 0x0000000c04047208 */ /* 0x000fe40001000000 */
[----:B------:R-:W-:-:S06]  /*3d40*/  FSEL R5, R5, R13, P2 ;  /* 0x0000000d05057208 */ /* 0x000fcc0001000000 */
[----:B------:R-:W-:Y:S01]  /*3d50*/  DSETP.GEU.AND P3, PT, |R4|, |R10|, PT ;  /* 0x4000000a0400722a */ /* 0x000fe20003f6e200 */
[----:B------:R-:W-:-:S13]  /*3d60*/  @!P2 VIADD R7, R0, 0x300 ;  /* 0x000003000007a836 */ /* 0x000fda0000000000 */
[----:B------:R-:W-:Y:S05]  /*3d70*/  @!P3 BRA `(.L_x_306) ;  /* 0x000000000024b947 */ /* 0x000fea0003800000 */
[C---:B------:R-:W-:Y:S02]  /*3d80*/  ISETP.GE.U32.AND P0, PT, R7.reuse, R6, PT ;  /* 0x000000060700720c */ /* 0x040fe40003f06070 */
[----:B------:R-:W-:Y:S02]  /*3d90*/  IADD3 R6, P1, PT, R7, UR6, RZ ;  /* 0x0000000607067c10 */ /* 0x000fe4000ff3e0ff */
[----:B------:R-:W-:-:S03]  /*3da0*/  ISETP.GE.U32.AND.EX P0, PT, RZ, RZ, PT, P0 ;  /* 0x000000ffff00720c */ /* 0x000fc60003f06100 */
[----:B------:R-:W-:-:S10]  /*3db0*/  IMAD.X R7, RZ, RZ, UR7, P1 ;  /* 0x00000007ff077e24 */ /* 0x000fd400088e06ff */
[----:B------:R-:W-:-:S06]  /*3dc0*/  DSETP.LT.OR P0, PT, |R10|, |R4|, !P0 ;  /* 0x400000040a00722a */ /* 0x000fcc0004701600 */
[----:B------:R-:W-:Y:S02]  /*3dd0*/  FSEL R10, R4, R10, P0 ;  /* 0x0000000a040a7208 */ /* 0x000fe40000000000 */
[----:B------:R-:W-:Y:S02]  /*3de0*/  FSEL R11, R5, R11, P0 ;  /* 0x0000000b050b7208 */ /* 0x000fe40000000000 */
[----:B------:R-:W-:Y:S02]  /*3df0*/  SEL R17, R6, R17, P0 ;  /* 0x0000001106117207 */ /* 0x000fe40000000000 */
[----:B------:R-:W-:-:S07]  /*3e00*/  SEL R16, R7, R16, P0 ;  /* 0x0000001007107207 */ /* 0x000fce0000000000 */
.L_x_306:
[----:B------:R-:W-:Y:S05]  /*3e10*/  BSYNC.RECONVERGENT B1 ;  /* 0x0000000000017941 */ /* 0x000fea0003800200 */
.L_x_305:
[----:B------:R-:W-:Y:S01]  /*3e20*/  UISETP.GE.U32.AND UP0, UPT, UR4, 0xa00, UPT ;  /* 0x00000a000400788c */ /* 0x000fe2000bf06070 */
[----:B------:R-:W-:Y:S02]  /*3e30*/  IMAD.MOV.U32 R19, RZ, RZ, 0x500 ;  /* 0x00000500ff137424 */ /* 0x000fe400078e00ff */
[----:B------:R-:W-:Y:S01]  /*3e40*/  IMAD.MOV.U32 R18, RZ, RZ, RZ ;  /* 0x000000ffff127224 */ /* 0x000fe200078e00ff */
[----:B------:R-:W-:-:S09]  /*3e50*/  UISETP.GE.U32.AND.EX UP0, UPT, UR5, URZ, UPT, UP0 ;  /* 0x000000ff0500728c */ /* 0x000fd2000bf06100 */
[----:B------:R-:W-:Y:S05]  /*3e60*/  BRA.U !UP0, `(.L_x_307) ;  /* 0x0000000508587547 */ /* 0x000fea000b800000 */
[----:B------:R-:W-:Y:S01]  /*3e70*/  IMAD.MOV.U32 R12, RZ, RZ, R10 ;  /* 0x000000ffff0c7224 */ /* 0x000fe200078e000a */
[----:B------:R-:W0:Y:S01]  /*3e80*/  LDCU.64 UR6, c[0x0][0x388] ;  /* 0x00007100ff0677ac */ /* 0x000e220008000a00 */
[----:B------:R-:W-:Y:S02]  /*3e90*/  IMAD.MOV.U32 R13, RZ, RZ, R11 ;  /* 0x000000ffff0d7224 */ /* 0x000fe400078e000b */
[----:B------:R-:W-:Y:S01]  /*3ea0*/  IMAD.MOV.U32 R21, RZ, RZ, 0x500 ;  /* 0x00000500ff157424 */ /* 0x000fe200078e00ff */
[----:B------:R-:W1:Y:S01]  /*3eb0*/  LDCU.64 UR4, c[0x0][0x398] ;  /* 0x00007300ff0477ac */ /* 0x000e620008000a00 */
[----:B------:R-:W-:-:S07]  /*3ec0*/  IMAD.MOV.U32 R19, RZ, RZ, RZ ;  /* 0x000000ffff137224 */ /* 0x000fce00078e00ff */
.L_x_308:
[----:B------:R-:W-:-:S04]  /*3ed0*/  LEA R24, P0, R21, R2, 0x3 ;  /* 0x0000000215187211 */ /* 0x000fc800078018ff */
[----:B------:R-:W-:-:S05]  /*3ee0*/  LEA.HI.X R25, R21, R3, R19, 0x3, P0 ;  /* 0x0000000315197211 */ /* 0x000fca00000f1c13 */
[----:B------:R-:W2:Y:S04]  /*3ef0*/  LDG.E.64 R14, desc[UR8][R24.64] ;  /* 0x00000008180e7981 */ /* 0x000ea8000c1e1b00 */
[----:B------:R-:W3:Y:S04]  /*3f00*/  LDG.E.64 R8, desc[UR8][R24.64+0x800] ;  /* 0x0008000818087981 */ /* 0x000ee8000c1e1b00 */
[----:B------:R-:W4:Y:S04]  /*3f10*/  LDG.E.64 R6, desc[UR8][R24.64+0x1000] ;  /* 0x0010000818067981 */ /* 0x000f28000c1e1b00 */
[----:B------:R-:W5:Y:S04]  /*3f20*/  LDG.E.64 R4, desc[UR8][R24.64+0x1800] ;  /* 0x0018000818047981 */ /* 0x000f68000c1e1b00 */
[----:B------:R-:W5:Y:S01]  /*3f30*/  LDG.E.64 R10, desc[UR8][R24.64+0x2000] ;  /* 0x00200008180a7981 */ /* 0x000f62000c1e1b00 */
[----:B0-----:R-:W-:-:S04]  /*3f40*/  IADD3 R20, P0, P1, R21, UR6, R0 ;  /* 0x0000000615147c10 */ /* 0x001fc8000f91e000 */
[----:B------:R-:W-:Y:S01]  /*3f50*/  IADD3.X R18, PT, PT, R19, UR7, RZ, P0, P1 ;  /* 0x0000000713127c10 */ /* 0x000fe200087e24ff */
[----:B------:R-:W-:-:S04]  /*3f60*/  IMAD.MOV.U32 R22, RZ, RZ, R20 ;  /* 0x000000ffff167224 */ /* 0x000fc800078e0014 */
[----:B------:R-:W-:Y:S01]  /*3f70*/  IMAD.MOV.U32 R23, RZ, RZ, R18 ;  /* 0x000000ffff177224 */ /* 0x000fe200078e0012 */
[----:B--2---:R-:W-:-:S14]  /*3f80*/  DSETP.GEU.AND P2, PT, |R12|, |R14|, PT ;  /* 0x4000000e0c00722a */ /* 0x004fdc0003f4e200 */
[----:B------:R-:W-:-:S04]  /*3f90*/  @P2 ISETP.GE.U32.AND P0, PT, R17, R22, PT ;  /* 0x000000161100220c */ /* 0x000fc80003f06070 */
[----:B------:R-:W-:-:S13]  /*3fa0*/  @P2 ISETP.GE.AND.EX P0, PT, R16, R23, PT, P0 ;  /* 0x000000171000220c */ /* 0x000fda0003f06300 */
[----:B------:R-:W-:-:S06]  /*3fb0*/  @P2 DSETP.LT.OR P0, PT, |R14|, |R12|, !P0 ;  /* 0x4000000c0e00222a */ /* 0x000fcc0004701600 */
[----:B------:R-:W-:Y:S02]  /*3fc0*/  @P2 FSEL R13, R13, R15, P0 ;  /* 0x0000000f0d0d2208 */ /* 0x000fe40000000000 */
[----:B------:R-:W-:Y:S02]  /*3fd0*/  @P2 FSEL R12, R12, R14, P0 ;  /* 0x0000000e0c0c2208 */ /* 0x000fe40000000000 */
[----:B------:R-:W-:Y:S01]  /*3fe0*/  @P2 SEL R22, R17, R22, P0 ;  /* 0x0000001611162207 */ /* 0x000fe20000000000 */
[----:B------:R-:W-:Y:S01]  /*3ff0*/  @P2 IMAD.MOV.U32 R15, RZ, RZ, R13 ;  /* 0x000000ffff0f2224 */ /* 0x000fe200078e000d */
[----:B------:R-:W-:Y:S01]  /*4000*/  IADD3 R13, P3, PT, R20, 0x100, RZ ;  /* 0x00000100140d7810 */ /* 0x000fe20007f7e0ff */
[----:B------:R-:W-:Y:S01]  /*4010*/  @P2 IMAD.MOV.U32 R14, RZ, RZ, R12 ;  /* 0x000000ffff0e2224 */ /* 0x000fe200078e000c */
[----:B------:R-:W-:-:S03]  /*4020*/  @P2 SEL R23, R16, R23, P0 ;  /* 0x0000001710172207 */ /* 0x000fc60000000000 */
[----:B------:R-:W-:Y:S02]  /*4030*/  IMAD.X R16, RZ, RZ, R18, P3 ;  /* 0x000000ffff107224 */ /* 0x000fe400018e0612 */
[----:B---3--:R-:W-:-:S14]  /*4040*/  DSETP.GEU.AND P1, PT, |R14|, |R8|, PT ;  /* 0x400000080e00722a */ /* 0x008fdc0003f2e200 */
        /* <DEDUP_REMOVED lines=11> */
[----:B----4-:R-:W-:-:S14]  /*4100*/  DSETP.GEU.AND P2, PT, |R8|, |R6|, PT ;  /* 0x400000060800722a */ /* 0x010fdc0003f4e200 */
        /* <DEDUP_REMOVED lines=10> */
[----:B------:R-:W-:Y:S01]  /*41b0*/  IMAD.X R9, RZ, RZ, R18, P3 ;  /* 0x000000ffff097224 */ /* 0x000fe200018e0612 */
[----:B------:R-:W-:Y:S01]  /*41c0*/  IADD3 R17, P3, PT, R20, 0x400, RZ ;  /* 0x0000040014117810 */ /* 0x000fe20007f7e0ff */
[----:B-----5:R-:W-:-:S04]  /*41d0*/  DSETP.GEU.AND P1, PT, |R6|, |R4|, PT ;  /* 0x400000040600722a */ /* 0x020fc80003f2e200 */
[----:B------:R-:W-:-:S10]  /*41e0*/  IMAD.X R16, RZ, RZ, R18, P3 ;  /* 0x000000ffff107224 */ /* 0x000fd400018e0612 */
        /* <DEDUP_REMOVED lines=8> */
[----:B------:R-:W-:Y:S01]  /*4270*/  @P1 IMAD.MOV.U32 R5, RZ, RZ, R7 ;  /* 0x000000ffff051224 */ /* 0x000fe200078e0007 */
[C---:B------:R-:W-:Y:S02]  /*4280*/  IADD3 R6, P1, PT, R21.reuse, 0xa00, RZ ;  /* 0x00000a0015067810 */ /* 0x040fe40007f3e0ff */
[----:B------:R-:W-:-:S02]  /*4290*/  IADD3 R21, P3, PT, R21, 0x500, RZ ;  /* 0x0000050015157810 */ /* 0x000fc40007f7e0ff */
[----:B-1----:R-:W-:Y:S01]  /*42a0*/  ISETP.GT.U32.AND P4, PT, R6, UR4, PT ;  /* 0x0000000406007c0c */ /* 0x002fe2000bf84070 */
[----:B------:R-:W-:Y:S01]  /*42b0*/  DSETP.GEU.AND P2, PT, |R4|, |R10|, PT ;  /* 0x4000000a0400722a */ /* 0x000fe20003f4e200 */
[--C-:B------:R-:W-:Y:S02]  /*42c0*/  IMAD.X R6, RZ, RZ, R19.reuse, P1 ;  /* 0x000000ffff067224 */ /* 0x100fe400008e0613 */
[----:B------:R-:W-:-:S03]  /*42d0*/  IMAD.X R18, RZ, RZ, R19, P3 ;  /* 0x000000ffff127224 */ /* 0x000fc600018e0613 */
[----:B------:R-:W-:Y:S01]  /*42e0*/  ISETP.GT.AND.EX P1, PT, R6, UR5, PT, P4 ;  /* 0x0000000506007c0c */ /* 0x000fe2000bf24340 */
[----:B------:R-:W-:-:S07]  /*42f0*/  IMAD.MOV.U32 R19, RZ, RZ, R18 ;  /* 0x000000ffff137224 */ /* 0x000fce00078e0012 */
        /* <DEDUP_REMOVED lines=8> */
[----:B------:R-:W-:Y:S02]  /*4380*/  @P2 IMAD.MOV.U32 R11, RZ, RZ, R5 ;  /* 0x000000ffff0b2224 */ /* 0x000fe400078e0005 */
[----:B------:R-:W-:Y:S02]  /*4390*/  IMAD.MOV.U32 R12, RZ, RZ, R10 ;  /* 0x000000ffff0c7224 */ /* 0x000fe400078e000a */
[----:B------:R-:W-:Y:S01]  /*43a0*/  IMAD.MOV.U32 R13, RZ, RZ, R11 ;  /* 0x000000ffff0d7224 */ /* 0x000fe200078e000b */
[----:B------:R-:W-:Y:S06]  /*43b0*/  @!P1 BRA `(.L_x_308) ;  /* 0xfffffff800c49947 */ /* 0x000fec000383ffff */
[----:B------:R-:W-:-:S07]  /*43c0*/  IMAD.MOV.U32 R19, RZ, RZ, R21 ;  /* 0x000000ffff137224 */ /* 0x000fce00078e0015 */
.L_x_307:
[----:B------:R-:W-:-:S04]  /*43d0*/  ISETP.GE.U32.AND P0, PT, R19, UR4, PT ;  /* 0x0000000413007c0c */ /* 0x000fc8000bf06070 */
[----:B------:R-:W-:-:S13]  /*43e0*/  ISETP.GE.AND.EX P0, PT, R18, UR5, PT, P0 ;  /* 0x0000000512007c0c */ /* 0x000fda000bf06300 */
[----:B------:R-:W-:Y:S05]  /*43f0*/  @P0 BRA `(.L_x_309) ;  /* 0x0000000800c40947 */ /* 0x000fea0003800000 */
[----:B------:R-:W-:Y:S01]  /*4400*/  IADD3 R21, PT, PT, -R19, UR4, RZ ;  /* 0x0000000413157c10 */ /* 0x000fe2000fffe1ff */
[----:B------:R-:W-:Y:S03]  /*4410*/  BSSY.RECONVERGENT B1, `(.L_x_309) ;  /* 0x00000af000017945 */ /* 0x000fe60003800200 */
[----:B------:R-:W-:-:S13]  /*4420*/  ISETP.GE.AND P0, PT, R0, R21, PT ;  /* 0x000000150000720c */ /* 0x000fda0003f06270 */
[----:B------:R-:W-:Y:S05]  /*4430*/  @P0 BRA `(.L_x_310) ;  /* 0x0000000800b00947 */ /* 0x000fea0003800000 */
[-C--:B------:R-:W-:Y:S01]  /*4440*/  LOP3.LUT R6, RZ, R0.reuse, RZ, 0x33, !PT ;  /* 0x00000000ff067212 */ /* 0x080fe200078e33ff */
[----:B------:R-:W-:Y:S01]  /*4450*/  BSSY.RECONVERGENT B2, `(.L_x_311) ;  /* 0x0000036000027945 */ /* 0x000fe20003800200 */
[----:B------:R-:W-:Y:S02]  /*4460*/  MOV R12, R0 ;  /* 0x00000000000c7202 */ /* 0x000fe40000000f00 */
        /* <DEDUP_REMOVED lines=9> */
[----:B------:R-:W-:Y:S02]  /*4500*/  LOP3.LUT R2, R2, 0x3, RZ, 0xc0, !PT ;  /* 0x0000000302027812 */ /* 0x000fe400078ec0ff */
[----:B------:R-:W-:-:S03]  /*4510*/  IADD3 R13, P0, PT, R9, UR6, RZ ;  /* 0x00000006090d7c10 */ /* 0x000fc6000ff1e0ff */
[----:B------:R-:W-:Y:S01]  /*4520*/  IMAD.MOV R7, RZ, RZ, -R2 ;  /* 0x000000ffff077224 */ /* 0x000fe200078e0a02 */
[----:B0-----:R-:W-:-:S04]  /*4530*/  LEA R8, P1, R9, UR10, 0x3 ;  /* 0x0000000a09087c11 */ /* 0x001fc8000f8218ff */
[----:B------:R-:W-:Y:S02]  /*4540*/  LEA.HI.X R9, R9, UR11, R14, 0x3, P1 ;  /* 0x0000000b09097c11 */ /* 0x000fe400088f1c0e */
[----:B------:R-:W-:-:S07]  /*4550*/  IADD3.X R14, PT, PT, R14, UR7, RZ, P0, !PT ;  /* 0x000000070e0e7c10 */ /* 0x000fce00087fe4ff */
.L_x_315:
        /* <DEDUP_REMOVED lines=31> */
.L_x_314:
[----:B------:R-:W-:Y:S05]  /*4750*/  BSYNC.RECONVERGENT B3 ;  /* 0x0000000000037941 */ /* 0x000fea0003800200 */
.L_x_313:
[----:B------:R-:W-:Y:S01]  /*4760*/  IADD3 R13, P0, PT, R13, 0x100, RZ ;  /* 0x000001000d0d7810 */ /* 0x000fe20007f1e0ff */
[----:B------:R-:W-:Y:S02]  /*4770*/  VIADD R12, R12, 0x100 ;  /* 0x000001000c0c7836 */ /* 0x000fe40000000000 */
[----:B------:R-:W-:Y:S02]  /*4780*/  IMAD.X R9, RZ, RZ, R9, P3 ;  /* 0x000000ffff097224 */ /* 0x000fe400018e0609 */
[----:B------:R-:W-:Y:S01]  /*4790*/  IMAD.X R14, RZ, RZ, R14, P0 ;  /* 0x000000ffff0e7224 */ /* 0x000fe200000e060e */
[----:B------:R-:W-:Y:S07]  /*47a0*/  @P2 BRA `(.L_x_315) ;  /* 0xfffffffc006c2947 */ /* 0x000fee000383ffff */
.L_x_312:
[----:B------:R-:W-:Y:S05]  /*47b0*/  BSYNC.RECONVERGENT B2 ;  /* 0x0000000000027941 */ /* 0x000fea0003800200 */
.L_x_311:
[----:B------:R-:W-:-:S13]  /*47c0*/  ISETP.GE.U32.AND P0, PT, R6, 0x300, PT ;  /* 0x000003000600780c */ /* 0x000fda0003f06070 */
[----:B------:R-:W-:Y:S05]  /*47d0*/  @!P0 BRA `(.L_x_310) ;  /* 0x0000000400c88947 */ /* 0x000fea0003800000 */
[----:B------:R-:W0:Y:S01]  /*47e0*/  LDC.64 R8, c[0x0][0x380] ;  /* 0x0000e000ff087b82 */ /* 0x000e220000000a00 */
[----:B------:R-:W-:-:S07]  /*47f0*/  VIADD R20, R12, 0x200 ;  /* 0x000002000c147836 */ /* 0x000fce0000000000 */
[----:B------:R-:W1:Y:S02]  /*4800*/  LDC.64 R6, c[0x0][0x388] ;  /* 0x0000e200ff067b82 */ /* 0x000e640000000a00 */
.L_x_324:
        /* <DEDUP_REMOVED lines=30> */
.L_x_317:
[----:B------:R-:W-:Y:S05]  /*49f0*/  BSYNC.RECONVERGENT B2 ;  /* 0x0000000000027941 */ /* 0x000fea0003800200 */
.L_x_316:
        /* <DEDUP_REMOVED lines=9> */
[----:B------:R-:W-:-:S03]  /*4a90*/  IMAD.MOV.U32 R24, RZ, RZ, R26 ;  /* 0x000000ffff187224 */ /* 0x000fc600078e001a */
[----:B------:R-:W-:Y:S01]  /*4aa0*/  MOV R25, R27 ;  /* 0x0000001b00197202 */ /* 0x000fe20000000f00 */
        /* <DEDUP_REMOVED lines=15> */
.L_x_319:
[----:B------:R-:W-:Y:S05]  /*4ba0*/  BSYNC.RECONVERGENT B2 ;  /* 0x0000000000027941 */ /* 0x000fea0003800200 */
.L_x_318:
[----:B------:R-:W-:Y:S01]  /*4bb0*/  DSETP.GEU.AND P0, PT, |R16|, |R10|, PT ;  /* 0x4000000a1000722a */ /* 0x000fe20003f0e200 */
[CC--:B------:R-:W-:Y:S01]  /*4bc0*/  IADD3 R13, P1, P4, R19.reuse, R6.reuse, R20 ;  /* 0x00000006130d7210 */ /* 0x0c0fe20007c3e014 */
[----:B------:R-:W-:Y:S01]  /*4bd0*/  VIADD R4, R20, 0x100 ;  /* 0x0000010014047836 */ /* 0x000fe20000000000 */
[----:B------:R-:W-:Y:S01]  /*4be0*/  BSSY.RECONVERGENT B2, `(.L_x_320) ;  /* 0x0000016000027945 */ /* 0x000fe20003800200 */
[----:B------:R-:W-:Y:S01]  /*4bf0*/  IMAD.MOV.U32 R2, RZ, RZ, R10 ;  /* 0x000000ffff027224 */ /* 0x000fe200078e000a */
[----:B------:R-:W-:Y:S01]  /*4c00*/  IADD3.X R22, PT, PT, R18, R7, RZ, P1, P4 ;  /* 0x0000000712167210 */ /* 0x000fe20000fe84ff */
[----:B------:R-:W-:Y:S01]  /*4c10*/  IMAD.MOV.U32 R5, RZ, RZ, R13 ;  /* 0x000000ffff057224 */ /* 0x000fe200078e000d */
[----:B------:R-:W-:Y:S01]  /*4c20*/  IADD3 R4, P2, P3, R19, R6, R4 ;  /* 0x0000000613047210 */ /* 0x000fe20007b5e004 */
        /* <DEDUP_REMOVED lines=17> */
.L_x_321:
[----:B------:R-:W-:Y:S05]  /*4d40*/  BSYNC.RECONVERGENT B2 ;  /* 0x0000000000027941 */ /* 0x000fea0003800200 */
.L_x_320:
[----:B------:R-:W-:Y:S01]  /*4d50*/  DSETP.GEU.AND P0, PT, |R2|, |R14|, PT ;  /* 0x4000000e0200722a */ /* 0x000fe20003f0e200 */
[----:B------:R-:W-:Y:S01]  /*4d60*/  IADD3.X R13, PT, PT, R18, R7, RZ, P2, P3 ;  /* 0x00000007120d7210 */ /* 0x000fe200017e64ff */
        /* <DEDUP_REMOVED lines=20> */
.L_x_323:
[----:B------:R-:W-:Y:S05]  /*4eb0*/  BSYNC.RECONVERGENT B2 ;  /* 0x0000000000027941 */ /* 0x000fea0003800200 */
.L_x_322:
[C---:B------:R-:W-:Y:S02]  /*4ec0*/  VIADD R2, R20.reuse, 0x200 ;  /* 0x0000020014027836 */ /* 0x040fe40000000000 */
[----:B------:R-:W-:-:S03]  /*4ed0*/  VIADD R20, R20, 0x400 ;  /* 0x0000040014147836 */ /* 0x000fc60000000000 */
[----:B------:R-:W-:-:S13]  /*4ee0*/  ISETP.GE.AND P0, PT, R2, R21, PT ;  /* 0x000000150200720c */ /* 0x000fda0003f06270 */
[----:B------:R-:W-:Y:S05]  /*4ef0*/  @!P0 BRA `(.L_x_324) ;  /* 0xfffffff800448947 */ /* 0x000fea000383ffff */
.L_x_310:
[----:B------:R-:W-:Y:S05]  /*4f00*/  BSYNC.RECONVERGENT B1 ;  /* 0x0000000000017941 */ /* 0x000fea0003800200 */
.L_x_309:
        /* <DEDUP_REMOVED lines=32> */
.L_x_326:
[----:B------:R-:W-:Y:S05]  /*5110*/  BSYNC.RECONVERGENT B1 ;  /* 0x0000000000017941 */ /* 0x000fea0003800200 */
.L_x_325:
        /* <DEDUP_REMOVED lines=31> */
.L_x_328:
[----:B------:R-:W-:Y:S05]  /*5310*/  BSYNC.RECONVERGENT B1 ;  /* 0x0000000000017941 */ /* 0x000fea0003800200 */
.L_x_327:
        /* <DEDUP_REMOVED lines=31> */
.L_x_330:
[----:B------:R-:W-:Y:S05]  /*5510*/  BSYNC.RECONVERGENT B1 ;  /* 0x0000000000017941 */ /* 0x000fea0003800200 */
.L_x_329:
[----:B------:R-:W-:Y:S01]  /*5520*/  ISETP.GT.AND P0, PT, R8, 0x17, PT ;  /* 0x000000170800780c */ /* 0x000fe20003f04270 */
[----:B-1----:R1:W1:Y:S01]  /*5530*/  SHFL.DOWN PT, R6, R2, 0x8, 0x1f ;  /* 0x09001f0002067f89 */ /* 0x00226200000e0000 */
[----:B------:R-:W-:Y:S01]  /*5540*/  BSSY.RECONVERGENT B1, `(.L_x_331) ;  /* 0x000001d000017945 */ /* 0x000fe20003800200 */
[----:B--2---:R-:W-:Y:S02]  /*5550*/  IMAD.MOV.U32 R9, RZ, RZ, R11 ;  /* 0x000000ffff097224 */ /* 0x004fe400078e000b */
[----:B---3--:R2:W3:Y:S01]  /*5560*/  SHFL.DOWN PT, R7, R3, 0x8, 0x1f ;  /* 0x09001f0003077f89 */ /* 0x0084e200000e0000 */
[----:B------:R-:W-:Y:S02]  /*5570*/  IMAD.MOV.U32 R10, RZ, RZ, R12 ;  /* 0x000000ffff0a7224 */ /* 0x000fe400078e000c */
[----:B------:R-:W-:Y:S01]  /*5580*/  IMAD.MOV.U32 R4, RZ, RZ, R2 ;  /* 0x000000ffff047224 */ /* 0x000fe200078e0002 */
[----:B0-----:R2:W0:Y:S01]  /*5590*/  SHFL.DOWN PT, R14, R11, 0x8, 0x1f ;  /* 0x09001f000b0e7f89 */ /* 0x00142200000e0000 */
[----:B------:R-:W-:-:S03]  /*55a0*/  IMAD.MOV.U32 R5, RZ, RZ, R3 ;  /* 0x000000ffff057224 */ /* 0x000fc600078e0003 */
[----:B----4-:R2:W4:Y:S01]  /*55b0*/  SHFL.DOWN PT, R13, R12, 0x8, 0x1f ;  /* 0x09001f000c0d7f89 */ /* 0x01052200000e0000 */
        /* <DEDUP_REMOVED lines=21> */
.L_x_332:
[----:B------:R-:W-:Y:S05]  /*5710*/  BSYNC.RECONVERGENT B1 ;  /* 0x0000000000017941 */ /* 0x000fea0003800200 */
.L_x_331:
        /* <DEDUP_REMOVED lines=8> */
[----:B----4-:R-:W-:-:S03]  /*57a0*/  IMAD.MOV.U32 R13, RZ, RZ, R5 ;  /* 0x000000ffff0d7224 */ /* 0x010fc600078e0005 */
[----:B---3--:R3:W4:Y:S01]  /*57b0*/  SHFL.DOWN PT, R7, R10, 0x10, 0x1f ;  /* 0x0a001f000a077f89 */ /* 0x00872200000e0000 */
[----:B------:R-:W-:Y:S05]  /*57c0*/  @P0 BRA `(.L_x_334) ;  /* 0x0000000000500947 */ /* 0x000fea0003800000 */
[----:B-12---:R-:W-:Y:S01]  /*57d0*/  DSETP.GEU.AND P0, PT, |R4|, |R2|, PT ;  /* 0x400000020400722a */ /* 0x006fe20003f0e200 */
        /* <DEDUP_REMOVED lines=19> */
.L_x_334:
[----:B------:R-:W-:Y:S05]  /*5910*/  BSYNC.RECONVERGENT B1 ;  /* 0x0000000000017941 */ /* 0x000fea0003800200 */
.L_x_333:
        /* <DEDUP_REMOVED lines=11> */
.L_x_336:
[----:B------:R-:W-:Y:S05]  /*59d0*/  BSYNC.RECONVERGENT B1 ;  /* 0x0000000000017941 */ /* 0x000fea0003800200 */
.L_x_335:
        /* <DEDUP_REMOVED lines=8> */
[----:B0---4-:R-:W0:Y:S04]  /*5a60*/  LDS.128 R4, [R0+0x20] ;  /* 0x0000200000047984 */ /* 0x011e280000000c00 */
[----:B------:R2:W4:Y:S04]  /*5a70*/  LDS.64 R2, [R0+0x80] ;  /* 0x0000800000027984 */ /* 0x0005280000000a00 */
[----:B---3--:R2:W3:Y:S01]  /*5a80*/  LDS.128 R8, [R0+0x30] ;  /* 0x0000300000087984 */ /* 0x0084e20000000c00 */
[----:B-1----:R-:W-:Y:S01]  /*5a90*/  DSETP.GEU.AND P0, PT, |R12|, |R16|, PT ;  /* 0x400000100c00722a */ /* 0x002fe20003f0e200 */
[----:B------:R-:W-:-:S02]  /*5aa0*/  IMAD.MOV.U32 R20, RZ, RZ, R16 ;  /* 0x000000ffff147224 */ /* 0x000fc400078e0010 */
[----:B------:R-:W-:Y:S02]  /*5ab0*/  IMAD.MOV.U32 R21, RZ, RZ, R17 ;  /* 0x000000ffff157224 */ /* 0x000fe400078e0011 */
[----:B0-----:R-:W-:Y:S02]  /*5ac0*/  IMAD.MOV.U32 R23, RZ, RZ, R4 ;  /* 0x000000ffff177224 */ /* 0x001fe400078e0004 */
        /* <DEDUP_REMOVED lines=16> */
.L_x_338:
[----:B------:R-:W-:Y:S05]  /*5bd0*/  BSYNC.RECONVERGENT B1 ;  /* 0x0000000000017941 */ /* 0x000fea0003800200 */
.L_x_337:
        /* <DEDUP_REMOVED lines=23> */
.L_x_340:
[----:B------:R-:W-:Y:S05]  /*5d50*/  BSYNC.RECONVERGENT B1 ;  /* 0x0000000000017941 */ /* 0x000fea0003800200 */
.L_x_339:
        /* <DEDUP_REMOVED lines=21> */
.L_x_342:
[----:B------:R-:W-:Y:S05]  /*5eb0*/  BSYNC.RECONVERGENT B1 ;  /* 0x0000000000017941 */ /* 0x000fea0003800200 */
.L_x_341:
        /* <DEDUP_REMOVED lines=23> */
.L_x_344:
[----:B------:R-:W-:Y:S05]  /*6030*/  BSYNC.RECONVERGENT B1 ;  /* 0x0000000000017941 */ /* 0x000fea0003800200 */
.L_x_343:
        /* <DEDUP_REMOVED lines=21> */
.L_x_346:
[----:B------:R-:W-:Y:S05]  /*6190*/  BSYNC.RECONVERGENT B1 ;  /* 0x0000000000017941 */ /* 0x000fea0003800200 */
.L_x_345:
        /* <DEDUP_REMOVED lines=21> */
.L_x_348:
[----:B------:R-:W-:Y:S05]  /*62f0*/  BSYNC.RECONVERGENT B1 ;  /* 0x0000000000017941 */ /* 0x000fea0003800200 */
.L_x_347:
        /* <DEDUP_REMOVED lines=20> */
.L_x_268:
[----:B------:R-:W-:Y:S05]  /*6440*/  BSYNC.RECONVERGENT B0 ;  /* 0x0000000000007941 */ /* 0x000fea0003800200 */
.L_x_235:
[----:B------:R-:W-:Y:S05]  /*6450*/  @P1 EXIT ;  /* 0x000000000000194d */ /* 0x000fea0003800000 */
[----:B0123--:R-:W0:Y:S02]  /*6460*/  LDC.64 R2, c[0x0][0x390] ;  /* 0x0000e400ff027b82 */ /* 0x00fe240000000a00 */
[----:B0-----:R-:W-:Y:S04]  /*6470*/  STG.E.64 desc[UR8][R2.64], R12 ;  /* 0x0000000c02007986 */ /* 0x001fe8000c101b08 */
[----:B------:R-:W-:Y:S01]  /*6480*/  STG.E.64 desc[UR8][R2.64+0x8], R14 ;  /* 0x0000080e02007986 */ /* 0x000fe2000c101b08 */
[----:B------:R-:W-:Y:S05]  /*6490*/  EXIT ;  /* 0x000000000000794d */ /* 0x000fea0003800000 */
.L_x_349:
        /* <DEDUP_REMOVED lines=14> */
.L_x_769:


//--------------------- .text._ZN6thrust24THRUST_300001_SM_1000_NS8cuda_cub4core6detail13_kernel_agentINS1_8__reduce11ReduceAgentIPN4cuda3std3__45tupleIJdlEEESC_SB_iNS1_9__extrema9arg_max_fIdl11TComparatorEEEEJSC_SC_iSG_EEEvDpT0_ --------------------------
	.section	.text._ZN6thrust24THRUST_300001_SM_1000_NS8cuda_cub4core6detail13_kernel_agentINS1_8__reduce11ReduceAgentIPN4cuda3std3__45tupleIJdlEEESC_SB_iNS1_9__extrema9arg_max_fIdl11TComparatorEEEEJSC_SC_iSG_EEEvDpT0_,"ax",@progbits
	.align	128
        .global         _ZN6thrust24THRUST_300001_SM_1000_NS8cuda_cub4core6detail13_kernel_agentINS1_8__reduce11ReduceAgentIPN4cuda3std3__45tupleIJdlEEESC_SB_iNS1_9__extrema9arg_max_fIdl11TComparatorEEEEJSC_SC_iSG_EEEvDpT0_
        .type           _ZN6thrust24THRUST_300001_SM_1000_NS8cuda_cub4core6detail13_kernel_agentINS1_8__reduce11ReduceAgentIPN4cuda3std3__45tupleIJdlEEESC_SB_iNS1_9__extrema9arg_max_fIdl11TComparatorEEEEJSC_SC_iSG_EEEvDpT0_,@function
        .size           _ZN6thrust24THRUST_300001_SM_1000_NS8cuda_cub4core6detail13_kernel_agentINS1_8__reduce11ReduceAgentIPN4cuda3std3__45tupleIJdlEEESC_SB_iNS1_9__extrema9arg_max_fIdl11TComparatorEEEEJSC_SC_iSG_EEEvDpT0_,(.L_x_770 - _ZN6thrust24THRUST_300001_SM_1000_NS8cuda_cub4core6detail13_kernel_agentINS1_8__reduce11ReduceAgentIPN4cuda3std3__45tupleIJdlEEESC_SB_iNS1_9__extrema9arg_max_fIdl11TComparatorEEEEJSC_SC_iSG_EEEvDpT0_)
        .other          _ZN6thrust24THRUST_300001_SM_1000_NS8cuda_cub4core6detail13_kernel_agentINS1_8__reduce11ReduceAgentIPN4cuda3std3__45tupleIJdlEEESC_SB_iNS1_9__extrema9arg_max_fIdl11TComparatorEEEEJSC_SC_iSG_EEEvDpT0_,@"STO_CUDA_ENTRY STV_DEFAULT"
_ZN6thrust24THRUST_300001_SM_1000_NS8cuda_cub4core6detail13_kernel_agentINS1_8__reduce11ReduceAgentIPN4cuda3std3__45tupleIJdlEEESC_SB_iNS1_9__extrema9arg_max_fIdl11TComparatorEEEEJSC_SC_iSG_EEEvDpT0_:
.text._ZN6thrust24THRUST_300001_SM_1000_NS8cuda_cub4core6detail13_kernel_agentINS1_8__reduce11ReduceAgentIPN4cuda3std3__45tupleIJdlEEESC_SB_iNS1_9__extrema9arg_max_fIdl11TComparatorEEEEJSC_SC_iSG_EEEvDpT0_:
        /* <DEDUP_REMOVED lines=21> */
.L_x_353:
[----:B0-----:R-:W-:Y:S05]  /*0150*/  BSYNC.RECONVERGENT B1 ;  /* 0x0000000000017941 */ /* 0x001fea0003800200 */
.L_x_352:
        /* <DEDUP_REMOVED lines=15> */
.L_x_360:
        /* <DEDUP_REMOVED lines=31> */
.L_x_359:
[----:B------:R-:W-:Y:S05]  /*0440*/  BSYNC.RECONVERGENT B3 ;  /* 0x0000000000037941 */ /* 0x000fea0003800200 */
.L_x_358:
[----:B------:R-:W-:Y:S02]  /*0450*/  IMAD.X R3, RZ, RZ, R3, P3 ;  /* 0x000000ffff037224 */ /* 0x000fe400018e0603 */
[----:B------:R-:W-:Y:S01]  /*0460*/  VIADD R19, R19, 0x100 ;  /* 0x0000010013137836 */ /* 0x000fe20000000000 */
[----:B------:R-:W-:Y:S06]  /*0470*/  @P2 BRA `(.L_x_360) ;  /* 0xfffffffc00742947 */ /* 0x000fec000383ffff */
.L_x_357:
[----:B------:R-:W-:Y:S05]  /*0480*/  BSYNC.RECONVERGENT B2 ;  /* 0x0000000000027941 */ /* 0x000fea0003800200 */
.L_x_356:
[----:B------:R-:W0:Y:S01]  /*0490*/  LDC.64 R8, c[0x0][0x380] ;  /* 0x0000e000ff087b82 */ /* 0x000e220000000a00 */
[----:B------:R-:W-:-:S13]  /*04a0*/  ISETP.GE.U32.AND P0, PT, R4, 0x300, PT ;  /* 0x000003000400780c */ /* 0x000fda0003f06070 */
[----:B------:R-:W-:Y:S05]  /*04b0*/  @!P0 BRA `(.L_x_355) ;  /* 0x0000000400908947 */ /* 0x000fea0003800000 */
.L_x_369:
        /* <DEDUP_REMOVED lines=13> */
[----:B------:R-:W-:Y:S01]  /*0590*/  IMAD.MOV.U32 R23, RZ, RZ, R12 ;  /* 0x000000ffff177224 */ /* 0x000fe200078e000c */
[----:B------:R-:W-:Y:S01]  /*05a0*/  MOV R25, R13 ;  /* 0x0000000d00197202 */ /* 0x000fe20000000f00 */
[----:B------:R-:W-:Y:S02]  /*05b0*/  IMAD.MOV.U32 R2, RZ, RZ, R14 ;  /* 0x000000ffff027224 */ /* 0x000fe400078e000e */
[----:B------:R-:W-:-:S09]  /*05c0*/  IMAD.MOV.U32 R3, RZ, RZ, R15 ;  /* 0x000000ffff037224 */ /* 0x000fd200078e000f */
        /* <DEDUP_REMOVED lines=9> */
.L_x_362:
[----:B------:R-:W-:Y:S05]  /*0660*/  BSYNC.RECONVERGENT B2 ;  /* 0x0000000000027941 */ /* 0x000fea0003800200 */
.L_x_361:
        /* <DEDUP_REMOVED lines=25> */
.L_x_364:
[----:B------:R-:W-:Y:S05]  /*0800*/  BSYNC.RECONVERGENT B2 ;  /* 0x0000000000027941 */ /* 0x000fea0003800200 */
.L_x_363:
        /* <DEDUP_REMOVED lines=21> */
.L_x_366:
[----:B------:R-:W-:Y:S05]  /*0960*/  BSYNC.RECONVERGENT B2 ;  /* 0x0000000000027941 */ /* 0x000fea0003800200 */
.L_x_365:
        /* <DEDUP_REMOVED lines=21> */
.L_x_368:
[----:B------:R-:W-:Y:S05]  /*0ac0*/  BSYNC.RECONVERGENT B2 ;  /* 0x0000000000027941 */ /* 0x000fea0003800200 */
.L_x_367:
[----:B------:R-:W-:-:S05]  /*0ad0*/  VIADD R19, R19, 0x400 ;  /* 0x0000040013137836 */ /* 0x000fca0000000000 */
[----:B------:R-:W-:-:S13]  /*0ae0*/  ISETP.GE.AND P0, PT, R19, UR5, PT ;  /* 0x0000000513007c0c */ /* 0x000fda000bf06270 */
[----:B------:R-:W-:Y:S05]  /*0af0*/  @!P0 BRA `(.L_x_369) ;  /* 0xfffffff800708947 */ /* 0x000fea000383ffff */
.L_x_355:
[----:B------:R-:W-:Y:S05]  /*0b00*/  BSYNC.RECONVERGENT B1 ;  /* 0x0000000000017941 */ /* 0x000fea0003800200 */
.L_x_354:
        /* <DEDUP_REMOVED lines=35> */
.L_x_372:
[----:B------:R-:W-:Y:S05]  /*0d40*/  BSYNC.RECONVERGENT B1 ;  /* 0x0000000000017941 */ /* 0x000fea0003800200 */
.L_x_371:
        /* <DEDUP_REMOVED lines=31> */
.L_x_374:
[----:B------:R-:W-:Y:S05]  /*0f40*/  BSYNC.RECONVERGENT B1 ;  /* 0x0000000000017941 */ /* 0x000fea0003800200 */
.L_x_373:
        /* <DEDUP_REMOVED lines=31> */
.L_x_376:
[----:B------:R-:W-:Y:S05]  /*1140*/  BSYNC.RECONVERGENT B1 ;  /* 0x0000000000017941 */ /* 0x000fea0003800200 */
.L_x_375:
        /* <DEDUP_REMOVED lines=31> */
.L_x_378:
[----:B------:R-:W-:Y:S05]  /*1340*/  BSYNC.RECONVERGENT B1 ;  /* 0x0000000000017941 */ /* 0x000fea0003800200 */
.L_x_377:
[----:B------:R-:W-:Y:S01]  /*1350*/  ISETP.GT.AND P0, PT, R9, 0xf, PT ;  /* 0x0000000f0900780c */ /* 0x000fe20003f04270 */
[----:B-1----:R1:W1:Y:S01]  /*1360*/  SHFL.DOWN PT, R6, R4, 0x10, 0x1f ;  /* 0x0a001f0004067f89 */ /* 0x00226200000e0000 */
[----:B------:R-:W-:Y:S01]  /*1370*/  BSSY.RECONVERGENT B1, `(.L_x_379) ;  /* 0x000001d000017945 */ /* 0x000fe20003800200 */
[----:B0-----:R-:W-:Y:S01]  /*1380*/  MOV R14, R8 ;  /* 0x00000008000e7202 */ /* 0x001fe20000000f00 */
[----:B----4-:R-:W-:Y:S01]  /*1390*/  IMAD.MOV.U32 R15, RZ, RZ, R10 ;  /* 0x000000ffff0f7224 */ /* 0x010fe200078e000a */
[----:B--2---:R0:W2:Y:S01]  /*13a0*/  SHFL.DOWN PT, R7, R5, 0x10, 0x1f ;  /* 0x0a001f0005077f89 */ /* 0x0040a200000e0000 */
[----:B------:R-:W-:Y:S02]  /*13b0*/  IMAD.MOV.U32 R2, RZ, RZ, R4 ;  /* 0x000000ffff027224 */ /* 0x000fe400078e0004 */
[----:B------:R-:W-:Y:S01]  /*13c0*/  IMAD.MOV.U32 R3, RZ, RZ, R5 ;  /* 0x000000ffff037224 */ /* 0x000fe200078e0005 */
[----:B------:R0:W4:Y:S04]  /*13d0*/  SHFL.DOWN PT, R11, R8, 0x10, 0x1f ;  /* 0x0a001f00080b7f89 */ /* 0x00012800000e0000 */
        /* <DEDUP_REMOVED lines=22> */
.L_x_380:
[----:B------:R-:W-:Y:S05]  /*1540*/  BSYNC.RECONVERGENT B1 ;  /* 0x0000000000017941 */ /* 0x000fea0003800200 */
.L_x_379:
        /* <DEDUP_REMOVED lines=11> */
.L_x_382:
[----:B------:R-:W-:Y:S05]  /*1600*/  BSYNC.RECONVERGENT B1 ;  /* 0x0000000000017941 */ /* 0x000fea0003800200 */
.L_x_381:
        /* <DEDUP_REMOVED lines=31> */
.L_x_385:
[----:B------:R-:W-:Y:S05]  /*1800*/  BSYNC.RECONVERGENT B1 ;  /* 0x0000000000017941 */ /* 0x000fea0003800200 */
.L_x_384:
        /* <DEDUP_REMOVED lines=10> */
[----:B------:R-:W-:Y:S01]  /*18b0*/  MOV R15, R26 ;  /* 0x0000001a000f7202 */ /* 0x000fe20000000f00 */
[----:B------:R-:W-:Y:S02]  /*18c0*/  IMAD.MOV.U32 R29, RZ, RZ, R27 ;  /* 0x000000ffff1d7224 */ /* 0x000fe400078e001b */
[----:B------:R-:W-:Y:S02]  /*18d0*/  IMAD.MOV.U32 R4, RZ, RZ, R24 ;  /* 0x000000ffff047224 */ /* 0x000fe400078e0018 */
[----:B------:R-:W-:-:S08]  /*18e0*/  IMAD.MOV.U32 R5, RZ, RZ, R25 ;  /* 0x000000ffff057224 */ /* 0x000fd000078e0019 */
        /* <DEDUP_REMOVED lines=9> */
.L_x_387:
[----:B------:R-:W-:Y:S05]  /*1980*/  BSYNC.RECONVERGENT B1 ;  /* 0x0000000000017941 */ /* 0x000fea0003800200 */
.L_x_386:
        /* <DEDUP_REMOVED lines=21> */
.L_x_389:
[----:B------:R-:W-:Y:S05]  /*1ae0*/  BSYNC.RECONVERGENT B1 ;  /* 0x0000000000017941 */ /* 0x000fea0003800200 */
.L_x_388:
        /* <DEDUP_REMOVED lines=23> */
.L_x_391:
[----:B------:R-:W-:Y:S05]  /*1c60*/  BSYNC.RECONVERGENT B1 ;  /* 0x0000000000017941 */ /* 0x000fea0003800200 */
.L_x_390:
        /* <DEDUP_REMOVED lines=21> */
.L_x_393:
[----:B------:R-:W-:Y:S05]  /*1dc0*/  BSYNC.RECONVERGENT B1 ;  /* 0x0000000000017941 */ /* 0x000fea0003800200 */
.L_x_392:
        /* <DEDUP_REMOVED lines=21> */
.L_x_395:
[----:B------:R-:W-:Y:S05]  /*1f20*/  BSYNC.RECONVERGENT B1 ;  /* 0x0000000000017941 */ /* 0x000fea0003800200 */
.L_x_394:
        /* <DEDUP_REMOVED lines=21> */
.L_x_370:
        /* <DEDUP_REMOVED lines=19> */
[----:B0-----:R-:W-:Y:S01]  /*21b0*/  MOV R16, R9 ;  /* 0x0000000900107202 */ /* 0x001fe20000000f00 */
[----:B--2---:R-:W-:Y:S02]  /*21c0*/  IMAD.MOV.U32 R18, RZ, RZ, R11 ;  /* 0x000000ffff127224 */ /* 0x004fe400078e000b */
[----:B------:R-:W-:Y:S02]  /*21d0*/  IMAD.MOV.U32 R2, RZ, RZ, R6 ;  /* 0x000000ffff027224 */ /* 0x000fe400078e0006 */
[----:B------:R-:W-:-:S08]  /*21e0*/  IMAD.MOV.U32 R3, RZ, RZ, R7 ;  /* 0x000000ffff037224 */ /* 0x000fd000078e0007 */
        /* <DEDUP_REMOVED lines=15> */
.L_x_397:
[----:B------:R-:W-:Y:S05]  /*22e0*/  BSYNC.RECONVERGENT B1 ;  /* 0x0000000000017941 */ /* 0x000fea0003800200 */
.L_x_396:
        /* <DEDUP_REMOVED lines=32> */
.L_x_399:
[----:B------:R-:W-:Y:S05]  /*24f0*/  BSYNC.RECONVERGENT B1 ;  /* 0x0000000000017941 */ /* 0x000fea0003800200 */
.L_x_398:
[----:B-1----:R-:W-:Y:S01]  /*2500*/  VIADD R2, R4, 0x4 ;  /* 0x0000000404027836 */ /* 0x002fe20000000000 */
[----:B---3--:R1:W3:Y:S01]  /*2510*/  SHFL.DOWN PT, R8, R6, 0x4, R5 ;  /* 0x0880000006087989 */ /* 0x0082e200000e0005 */
[----:B------:R-:W-:Y:S01]  /*2520*/  BSSY.RECONVERGENT B1, `(.L_x_400) ;  /* 0x000001e000017945 */ /* 0x000fe20003800200 */
[----:B------:R-:W-:Y:S01]  /*2530*/  IMAD.MOV.U32 R14, RZ, RZ, R10 ;  /* 0x000000ffff0e7224 */ /* 0x000fe200078e000a */
[----:B------:R-:W-:Y:S01]  /*2540*/  MOV R3, R7 ;  /* 0x0000000700037202 */ /* 0x000fe20000000f00 */
[----:B0-----:R1:W0:Y:S01]  /*2550*/  SHFL.DOWN PT, R9, R7, 0x4, R5 ;  /* 0x0880000007097989 */ /* 0x00122200000e0005 */
[----:B------:R-:W-:Y:S01]  /*2560*/  ISETP.GT.AND P0, PT, R2, R5, PT ;  /* 0x000000050200720c */ /* 0x000fe20003f04270 */
[----:B------:R-:W-:Y:S02]  /*2570*/  IMAD.MOV.U32 R16, RZ, RZ, R12 ;  /* 0x000000ffff107224 */ /* 0x000fe400078e000c */
[----:B--2---:R1:W2:Y:S01]  /*2580*/  SHFL.DOWN PT, R11, R10, 0x4, R5 ;  /* 0x088000000a0b7989 */ /* 0x0042a200000e0005 */
[----:B------:R-:W-:-:S03]  /*2590*/  IMAD.MOV.U32 R2, RZ, RZ, R6 ;  /* 0x000000ffff027224 */ /* 0x000fc600078e0006 */
[----:B----4-:R1:W4:Y:S06]  /*25a0*/  SHFL.DOWN PT, R13, R12, 0x4, R5 ;  /* 0x088000000c0d7989 */ /* 0x01032c00000e0005 */
        /* <DEDUP_REMOVED lines=21> */
.L_x_401:
[----:B------:R-:W-:Y:S05]  /*2700*/  BSYNC.RECONVERGENT B1 ;  /* 0x0000000000017941 */ /* 0x000fea0003800200 */
.L_x_400:
        /* <DEDUP_REMOVED lines=32> */
.L_x_403:
[----:B------:R-:W-:Y:S05]  /*2910*/  BSYNC.RECONVERGENT B1 ;  /* 0x0000000000017941 */ /* 0x000fea0003800200 */
.L_x_402:
[----:B-1----:R-:W-:Y:S01]  /*2920*/  VIADD R2, R4, 0x10 ;  /* 0x0000001004027836 */ /* 0x002fe20000000000 */
[----:B---3--:R1:W3:Y:S01]  /*2930*/  SHFL.DOWN PT, R8, R6, 0x10, R5 ;  /* 0x0a00000006087989 */ /* 0x0082e200000e0005 */
[----:B------:R-:W-:Y:S01]  /*2940*/  BSSY.RECONVERGENT B1, `(.L_x_404) ;  /* 0x000001e000017945 */ /* 0x000fe20003800200 */
[----:B------:R-:W-:Y:S02]  /*2950*/  IMAD.MOV.U32 R14, RZ, RZ, R10 ;  /* 0x000000ffff0e7224 */ /* 0x000fe400078e000a */
[----:B------:R-:W-:Y:S01]  /*2960*/  ISETP.GT.AND P0, PT, R2, R5, PT ;  /* 0x000000050200720c */ /* 0x000fe20003f04270 */
[----:B0-----:R1:W0:Y:S01]  /*2970*/  SHFL.DOWN PT, R9, R7, 0x10, R5 ;  /* 0x0a00000007097989 */ /* 0x00122200000e0005 */
[----:B------:R-:W-:Y:S01]  /*2980*/  IMAD.MOV.U32 R15, RZ, RZ, R12 ;  /* 0x000000ffff0f7224 */ /* 0x000fe200078e000c */
[----:B------:R-:W-:Y:S01]  /*2990*/  MOV R2, R6 ;  /* 0x0000000600027202 */ /* 0x000fe20000000f00 */
[----:B------:R-:W-:Y:S01]  /*29a0*/  IMAD.MOV.U32 R3, RZ, RZ, R7 ;  /* 0x000000ffff037224 */ /* 0x000fe200078e0007 */
[----:B--2---:R1:W2:Y:S04]  /*29b0*/  SHFL.DOWN PT, R11, R10, 0x10, R5 ;  /* 0x0a0000000a0b7989 */ /* 0x0042a800000e0005 */
        /* <DEDUP_REMOVED lines=22> */
.L_x_405:
[----:B------:R-:W-:Y:S05]  /*2b20*/  BSYNC.RECONVERGENT B1 ;  /* 0x0000000000017941 */ /* 0x000fea0003800200 */
.L_x_404:
        /* <DEDUP_REMOVED lines=11> */
.L_x_407:
[----:B------:R-:W-:Y:S05]  /*2be0*/  BSYNC.RECONVERGENT B1 ;  /* 0x0000000000017941 */ /* 0x000fea0003800200 */
.L_x_406:
        /* <DEDUP_REMOVED lines=35> */
.L_x_409:
[----:B------:R-:W-:Y:S05]  /*2e20*/  BSYNC.RECONVERGENT B1 ;  /* 0x0000000000017941 */ /* 0x000fea0003800200 */
.L_x_408:
[----:B------:R-:W-:Y:S01]  /*2e30*/  UISETP.GE.AND UP0, UPT, UR8, 0x41, UPT ;  /* 0x000000410800788c */ /* 0x000fe2000bf06270 */
[----:B0-----:R-:W-:Y:S01]  /*2e40*/  IMAD.MOV.U32 R9, RZ, RZ, R11 ;  /* 0x000000ffff097224 */ /* 0x001fe200078e000b */
[----:B------:R-:W-:Y:S01]  /*2e50*/  MOV R2, R4 ;  /* 0x0000000400027202 */ /* 0x000fe20000000f00 */
[----:B------:R-:W-:Y:S02]  /*2e60*/  IMAD.MOV.U32 R0, RZ, RZ, R8 ;  /* 0x000000ffff007224 */ /* 0x000fe400078e0008 */
[----:B------:R-:W-:-:S04]  /*2e70*/  IMAD.MOV.U32 R3, RZ, RZ, R5 ;  /* 0x000000ffff037224 */ /* 0x000fc800078e0005 */
        /* <DEDUP_REMOVED lines=27> */
.L_x_411:
[----:B------:R-:W-:Y:S05]  /*3030*/  BSYNC.RECONVERGENT B1 ;  /* 0x0000000000017941 */ /* 0x000fea0003800200 */
.L_x_410:
        /* <DEDUP_REMOVED lines=32> */
.L_x_413:
[----:B------:R-:W-:Y:S05]  /*3240*/  BSYNC.RECONVERGENT B1 ;  /* 0x0000000000017941 */ /* 0x000fea0003800200 */
.L_x_412:
[----:B------:R-:W-:Y:S01]  /*3250*/  UISETP.GE.AND UP0, UPT, UR8, 0x81, UPT ;  /* 0x000000810800788c */ /* 0x000fe2000bf06270 */
[----:B------:R-:W-:Y:S01]  /*3260*/  IMAD.MOV.U32 R9, RZ, RZ, R11 ;  /* 0x000000ffff097224 */ /* 0x000fe200078e000b */
        /* <DEDUP_REMOVED lines=30> */
.L_x_415:
[----:B------:R-:W-:Y:S05]  /*3450*/  BSYNC.RECONVERGENT B1 ;  /* 0x0000000000017941 */ /* 0x000fea0003800200 */
.L_x_414:
        /* <DEDUP_REMOVED lines=32> */
.L_x_417:
[----:B------:R-:W-:Y:S05]  /*3660*/  BSYNC.RECONVERGENT B1 ;  /* 0x0000000000017941 */ /* 0x000fea0003800200 */
.L_x_416:
        /* <DEDUP_REMOVED lines=13> */
[----:B------:R-:W-:Y:S01]  /*3740*/  MOV R6, R2 ;  /* 0x0000000200067202 */ /* 0x000fe20000000f00 */
[----:B------:R-:W-:Y:S02]  /*3750*/  IMAD.MOV.U32 R7, RZ, RZ, R3 ;  /* 0x000000ffff077224 */ /* 0x000fe400078e0003 */
[----:B-1----:R-:W-:Y:S02]  /*3760*/  IMAD.MOV.U32 R9, RZ, RZ, R12 ;  /* 0x000000ffff097224 */ /* 0x002fe400078e000c */
        /* <DEDUP_REMOVED lines=16> */
.L_x_419:
[----:B------:R-:W-:Y:S05]  /*3870*/  BSYNC.RECONVERGENT B1 ;  /* 0x0000000000017941 */ /* 0x000fea0003800200 */
.L_x_418:
        /* <DEDUP_REMOVED lines=32> */
.L_x_351:
        /* <DEDUP_REMOVED lines=34> */
[----:B------:R-:W-:-:S04]  /*3ca0*/  IMAD.MOV.U32 R15, RZ, RZ, 0x500 ;  /* 0x00000500ff0f7424 */ /* 0x000fc800078e00ff */
        /* <DEDUP_REMOVED lines=8> */
[----:B------:R-:W-:Y:S02]  /*3d30*/  @P2 MOV R9, R13 ;  /* 0x0000000d00092202 */ /* 0x000fe40000000f00 */
[----:B------:R-:W-:-:S04]  /*3d40*/  @P2 SEL R7, R11, R7, P0 ;  /* 0x000000070b072207 */ /* 0x000fc80000000000 */
        /* <DEDUP_REMOVED lines=10> */
[----:B------:R-:W-:Y:S06]  /*3df0*/  BRA.U !UP0, `(.L_x_420) ;  /* 0x0000000508287547 */ /* 0x000fec000b800000 */
[----:B------:R-:W-:Y:S01]  /*3e00*/  IMAD.MOV.U32 R25, RZ, RZ, R2 ;  /* 0x000000ffff197224 */ /* 0x000fe200078e0002 */
[----:B------:R-:W0:Y:S01]  /*3e10*/  LDCU UR4, c[0x0][0x390] ;  /* 0x00007200ff0477ac */ /* 0x000e220008000800 */
[----:B------:R-:W-:Y:S02]  /*3e20*/  IMAD.MOV.U32 R24, RZ, RZ, R3 ;  /* 0x000000ffff187224 */ /* 0x000fe400078e0003 */
[----:B------:R-:W-:-:S07]  /*3e30*/  IMAD.MOV.U32 R27, RZ, RZ, 0x500 ;  /* 0x00000500ff1b7424 */ /* 0x000fce00078e00ff */
.L_x_421:
[----:B------:R-:W1:Y:S01]  /*3e40*/  LDC.64 R22, c[0x0][0x380] ;  /* 0x0000e000ff167b82 */ /* 0x000e620000000a00 */
[----:B------:R-:W-:-:S04]  /*3e50*/  IMAD.IADD R3, R0, 0x1, R27 ;  /* 0x0000000100037824 */ /* 0x000fc800078e021b */
[----:B-1----:R-:W-:-:S05]  /*3e60*/  IMAD.WIDE.U32 R22, R3, 0x10, R22 ;  /* 0x0000001003167825 */ /* 0x002fca00078e0016 */
        /* <DEDUP_REMOVED lines=14> */
[----:B------:R-:W-:Y:S02]  /*3f50*/  @P2 FSEL R29, R5, R21, P0 ;  /* 0x00000015051d2208 */ /* 0x000fe40000000000 */
[----:B------:R-:W2:Y:S01]  /*3f60*/  LDG.E.64.CONSTANT R4, desc[UR6][R22.64+0x4000] ;  /* 0x0040000616047981 */ /* 0x000ea2000c1e9b00 */
[----:B------:R-:W-:Y:S02]  /*3f70*/  @P2 IMAD.MOV.U32 R20, RZ, RZ, R26 ;  /* 0x000000ffff142224 */ /* 0x000fe400078e001a */
[----:B------:R-:W-:-:S06]  /*3f80*/  @P2 IMAD.MOV.U32 R21, RZ, RZ, R29 ;  /* 0x000000ffff152224 */ /* 0x000fcc00078e001d */
        /* <DEDUP_REMOVED lines=32> */
[----:B------:R-:W-:-:S05]  /*4190*/  VIADD R7, R27, 0xa00 ;  /* 0x00000a001b077836 */ /* 0x000fca0000000000 */
[----:B0-----:R-:W-:Y:S01]  /*41a0*/  ISETP.GT.AND P1, PT, R7, UR4, PT ;  /* 0x0000000407007c0c */ /* 0x001fe2000bf24270 */
[----:B------:R-:W-:-:S04]  /*41b0*/  VIADD R15, R27, 0x500 ;  /* 0x000005001b0f7836 */ /* 0x000fc80000000000 */
[----:B------:R-:W-:Y:S01]  /*41c0*/  IMAD.MOV.U32 R27, RZ, RZ, R15 ;  /* 0x000000ffff1b7224 */ /* 0x000fe200078e000f */
        /* <DEDUP_REMOVED lines=11> */
[----:B------:R-:W-:Y:S01]  /*4280*/  IMAD.MOV.U32 R24, RZ, RZ, R3 ;  /* 0x000000ffff187224 */ /* 0x000fe200078e0003 */
[----:B------:R-:W-:Y:S06]  /*4290*/  @!P1 BRA `(.L_x_421) ;  /* 0xfffffff800e89947 */ /* 0x000fec000383ffff */
.L_x_420:
[----:B------:R-:W-:-:S13]  /*42a0*/  ISETP.GE.AND P0, PT, R15, UR4, PT ;  /* 0x000000040f007c0c */ /* 0x000fda000bf06270 */
        /* <DEDUP_REMOVED lines=12> */
[----:B------:R-:W0:Y:S01]  /*4370*/  LDC.64 R6, c[0x0][0x380] ;  /* 0x0000e000ff067b82 */ /* 0x000e220000000a00 */
[----:B------:R-:W-:Y:S01]  /*4380*/  LEA.HI R8, R20, 0x1, RZ, 0x18 ;  /* 0x0000000114087811 */ /* 0x000fe200078fc0ff */
[----:B------:R-:W-:Y:S01]  /*4390*/  IMAD.IADD R21, R0, 0x1, R15 ;  /* 0x0000000100157824 */ /* 0x000fe200078e020f */
[----:B------:R-:W-:Y:S02]  /*43a0*/  MOV R12, R0 ;  /* 0x00000000000c7202 */ /* 0x000fe40000000f00 */
[----:B------:R-:W-:-:S05]  /*43b0*/  LOP3.LUT R8, R8, 0x3, RZ, 0xc0, !PT ;  /* 0x0000000308087812 */ /* 0x000fca00078ec0ff */
[----:B------:R-:W-:-:S07]  /*43c0*/  IMAD.MOV R14, RZ, RZ, -R8 ;  /* 0x000000ffff0e7224 */ /* 0x000fce00078e0a08 */
.L_x_428:
[----:B0-----:R-:W-:-:S05]  /*43d0*/  IMAD.WIDE.U32 R18, R21, 0x10, R6 ;  /* 0x0000001015127825 */ /* 0x001fca00078e0006 */
[----:B------:R-:W2:Y:S04]  /*43e0*/  LDG.E.64.CONSTANT R8, desc[UR6][R18.64] ;  /* 0x0000000612087981 */ /* 0x000ea8000c1e9b00 */
[----:B------:R-:W3:Y:S01]  /*43f0*/  LDG.E.64.CONSTANT R10, desc[UR6][R18.64+0x8] ;  /* 0x00000806120a7981 */ /* 0x000ee2000c1e9b00 */
[----:B------:R-:W-:Y:S01]  /*4400*/  VIADD R14, R14, 0x1 ;  /* 0x000000010e0e7836 */ /* 0x000fe20000000000 */
[----:B------:R-:W-:Y:S01]  /*4410*/  BSSY.RECONVERGENT B3, `(.L_x_426) ;  /* 0x000001a000037945 */ /* 0x000fe20003800200 */
[----:B------:R-:W-:Y:S02]  /*4420*/  IMAD.MOV.U32 R23, RZ, RZ, R2 ;  /* 0x000000ffff177224 */ /* 0x000fe400078e0002 */
        /* <DEDUP_REMOVED lines=24> */
.L_x_427:
[----:B------:R-:W-:Y:S05]  /*45b0*/  BSYNC.RECONVERGENT B3 ;  /* 0x0000000000037941 */ /* 0x000fea0003800200 */
.L_x_426:
[----:B------:R-:W-:Y:S02]  /*45c0*/  VIADD R12, R12, 0x100 ;  /* 0x000001000c0c7836 */ /* 0x000fe40000000000 */
[----:B------:R-:W-:Y:S01]  /*45d0*/  VIADD R21, R21, 0x100 ;  /* 0x0000010015157836 */ /* 0x000fe20000000000 */
[----:B------:R-:W-:Y:S06]  /*45e0*/  @P2 BRA `(.L_x_428) ;  /* 0xfffffffc00782947 */ /* 0x000fec000383ffff */
.L_x_425:
[----:B------:R-:W-:Y:S05]  /*45f0*/  BSYNC.RECONVERGENT B2 ;  /* 0x0000000000027941 */ /* 0x000fea0003800200 */
.L_x_424:
[----:B------:R-:W-:-:S13]  /*4600*/  ISETP.GE.U32.AND P0, PT, R20, 0x300, PT ;  /* 0x000003001400780c */ /* 0x000fda0003f06070 */
[----:B------:R-:W-:Y:S05]  /*4610*/  @!P0 BRA `(.L_x_423) ;  /* 0x0000000400c88947 */ /* 0x000fea0003800000 */
[----:B------:R-:W0:Y:S01]  /*4620*/  LDCU.64 UR8, c[0x0][0x380] ;  /* 0x00007000ff0877ac */ /* 0x000e220008000a00 */
[----:B------:R-:W1:Y:S01]  /*4630*/  LDC.64 R10, c[0x0][0x380] ;  /* 0x0000e000ff0a7b82 */ /* 0x000e620000000a00 */
[C---:B------:R-:W-:Y:S01]  /*4640*/  IADD3 R17, P0, PT, R12.reuse, R15, RZ ;  /* 0x0000000f0c117210 */ /* 0x040fe20007f1e0ff */
[----:B------:R-:W-:-:S04]  /*4650*/  IMAD.IADD R15, R12, 0x1, R15 ;  /* 0x000000010c0f7824 */ /* 0x000fc800078e020f */
[----:B------:R-:W-:Y:S01]  /*4660*/  IMAD.X R6, RZ, RZ, RZ, P0 ;  /* 0x000000ffff067224 */ /* 0x000fe200000e06ff */
[----:B0-----:R-:W-:-:S04]  /*4670*/  LEA R14, P1, R17, UR8, 0x4 ;  /* 0x00000008110e7c11 */ /* 0x001fc8000f8220ff */
[----:B------:R-:W-:Y:S02]  /*4680*/  IADD3 R14, P0, PT, R14, 0x3008, RZ ;  /* 0x000030080e0e7810 */ /* 0x000fe40007f1e0ff */
[----:B------:R-:W-:-:S05]  /*4690*/  LEA.HI.X R17, R17, UR9, R6, 0x4, P1 ;  /* 0x0000000911117c11 */ /* 0x000fca00088f2406 */
[----:B------:R-:W-:-:S07]  /*46a0*/  IMAD.X R17, RZ, RZ, R17, P0 ;  /* 0x000000ffff117224 */ /* 0x000fce00000e0611 */
.L_x_437:
[----:B-1----:R-:W-:-:S05]  /*46b0*/  IMAD.WIDE.U32 R8, R15, 0x10, R10 ;  /* 0x000000100f087825 */ /* 0x002fca00078e000a */
[----:B------:R-:W2:Y:S04]  /*46c0*/  LDG.E.64.CONSTANT R22, desc[UR6][R8.64] ;  /* 0x0000000608167981 */ /* 0x000ea8000c1e9b00 */
[----:B------:R0:W3:Y:S02]  /*46d0*/  LDG.E.64.CONSTANT R6, desc[UR6][R8.64+0x8] ;  /* 0x0000080608067981 */ /* 0x0000e4000c1e9b00 */
[----:B0-----:R-:W-:Y:S02]  /*46e0*/  IMAD.MOV.U32 R8, RZ, RZ, R14 ;  /* 0x000000ffff087224 */ /* 0x001fe400078e000e */
[----:B------:R-:W-:-:S05]  /*46f0*/  IMAD.MOV.U32 R9, RZ, RZ, R17 ;  /* 0x000000ffff097224 */ /* 0x000fca00078e0011 */
[----:B------:R0:W5:Y:S04]  /*4700*/  LDG.E.64.CONSTANT R20, desc[UR6][R8.64+-0x2008] ;  /* 0xffdff80608147981 */ /* 0x000168000c1e9b00 */
[----:B------:R0:W5:Y:S01]  /*4710*/  LDG.E.64.CONSTANT R18, desc[UR6][R8.64+-0x2000] ;  /* 0xffe0000608127981 */ /* 0x000162000c1e9b00 */
[----:B------:R-:W-:Y:S01]  /*4720*/  BSSY.RECONVERGENT B2, `(.L_x_429) ;  /* 0x0000015000027945 */ /* 0x000fe20003800200 */
[----:B--2---:R-:W-:Y:S01]  /*4730*/  DSETP.GEU.AND P0, PT, |R4|, |R22|, PT ;  /* 0x400000160400722a */ /* 0x004fe20003f0e200 */
[----:B------:R-:W-:Y:S02]  /*4740*/  IMAD.MOV.U32 R16, RZ, RZ, R22 ;  /* 0x000000ffff107224 */ /* 0x000fe400078e0016 */
[----:B------:R-:W-:Y:S01]  /*4750*/  IMAD.MOV.U32 R17, RZ, RZ, R23 ;  /* 0x000000ffff117224 */ /* 0x000fe200078e0017 */
[----:B---3--:R-:W-:Y:S01]  /*4760*/  MOV R29, R7 ;  /* 0x00000007001d7202 */ /* 0x008fe20000000f00 */
[----:B------:R-:W-:-:S09]  /*4770*/  IMAD.MOV.U32 R27, RZ, RZ, R6 ;  /* 0x000000ffff1b7224 */ /* 0x000fd200078e0006 */
        /* <DEDUP_REMOVED lines=15> */
.L_x_430:
[----:B------:R-:W-:Y:S05]  /*4870*/  BSYNC.RECONVERGENT B2 ;  /* 0x0000000000027941 */ /* 0x000fea0003800200 */
.L_x_429:
[----:B------:R0:W5:Y:S04]  /*4880*/  LDG.E.64.CONSTANT R6, desc[UR6][R8.64+-0x1008] ;  /* 0xffeff80608067981 */ /* 0x000168000c1e9b00 */
[----:B------:R0:W5:Y:S02]  /*4890*/  LDG.E.64.CONSTANT R4, desc[UR6][R8.64+-0x1000] ;  /* 0xfff0000608047981 */ /* 0x000164000c1e9b00 */
[----:B-----5:R-:W-:Y:S01]  /*48a0*/  DSETP.GEU.AND P0, PT, |R16|, |R20|, PT ;  /* 0x400000141000722a */ /* 0x020fe20003f0e200 */
[----:B------:R-:W-:Y:S01]  /*48b0*/  BSSY.RECONVERGENT B2, `(.L_x_431) ;  /* 0x0000014000027945 */ /* 0x000fe20003800200 */
[----:B------:R-:W-:Y:S02]  /*48c0*/  IMAD.MOV.U32 R2, RZ, RZ, R20 ;  /* 0x000000ffff027224 */ /* 0x000fe400078e0014 */
[----:B------:R-:W-:-:S02]  /*48d0*/  IMAD.MOV.U32 R3, RZ, RZ, R21 ;  /* 0x000000ffff037224 */ /* 0x000fc400078e0015 */
        /* <DEDUP_REMOVED lines=17> */
.L_x_432:
[----:B------:R-:W-:Y:S05]  /*49f0*/  BSYNC.RECONVERGENT B2 ;  /* 0x0000000000027941 */ /* 0x000fea0003800200 */
.L_x_431:
[----:B------:R0:W5:Y:S04]  /*4a00*/  LDG.E.64.CONSTANT R16, desc[UR6][R8.64+-0x8] ;  /* 0xfffff80608107981 */ /* 0x000168000c1e9b00 */
[----:B------:R0:W5:Y:S01]  /*4a10*/  LDG.E.64.CONSTANT R18, desc[UR6][R8.64] ;  /* 0x0000000608127981 */ /* 0x000162000c1e9b00 */
[----:B------:R-:W-:Y:S01]  /*4a20*/  DSETP.GEU.AND P0, PT, |R2|, |R6|, PT ;  /* 0x400000060200722a */ /* 0x000fe20003f0e200 */
[----:B------:R-:W-:Y:S01]  /*4a30*/  BSSY.RECONVERGENT B2, `(.L_x_433) ;  /* 0x0000014000027945 */ /* 0x000fe20003800200 */
[----:B------:R-:W-:Y:S02]  /*4a40*/  IMAD.MOV.U32 R20, RZ, RZ, R6 ;  /* 0x000000ffff147224 */ /* 0x000fe400078e0006 */
[----:B------:R-:W-:Y:S02]  /*4a50*/  IMAD.MOV.U32 R21, RZ, RZ, R7 ;  /* 0x000000ffff157224 */ /* 0x000fe400078e0007 */
[----:B------:R-:W-:-:S02]  /*4a60*/  IMAD.MOV.U32 R29, RZ, RZ, R4 ;  /* 0x000000ffff1d7224 */ /* 0x000fc400078e0004 */
        /* <DEDUP_REMOVED lines=16> */
.L_x_434:
[----:B------:R-:W-:Y:S05]  /*4b70*/  BSYNC.RECONVERGENT B2 ;  /* 0x0000000000027941 */ /* 0x000fea0003800200 */
.L_x_433:
[----:B-----5:R-:W-:Y:S01]  /*4b80*/  DSETP.GEU.AND P0, PT, |R20|, |R16|, PT ;  /* 0x400000101400722a */ /* 0x020fe20003f0e200 */
[----:B------:R-:W-:Y:S01]  /*4b90*/  BSSY.RECONVERGENT B2, `(.L_x_435) ;  /* 0x0000014000027945 */ /* 0x000fe20003800200 */
[----:B------:R-:W-:Y:S02]  /*4ba0*/  IMAD.MOV.U32 R4, RZ, RZ, R16 ;  /* 0x000000ffff047224 */ /* 0x000fe400078e0010 */
[----:B------:R-:W-:Y:S02]  /*4bb0*/  IMAD.MOV.U32 R5, RZ, RZ, R17 ;  /* 0x000000ffff057224 */ /* 0x000fe400078e0011 */
[----:B------:R-:W-:Y:S02]  /*4bc0*/  IMAD.MOV.U32 R2, RZ, RZ, R18 ;  /* 0x000000ffff027224 */ /* 0x000fe400078e0012 */
[----:B------:R-:W-:-:S06]  /*4bd0*/  IMAD.MOV.U32 R3, RZ, RZ, R19 ;  /* 0x000000ffff037224 */ /* 0x000fcc00078e0013 */
        /* <DEDUP_REMOVED lines=15> */
.L_x_436:
[----:B------:R-:W-:Y:S05]  /*4cd0*/  BSYNC.RECONVERGENT B2 ;  /* 0x0000000000027941 */ /* 0x000fea0003800200 */
.L_x_435:
[----:B------:R-:W-:Y:S01]  /*4ce0*/  VIADD R12, R12, 0x400 ;  /* 0x000004000c0c7836 */ /* 0x000fe20000000000 */
[----:B------:R-:W-:Y:S01]  /*4cf0*/  IADD3 R14, P1, PT, R8, 0x4000, RZ ;  /* 0x00004000080e7810 */ /* 0x000fe20007f3e0ff */
[----:B------:R-:W-:-:S03]  /*4d00*/  VIADD R15, R15, 0x400 ;  /* 0x000004000f0f7836 */ /* 0x000fc60000000000 */
[----:B------:R-:W-:Y:S01]  /*4d10*/  ISETP.GE.AND P0, PT, R12, R13, PT ;  /* 0x0000000d0c00720c */ /* 0x000fe20003f06270 */
[----:B------:R-:W-:-:S12]  /*4d20*/  IMAD.X R17, RZ, RZ, R9, P1 ;  /* 0x000000ffff117224 */ /* 0x000fd800008e0609 */
[----:B------:R-:W-:Y:S05]  /*4d30*/  @!P0 BRA `(.L_x_437) ;  /* 0xfffffff8005c8947 */ /* 0x000fea000383ffff */
.L_x_423:
[----:B------:R-:W-:Y:S05]  /*4d40*/  BSYNC.RECONVERGENT B1 ;  /* 0x0000000000017941 */ /* 0x000fea0003800200 */
.L_x_422:
        /* <DEDUP_REMOVED lines=32> */
.L_x_439:
[----:B------:R-:W-:Y:S05]  /*4f50*/  BSYNC.RECONVERGENT B1 ;  /* 0x0000000000017941 */ /* 0x000fea0003800200 */
.L_x_438:
        /* <DEDUP_REMOVED lines=12> */
[----:B---3--:R-:W-:Y:S01]  /*5020*/  IMAD.MOV.U32 R8, RZ, RZ, R14 ;  /* 0x000000ffff087224 */ /* 0x008fe200078e000e */
[----:B------:R-:W-:Y:S01]  /*5030*/  MOV R2, R4 ;  /* 0x0000000400027202 */ /* 0x000fe20000000f00 */
[----:B----4-:R-:W-:Y:S02]  /*5040*/  IMAD.MOV.U32 R9, RZ, RZ, R13 ;  /* 0x000000ffff097224 */ /* 0x010fe400078e000d */
        /* <DEDUP_REMOVED lines=16> */
.L_x_441:
[----:B------:R-:W-:Y:S05]  /*5150*/  BSYNC.RECONVERGENT B1 ;  /* 0x0000000000017941 */ /* 0x000fea0003800200 */
.L_x_440:
[----:B------:R-:W-:Y:S01]  /*5160*/  ISETP.GT.AND P0, PT, R10, 0x1b, PT ;  /* 0x0000001b0a00780c */ /* 0x000fe20003f04270 */
[----:B0-----:R0:W0:Y:S01]  /*5170*/  SHFL.DOWN PT, R6, R2, 0x4, 0x1f ;  /* 0x08801f0002067f89 */ /* 0x00102200000e0000 */
[----:B------:R-:W-:Y:S01]  /*5180*/  BSSY.RECONVERGENT B1, `(.L_x_442) ;  /* 0x000001d000017945 */ /* 0x000fe20003800200 */
[----:B------:R-:W-:Y:S02]  /*5190*/  IMAD.MOV.U32 R11, RZ, RZ, R8 ;  /* 0x000000ffff0b7224 */ /* 0x000fe400078e0008 */
[----:B------:R0:W0:Y:S01]  /*51a0*/  SHFL.DOWN PT, R7, R3, 0x4, 0x1f ;  /* 0x08801f0003077f89 */ /* 0x00002200000e0000 */
[----:B------:R-:W-:Y:S02]  /*51b0*/  IMAD.MOV.U32 R12, RZ, RZ, R9 ;  /* 0x000000ffff0c7224 */ /* 0x000fe400078e0009 */
[----:B-1----:R-:W-:Y:S01]  /*51c0*/  IMAD.MOV.U32 R4, RZ, RZ, R2 ;  /* 0x000000ffff047224 */ /* 0x002fe200078e0002 */
[----:B----4-:R1:W4:Y:S01]  /*51d0*/  SHFL.DOWN PT, R13, R8, 0x4, 0x1f ;  /* 0x08801f00080d7f89 */ /* 0x01032200000e0000 */
[----:B--2---:R-:W-:-:S03]  /*51e0*/  IMAD.MOV.U32 R5, RZ, RZ, R3 ;  /* 0x000000ffff057224 */ /* 0x004fc600078e0003 */
[----:B---3--:R1:W2:Y:S01]  /*51f0*/  SHFL.DOWN PT, R14, R9, 0x4, 0x1f ;  /* 0x08801f00090e7f89 */ /* 0x0082a200000e0000 */
[----:B------:R-:W-:Y:S05]  /*5200*/  @P0 BRA `(.L_x_443) ;  /* 0x0000000000500947 */ /* 0x000fea0003800000 */
[----:B0-----:R-:W-:Y:S01]  /*5210*/  DSETP.GEU.AND P0, PT, |R2|, |R6|, PT ;  /* 0x400000060200722a */ /* 0x001fe20003f0e200 */
[----:B----4-:R-:W-:Y:S02]  /*5220*/  IMAD.MOV.U32 R11, RZ, RZ, R13 ;  /* 0x000000ffff0b7224 */ /* 0x010fe400078e000d */
        /* <DEDUP_REMOVED lines=18> */
.L_x_443:
[----:B------:R-:W-:Y:S05]  /*5350*/  BSYNC.RECONVERGENT B1 ;  /* 0x0000000000017941 */ /* 0x000fea0003800200 */
.L_x_442:
[----:B------:R-:W-:Y:S01]  /*5360*/  ISETP.GT.AND P0, PT, R10, 0x17, PT ;  /* 0x000000170a00780c */ /* 0x000fe20003f04270 */
[----:B0-----:R0:W3:Y:S01]  /*5370*/  SHFL.DOWN PT, R2, R4, 0x8, 0x1f ;  /* 0x09001f0004027f89 */ /* 0x0010e200000e0000 */
[----:B------:R-:W-:Y:S01]  /*5380*/  BSSY.RECONVERGENT B1, `(.L_x_444) ;  /* 0x000001d000017945 */ /* 0x000fe20003800200 */
[----:B-1----:R-:W-:Y:S02]  /*5390*/  IMAD.MOV.U32 R8, RZ, RZ, R11 ;  /* 0x000000ffff087224 */ /* 0x002fe400078e000b */
[----:B------:R0:W1:Y:S01]  /*53a0*/  SHFL.DOWN PT, R3, R5, 0x8, 0x1f ;  /* 0x09001f0005037f89 */ /* 0x00006200000e0000 */
[----:B------:R-:W-:Y:S02]  /*53b0*/  IMAD.MOV.U32 R9, RZ, RZ, R12 ;  /* 0x000000ffff097224 */ /* 0x000fe400078e000c */
[----:B------:R-:W-:Y:S01]  /*53c0*/  IMAD.MOV.U32 R6, RZ, RZ, R4 ;  /* 0x000000ffff067224 */ /* 0x000fe200078e0004 */
[----:B--2---:R0:W2:Y:S01]  /*53d0*/  SHFL.DOWN PT, R14, R11, 0x8, 0x1f ;  /* 0x09001f000b0e7f89 */ /* 0x0040a200000e0000 */
[----:B------:R-:W-:-:S03]  /*53e0*/  IMAD.MOV.U32 R7, RZ, RZ, R5 ;  /* 0x000000ffff077224 */ /* 0x000fc600078e0005 */
[----:B----4-:R0:W4:Y:S01]  /*53f0*/  SHFL.DOWN PT, R13, R12, 0x8, 0x1f ;  /* 0x09001f000c0d7f89 */ /* 0x01012200000e0000 */
[----:B------:R-:W-:Y:S05]  /*5400*/  @P0 BRA `(.L_x_445) ;  /* 0x0000000000500947 */ /* 0x000fea0003800000 */
[----:B-1-3--:R-:W-:Y:S01]  /*5410*/  DSETP.GEU.AND P0, PT, |R4|, |R2|, PT ;  /* 0x400000020400722a */ /* 0x00afe20003f0e200 */
[----:B--2---:R-:W-:Y:S01]  /*5420*/  IMAD.MOV.U32 R8, RZ, RZ, R14 ;  /* 0x000000ffff087224 */ /* 0x004fe200078e000e */
        /* <DEDUP_REMOVED lines=18> */
.L_x_445:
[----:B------:R-:W-:Y:S05]  /*5550*/  BSYNC.RECONVERGENT B1 ;  /* 0x0000000000017941 */ /* 0x000fea0003800200 */
.L_x_444:
[----:B------:R-:W-:Y:S01]  /*5560*/  ISETP.GT.AND P0, PT, R10, 0xf, PT ;  /* 0x0000000f0a00780c */ /* 0x000fe20003f04270 */
[----:B0-----:R0:W0:Y:S01]  /*5570*/  SHFL.DOWN PT, R4, R6, 0x10, 0x1f ;  /* 0x0a001f0006047f89 */ /* 0x00102200000e0000 */
[----:B------:R-:W-:Y:S01]  /*5580*/  BSSY.RECONVERGENT B1, `(.L_x_446) ;  /* 0x000001d000017945 */ /* 0x000fe20003800200 */
[----:B--2---:R-:W-:Y:S02]  /*5590*/  IMAD.MOV.U32 R14, RZ, RZ, R8 ;  /* 0x000000ffff0e7224 */ /* 0x004fe400078e0008 */
[----:B------:R2:W0:Y:S01]  /*55a0*/  SHFL.DOWN PT, R5, R7, 0x10, 0x1f ;  /* 0x0a001f0007057f89 */ /* 0x00042200000e0000 */
[----:B------:R-:W-:Y:S02]  /*55b0*/  IMAD.MOV.U32 R15, RZ, RZ, R9 ;  /* 0x000000ffff0f7224 */ /* 0x000fe400078e0009 */
[----:B---3--:R-:W-:Y:S01]  /*55c0*/  IMAD.MOV.U32 R2, RZ, RZ, R6 ;  /* 0x000000ffff027224 */ /* 0x008fe200078e0006 */
[----:B------:R2:W3:Y:S01]  /*55d0*/  SHFL.DOWN PT, R11, R8, 0x10, 0x1f ;  /* 0x0a001f00080b7f89 */ /* 0x0004e200000e0000 */
[----:B-1----:R-:W-:-:S03]  /*55e0*/  IMAD.MOV.U32 R3, RZ, RZ, R7 ;  /* 0x000000ffff037224 */ /* 0x002fc600078e0007 */
[----:B------:R2:W1:Y:S01]  /*55f0*/  SHFL.DOWN PT, R12, R9, 0x10, 0x1f ;  /* 0x0a001f00090c7f89 */ /* 0x00046200000e0000 */
[----:B------:R-:W-:Y:S05]  /*5600*/  @P0 BRA `(.L_x_447) ;  /* 0x0000000000500947 */ /* 0x000fea0003800000 */
[----:B0-----:R-:W-:Y:S01]  /*5610*/  DSETP.GEU.AND P0, PT, |R6|, |R4|, PT ;  /* 0x400000040600722a */ /* 0x001fe20003f0e200 */
[----:B---3--:R-:W-:Y:S02]  /*5620*/  IMAD.MOV.U32 R14, RZ, RZ, R11 ;  /* 0x000000ffff0e7224 */ /* 0x008fe400078e000b */
[----:B-1----:R-:W-:Y:S02]  /*5630*/  IMAD.MOV.U32 R15, RZ, RZ, R12 ;  /* 0x000000ffff0f7224 */ /* 0x002fe400078e000c */
        /* <DEDUP_REMOVED lines=17> */
.L_x_447:
[----:B------:R-:W-:Y:S05]  /*5750*/  BSYNC.RECONVERGENT B1 ;  /* 0x0000000000017941 */ /* 0x000fea0003800200 */
.L_x_446:
        /* <DEDUP_REMOVED lines=11> */
.L_x_449:
[----:B------:R-:W-:Y:S05]  /*5810*/  BSYNC.RECONVERGENT B1 ;  /* 0x0000000000017941 */ /* 0x000fea0003800200 */
.L_x_448:
        /* <DEDUP_REMOVED lines=8> */
[----:B--2---:R-:W2:Y:S04]  /*58a0*/  LDS.128 R4, [R0+0x20] ;  /* 0x0000200000047984 */ /* 0x004ea80000000c00 */
[----:B-1--4-:R1:W4:Y:S04]  /*58b0*/  LDS.64 R12, [R0+0x80] ;  /* 0x00008000000c7984 */ /* 0x0123280000000a00 */
[----:B---3--:R1:W3:Y:S01]  /*58c0*/  LDS.128 R8, [R0+0x30] ;  /* 0x0000300000087984 */ /* 0x0082e20000000c00 */
[----:B0-----:R-:W-:Y:S01]  /*58d0*/  DSETP.GEU.AND P0, PT, |R2|, |R16|, PT ;  /* 0x400000100200722a */ /* 0x001fe20003f0e200 */
[----:B------:R-:W-:-:S02]  /*58e0*/  IMAD.MOV.U32 R24, RZ, RZ, R16 ;  /* 0x000000ffff187224 */ /* 0x000fc400078e0010 */
[----:B------:R-:W-:Y:S02]  /*58f0*/  IMAD.MOV.U32 R25, RZ, RZ, R17 ;  /* 0x000000ffff197224 */ /* 0x000fe400078e0011 */
[----:B--2---:R-:W-:Y:S02]  /*5900*/  IMAD.MOV.U32 R27, RZ, RZ, R4 ;  /* 0x000000ffff1b7224 */ /* 0x004fe400078e0004 */
[----:B------:R-:W-:-:S07]  /*5910*/  IMAD.MOV.U32 R29, RZ, RZ, R5 ;  /* 0x000000ffff1d7224 */ /* 0x000fce00078e0005 */
[----:B-1-34-:R-:W-:Y:S05]  /*5920*/  @!P0 BRA `(.L_x_451) ;  /* 0x0000000000388947 */ /* 0x01afea0003800000 */
        /* <DEDUP_REMOVED lines=14> */
.L_x_451:
[----:B------:R-:W-:Y:S05]  /*5a10*/  BSYNC.RECONVERGENT B1 ;  /* 0x0000000000017941 */ /* 0x000fea0003800200 */
.L_x_450:
        /* <DEDUP_REMOVED lines=23> */
.L_x_453:
[----:B------:R-:W-:Y:S05]  /*5b90*/  BSYNC.RECONVERGENT B1 ;  /* 0x0000000000017941 */ /* 0x000fea0003800200 */
.L_x_452:
        /* <DEDUP_REMOVED lines=21> */
.L_x_455:
[----:B------:R-:W-:Y:S05]  /*5cf0*/  BSYNC.RECONVERGENT B1 ;  /* 0x0000000000017941 */ /* 0x000fea0003800200 */
.L_x_454:
        /* <DEDUP_REMOVED lines=23> */
.L_x_457:
[----:B------:R-:W-:Y:S05]  /*5e70*/  BSYNC.RECONVERGENT B1 ;  /* 0x0000000000017941 */ /* 0x000fea0003800200 */
.L_x_456:
[----:B------:R-:W-:Y:S01]  /*5e80*/  DSETP.GEU.AND P0, PT, |R14|, |R22|, PT ;  /* 0x400000160e00722a */ /* 0x000fe20003f0e200 */
[----:B------:R-:W-:Y:S01]  /*5e90*/  BSSY.RECONVERGENT B1, `(.L_x_458) ;  /* 0x0000014000017945 */ /* 0x000fe20003800200 */
[----:B------:R-:W-:Y:S01]  /*5ea0*/  MOV R2, R22 ;  /* 0x0000001600027202 */ /* 0x000fe20000000f00 */
[----:B------:R-:W-:Y:S02]  /*5eb0*/  IMAD.MOV.U32 R3, RZ, RZ, R23 ;  /* 0x000000ffff037224 */ /* 0x000fe400078e0017 */
[----:B-1----:R-:W-:Y:S02]  /*5ec0*/  IMAD.MOV.U32 R19, RZ, RZ, R8 ;  /* 0x000000ffff137224 */ /* 0x002fe400078e0008 */
        /* <DEDUP_REMOVED lines=16> */
.L_x_459:
[----:B------:R-:W-:Y:S05]  /*5fd0*/  BSYNC.RECONVERGENT B1 ;  /* 0x0000000000017941 */ /* 0x000fea0003800200 */
.L_x_458:
        /* <DEDUP_REMOVED lines=21> */
.L_x_461:
[----:B------:R-:W-:Y:S05]  /*6130*/  BSYNC.RECONVERGENT B1 ;  /* 0x0000000000017941 */ /* 0x000fea0003800200 */
.L_x_460:
        /* <DEDUP_REMOVED lines=20> */
.L_x_383:
[----:B------:R-:W-:Y:S05]  /*6280*/  BSYNC.RECONVERGENT B0 ;  /* 0x0000000000007941 */ /* 0x000fea0003800200 */
.L_x_350:
[----:B------:R-:W-:Y:S05]  /*6290*/  @P1 EXIT ;  /* 0x000000000000194d */ /* 0x000fea0003800000 */
[----:B01----:R-:W0:Y:S02]  /*62a0*/  LDC.64 R4, c[0x0][0x388] ;  /* 0x0000e200ff047b82 */ /* 0x003e240000000a00 */
[----:B0-----:R-:W-:Y:S04]  /*62b0*/  STG.E.64 desc[UR6][R4.64], R2 ;  /* 0x0000000204007986 */ /* 0x001fe8000c101b06 */
[----:B------:R-:W-:Y:S01]  /*62c0*/  STG.E.64 desc[UR6][R4.64+0x8], R14 ;  /* 0x0000080e04007986 */ /* 0x000fe2000c101b06 */
[----:B------:R-:W-:Y:S05]  /*62d0*/  EXIT ;  /* 0x000000000000794d */ /* 0x000fea0003800000 */
.L_x_462:
        /* <DEDUP_REMOVED lines=10> */
.L_x_770:


//--------------------- .text._ZN6thrust24THRUST_300001_SM_1000_NS8cuda_cub4core6detail13_kernel_agentINS1_8__reduce10DrainAgentIiEEJN3cub18CUB_300001_SM_10009GridQueueIjEEiEEEvDpT0_ --------------------------
	.section	.text._ZN6thrust24THRUST_300001_SM_1000_NS8cuda_cub4core6detail13_kernel_agentINS1_8__reduce10DrainAgentIiEEJN3cub18CUB_300001_SM_10009GridQueueIjEEiEEEvDpT0_,"ax",@progbits
	.align	128
        .global         _ZN6thrust24THRUST_300001_SM_1000_NS8cuda_cub4core6detail13_kernel_agentINS1_8__reduce10DrainAgentIiEEJN3cub18CUB_300001_SM_10009GridQueueIjEEiEEEvDpT0_
        .type           _ZN6thrust24THRUST_300001_SM_1000_NS8cuda_cub4core6detail13_kernel_agentINS1_8__reduce10DrainAgentIiEEJN3cub18CUB_300001_SM_10009GridQueueIjEEiEEEvDpT0_,@function
        .size           _ZN6thrust24THRUST_300001_SM_1000_NS8cuda_cub4core6detail13_kernel_agentINS1_8__reduce10DrainAgentIiEEJN3cub18CUB_300001_SM_10009GridQueueIjEEiEEEvDpT0_,(.L_x_771 - _ZN6thrust24THRUST_300001_SM_1000_NS8cuda_cub4core6detail13_kernel_agentINS1_8__reduce10DrainAgentIiEEJN3cub18CUB_300001_SM_10009GridQueueIjEEiEEEvDpT0_)
        .other          _ZN6thrust24THRUST_300001_SM_1000_NS8cuda_cub4core6detail13_kernel_agentINS1_8__reduce10DrainAgentIiEEJN3cub18CUB_300001_SM_10009GridQueueIjEEiEEEvDpT0_,@"STO_CUDA_ENTRY STV_DEFAULT"
_ZN6thrust24THRUST_300001_SM_1000_NS8cuda_cub4core6detail13_kernel_agentINS1_8__reduce10DrainAgentIiEEJN3cub18CUB_300001_SM_10009GridQueueIjEEiEEEvDpT0_:
.text._ZN6thrust24THRUST_300001_SM_1000_NS8cuda_cub4core6detail13_kernel_agentINS1_8__reduce10DrainAgentIiEEJN3cub18CUB_300001_SM_10009GridQueueIjEEiEEEvDpT0_:
[----:B------:R-:W-:Y:S08]  /*0000*/  LDC R1, c[0x0][0x37c] ;  /* 0x0000df00ff017b82 */ /* 0x000ff00000000800 */
[----:B------:R-:W0:Y:S01]  /*0010*/  LDC.64 R2, c[0x0][0x380] ;  /* 0x0000e000ff027b82 */ /* 0x000e220000000a00 */
[----:B------:R-:W0:Y:S07]  /*0020*/  LDCU.64 UR4, c[0x0][0x358] ;  /* 0x00006b00ff0477ac */ /* 0x000e2e0008000a00 */
[----:B------:R-:W1:Y:S01]  /*0030*/  LDC R5, c[0x0][0x388] ;  /* 0x0000e200ff057b82 */ /* 0x000e620000000800 */
[----:B0-----:R-:W-:Y:S04]  /*0040*/  STG.E desc[UR4][R2.64+0x4], RZ ;  /* 0x000004ff02007986 */ /* 0x001fe8000c101904 */
[----:B-1----:R-:W-:Y:S01]  /*0050*/  STG.E desc[UR4][R2.64], R5 ;  /* 0x0000000502007986 */ /* 0x002fe2000c101904 */
[----:B------:R-:W-:Y:S05]  /*0060*/  EXIT ;  /* 0x000000000000794d */ /* 0x000fea0003800000 */
.L_x_463:
        /* <DEDUP_REMOVED lines=9> */
.L_x_771:


//--------------------- .text._ZN6thrust24THRUST_300001_SM_1000_NS8cuda_cub4core6detail13_kernel_agentINS1_8__reduce11ReduceAgentINS0_12zip_iteratorIN4cuda3std3__45tupleIJNS0_10device_ptrIdEENS0_17counting_iteratorIlNS0_11use_defaultESF_SF_EEEEEEEPNSB_IJdlEEESJ_iNS1_9__extrema9arg_max_fIdl11TComparatorEEEEJSI_SK_iN3cub18CUB_300001_SM_100013GridEvenShareIiEENSR_9GridQueueIjEESO_EEEvDpT0_ --------------------------
	.section	.text._ZN6thrust24THRUST_300001_SM_1000_NS8cuda_cub4core6detail13_kernel_agentINS1_8__reduce11ReduceAgentINS0_12zip_iteratorIN4cuda3std3__45tupleIJNS0_10device_ptrIdEENS0_17counting_iteratorIlNS0_11use_defaultESF_SF_EEEEEEEPNSB_IJdlEEESJ_iNS1_9__extrema9arg_max_fIdl11TComparatorEEEEJSI_SK_iN3cub18CUB_300001_SM_100013GridEvenShareIiEENSR_9GridQueueIjEESO_EEEvDpT0_,"ax",@progbits
	.align	128
        .global         _ZN6thrust24THRUST_300001_SM_1000_NS8cuda_cub4core6detail13_kernel_agentINS1_8__reduce11ReduceAgentINS0_12zip_iteratorIN4cuda3std3__45tupleIJNS0_10device_ptrIdEENS0_17counting_iteratorIlNS0_11use_defaultESF_SF_EEEEEEEPNSB_IJdlEEESJ_iNS1_9__extrema9arg_max_fIdl11TComparatorEEEEJSI_SK_iN3cub18CUB_300001_SM_100013GridEvenShareIiEENSR_9GridQueueIjEESO_EEEvDpT0_
        .type           _ZN6thrust24THRUST_300001_SM_1000_NS8cuda_cub4core6detail13_kernel_agentINS1_8__reduce11ReduceAgentINS0_12zip_iteratorIN4cuda3std3__45tupleIJNS0_10device_ptrIdEENS0_17counting_iteratorIlNS0_11use_defaultESF_SF_EEEEEEEPNSB_IJdlEEESJ_iNS1_9__extrema9arg_max_fIdl11TComparatorEEEEJSI_SK_iN3cub18CUB_300001_SM_100013GridEvenShareIiEENSR_9GridQueueIjEESO_EEEvDpT0_,@function
        .size           _ZN6thrust24THRUST_300001_SM_1000_NS8cuda_cub4core6detail13_kernel_agentINS1_8__reduce11ReduceAgentINS0_12zip_iteratorIN4cuda3std3__45tupleIJNS0_10device_ptrIdEENS0_17counting_iteratorIlNS0_11use_defaultESF_SF_EEEEEEEPNSB_IJdlEEESJ_iNS1_9__extrema9arg_max_fIdl11TComparatorEEEEJSI_SK_iN3cub18CUB_300001_SM_100013GridEvenShareIiEENSR_9GridQueueIjEESO_EEEvDpT0_,(.L_x_772 - _ZN6thrust24THRUST_300001_SM_1000_NS8cuda_cub4core6detail13_kernel_agentINS1_8__reduce11ReduceAgentINS0_12zip_iteratorIN4cuda3std3__45tupleIJNS0_10device_ptrIdEENS0_17counting_iteratorIlNS0_11use_defaultESF_SF_EEEEEEEPNSB_IJdlEEESJ_iNS1_9__extrema9arg_max_fIdl11TComparatorEEEEJSI_SK_iN3cub18CUB_300001_SM_100013GridEvenShareIiEENSR_9GridQueueIjEESO_EEEvDpT0_)
        .other          _ZN6thrust24THRUST_300001_SM_1000_NS8cuda_cub4core6detail13_kernel_agentINS1_8__reduce11ReduceAgentINS0_12zip_iteratorIN4cuda3std3__45tupleIJNS0_10device_ptrIdEENS0_17counting_iteratorIlNS0_11use_defaultESF_SF_EEEEEEEPNSB_IJdlEEESJ_iNS1_9__extrema9arg_max_fIdl11TComparatorEEEEJSI_SK_iN3cub18CUB_300001_SM_100013GridEvenShareIiEENSR_9GridQueueIjEESO_EEEvDpT0_,@"STO_CUDA_ENTRY STV_DEFAULT"
_ZN6thrust24THRUST_300001_SM_1000_NS8cuda_cub4core6detail13_kernel_agentINS1_8__reduce11ReduceAgentINS0_12zip_iteratorIN4cuda3std3__45tupleIJNS0_10device_ptrIdEENS0_17counting_iteratorIlNS0_11use_defaultESF_SF_EEEEEEEPNSB_IJdlEEESJ_iNS1_9__extrema9arg_max_fIdl11TComparatorEEEEJSI_SK_iN3cub18CUB_300001_SM_100013GridEvenShareIiEENSR_9GridQueueIjEESO_EEEvDpT0_:
.text._ZN6thrust24THRUST_300001_SM_1000_NS8cuda_cub4core6detail13_kernel_agentINS1_8__reduce11ReduceAgentINS0_12zip_iteratorIN4cuda3std3__45tupleIJNS0_10device_ptrIdEENS0_17counting_iteratorIlNS0_11use_defaultESF_SF_EEEEEEEPNSB_IJdlEEESJ_iNS1_9__extrema9arg_max_fIdl11TComparatorEEEEJSI_SK_iN3cub18CUB_300001_SM_100013GridEvenShareIiEENSR_9GridQueueIjEESO_EEEvDpT0_:
[----:B------:R-:W-:Y:S01]  /*0000*/  LDC R1, c[0x0][0x37c] ;  /* 0x0000df00ff017b82 */ /* 0x000fe20000000800 */
[----:B------:R-:W0:Y:S01]  /*0010*/  S2R R0, SR_CTAID.X ;  /* 0x0000000000007919 */ /* 0x000e220000002500 */
[----:B------:R-:W1:Y:S01]  /*0020*/  LDCU UR4, c[0x0][0x398] ;  /* 0x00007300ff0477ac */ /* 0x000e620008000800 */
[----:B------:R-:W-:Y:S01]  /*0030*/  BSSY.RECONVERGENT B0, `(.L_x_464) ;  /* 0x000066d000007945 */ /* 0x000fe20003800200 */
[----:B------:R-:W2:Y:S01]  /*0040*/  LDCU UR6, c[0x0][0x370] ;  /* 0x00006e00ff0677ac */ /* 0x000ea20008000800 */
[----:B------:R-:W3:Y:S01]  /*0050*/  LDCU.64 UR10, c[0x0][0x358] ;  /* 0x00006b00ff0a77ac */ /* 0x000ee20008000a00 */
[----:B-1----:R-:W-:Y:S01]  /*0060*/  IMAD.U32 R7, RZ, RZ, UR4 ;  /* 0x00000004ff077e24 */ /* 0x002fe2000f8e00ff */
[----:B--2---:R-:W-:Y:S01]  /*0070*/  UIMAD UR6, UR6, 0x500, URZ ;  /* 0x00000500060678a4 */ /* 0x004fe2000f8e02ff */
[----:B0-----:R-:W-:-:S04]  /*0080*/  IMAD R10, R0, 0x500, RZ ;  /* 0x00000500000a7824 */ /* 0x001fc800078e02ff */
[----:B------:R-:W-:-:S05]  /*0090*/  VIADD R2, R10, 0x500 ;  /* 0x000005000a027836 */ /* 0x000fca0000000000 */
[----:B------:R-:W-:-:S13]  /*00a0*/  ISETP.GT.AND P0, PT, R2, R7, PT ;  /* 0x000000070200720c */ /* 0x000fda0003f04270 */
[----:B---3--:R-:W-:Y:S05]  /*00b0*/  @!P0 BRA `(.L_x_465) ;  /* 0x0000003800d08947 */ /* 0x008fea0003800000 */
[----:B------:R-:W0:Y:S01]  /*00c0*/  S2R R5, SR_TID.X ;  /* 0x0000000000057919 */ /* 0x000e220000002100 */
[----:B------:R-:W-:Y:S01]  /*00d0*/  IMAD.IADD R4, R7, 0x1, -R10 ;  /* 0x0000000107047824 */ /* 0x000fe200078e0a0a */
[----:B------:R-:W1:Y:S01]  /*00e0*/  LDCU.64 UR6, c[0x0][0x388] ;  /* 0x00007100ff0677ac */ /* 0x000e620008000a00 */
[----:B------:R-:W-:Y:S01]  /*00f0*/  BSSY.RECONVERGENT B1, `(.L_x_466) ;  /* 0x0000010000017945 */ /* 0x000fe20003800200 */
[----:B------:R-:W-:Y:S01]  /*0100*/  IMAD.MOV.U32 R8, RZ, RZ, RZ ;  /* 0x000000ffff087224 */ /* 0x000fe200078e00ff */
[----:B------:R-:W-:Y:S01]  /*0110*/  CS2R R2, SRZ ;  /* 0x0000000000027805 */ /* 0x000fe2000001ff00 */
[----:B------:R-:W2:Y:S01]  /*0120*/  LDCU.64 UR8, c[0x0][0x388] ;  /* 0x00007100ff0877ac */ /* 0x000ea20008000a00 */
[----:B------:R-:W-:Y:S01]  /*0130*/  IMAD.MOV.U32 R6, RZ, RZ, RZ ;  /* 0x000000ffff067224 */ /* 0x000fe200078e00ff */
[----:B0-----:R-:W-:Y:S01]  /*0140*/  ISETP.GE.AND P0, PT, R5, R4, PT ;  /* 0x000000040500720c */ /* 0x001fe20003f06270 */
[----:B------:R-:W-:-:S12]  /*0150*/  IMAD.MOV.U32 R9, RZ, RZ, R5 ;  /* 0x000000ffff097224 */ /* 0x000fd800078e0005 */
[----:B-12---:R-:W-:Y:S05]  /*0160*/  @P0 BRA `(.L_x_467) ;  /* 0x0000000000200947 */ /* 0x006fea0003800000 */
[----:B------:R-:W0:Y:S01]  /*0170*/  LDC.64 R2, c[0x0][0x380] ;  /* 0x0000e000ff027b82 */ /* 0x000e220000000a00 */
[----:B------:R-:W-:Y:S01]  /*0180*/  IMAD.IADD R11, R10, 0x1, R5 ;  /* 0x000000010a0b7824 */ /* 0x000fe200078e0205 */
[----:B------:R-:W1:Y:S03]  /*0190*/  LDCU.64 UR4, c[0x0][0x388] ;  /* 0x00007100ff0477ac */ /* 0x000e660008000a00 */
[----:B0-----:R-:W-:-:S06]  /*01a0*/  IMAD.WIDE R2, R11, 0x8, R2 ;  /* 0x000000080b027825 */ /* 0x001fcc00078e0202 */
[----:B------:R-:W5:Y:S01]  /*01b0*/  LDG.E.64 R2, desc[UR10][R2.64] ;  /* 0x0000000a02027981 */ /* 0x000f62000c1e1b00 */
[----:B-1----:R-:W-:Y:S01]  /*01c0*/  IADD3 R8, P0, PT, R11, UR4, RZ ;  /* 0x000000040b087c10 */ /* 0x002fe2000ff1e0ff */
[----:B------:R-:W-:-:S03]  /*01d0*/  VIADD R9, R5, 0x100 ;  /* 0x0000010005097836 */ /* 0x000fc60000000000 */
[----:B------:R-:W-:-:S09]  /*01e0*/  LEA.HI.X.SX32 R6, R11, UR5, 0x1, P0 ;  /* 0x000000050b067c11 */ /* 0x000fd200080f0eff */
.L_x_467:
[----:B------:R-:W-:Y:S05]  /*01f0*/  BSYNC.RECONVERGENT B1 ;  /* 0x0000000000017941 */ /* 0x000fea0003800200 */
.L_x_466:
        /* <DEDUP_REMOVED lines=9> */
[----:B------:R-:W0:Y:S01]  /*0290*/  LDC.64 R12, c[0x0][0x380] ;  /* 0x0000e000ff0c7b82 */ /* 0x000e220000000a00 */
[----:B------:R-:W-:Y:S01]  /*02a0*/  LEA.HI R7, R18, 0x1, RZ, 0x18 ;  /* 0x0000000112077811 */ /* 0x000fe200078fc0ff */
[----:B------:R-:W-:-:S03]  /*02b0*/  IMAD.IADD R11, R10, 0x1, R9 ;  /* 0x000000010a0b7824 */ /* 0x000fc600078e0209 */
[----:B------:R-:W-:-:S05]  /*02c0*/  LOP3.LUT R7, R7, 0x3, RZ, 0xc0, !PT ;  /* 0x0000000307077812 */ /* 0x000fca00078ec0ff */
[----:B------:R-:W-:-:S07]  /*02d0*/  IMAD.MOV R7, RZ, RZ, -R7 ;  /* 0x000000ffff077224 */ /* 0x000fce00078e0a07 */
.L_x_474:
[----:B0-----:R-:W-:-:S06]  /*02e0*/  IMAD.WIDE R14, R11, 0x8, R12 ;  /* 0x000000080b0e7825 */ /* 0x001fcc00078e020c */
[----:B------:R-:W2:Y:S01]  /*02f0*/  LDG.E.64 R14, desc[UR10][R14.64] ;  /* 0x0000000a0e0e7981 */ /* 0x000ea2000c1e1b00 */
[----:B------:R-:W-:Y:S01]  /*0300*/  IADD3 R22, P1, PT, R11, UR6, RZ ;  /* 0x000000060b167c10 */ /* 0x000fe2000ff3e0ff */
[----:B------:R-:W-:Y:S01]  /*0310*/  VIADD R7, R7, 0x1 ;  /* 0x0000000107077836 */ /* 0x000fe20000000000 */
[----:B------:R-:W-:Y:S01]  /*0320*/  BSSY.RECONVERGENT B3, `(.L_x_472) ;  /* 0x000001b000037945 */ /* 0x000fe20003800200 */
[----:B------:R-:W-:Y:S01]  /*0330*/  IMAD.MOV.U32 R19, RZ, RZ, R8 ;  /* 0x000000ffff137224 */ /* 0x000fe200078e0008 */
[----:B------:R-:W-:Y:S01]  /*0340*/  LEA.HI.X.SX32 R21, R11, UR7, 0x1, P1 ;  /* 0x000000070b157c11 */ /* 0x000fe200088f0eff */
[----:B------:R-:W-:Y:S01]  /*0350*/  IMAD.MOV.U32 R20, RZ, RZ, R6 ;  /* 0x000000ffff147224 */ /* 0x000fe200078e0006 */
[----:B------:R-:W-:Y:S01]  /*0360*/  ISETP.NE.AND P2, PT, R7, RZ, PT ;  /* 0x000000ff0700720c */ /* 0x000fe20003f45270 */
[----:B-----5:R-:W-:Y:S02]  /*0370*/  IMAD.MOV.U32 R16, RZ, RZ, R2 ;  /* 0x000000ffff107224 */ /* 0x020fe400078e0002 */
[----:B------:R-:W-:-:S02]  /*0380*/  IMAD.MOV.U32 R17, RZ, RZ, R3 ;  /* 0x000000ffff117224 */ /* 0x000fc400078e0003 */
[----:B------:R-:W-:Y:S02]  /*0390*/  IMAD.MOV.U32 R8, RZ, RZ, R22 ;  /* 0x000000ffff087224 */ /* 0x000fe400078e0016 */
        /* <DEDUP_REMOVED lines=19> */
.L_x_473:
[----:B------:R-:W-:Y:S05]  /*04d0*/  BSYNC.RECONVERGENT B3 ;  /* 0x0000000000037941 */ /* 0x000fea0003800200 */
.L_x_472:
[----:B------:R-:W-:Y:S02]  /*04e0*/  VIADD R9, R9, 0x100 ;  /* 0x0000010009097836 */ /* 0x000fe40000000000 */
[----:B------:R-:W-:Y:S01]  /*04f0*/  VIADD R11, R11, 0x100 ;  /* 0x000001000b0b7836 */ /* 0x000fe20000000000 */
[----:B------:R-:W-:Y:S06]  /*0500*/  @P2 BRA `(.L_x_474) ;  /* 0xfffffffc00742947 */ /* 0x000fec000383ffff */
.L_x_471:
[----:B------:R-:W-:Y:S05]  /*0510*/  BSYNC.RECONVERGENT B2 ;  /* 0x0000000000027941 */ /* 0x000fea0003800200 */
.L_x_470:
[----:B------:R-:W-:-:S13]  /*0520*/  ISETP.GE.U32.AND P0, PT, R18, 0x300, PT ;  /* 0x000003001200780c */ /* 0x000fda0003f06070 */
[----:B------:R-:W-:Y:S05]  /*0530*/  @!P0 BRA `(.L_x_469) ;  /* 0x0000000400cc8947 */ /* 0x000fea0003800000 */
[----:B------:R-:W0:Y:S01]  /*0540*/  LDC.64 R12, c[0x0][0x380] ;  /* 0x0000e000ff0c7b82 */ /* 0x000e220000000a00 */
[----:B------:R-:W-:-:S04]  /*0550*/  IMAD.IADD R7, R10, 0x1, R9 ;  /* 0x000000010a077824 */ /* 0x000fc800078e0209 */
[C---:B------:R-:W-:Y:S02]  /*0560*/  VIADD R27, R7.reuse, 0x100 ;  /* 0x00000100071b7836 */ /* 0x040fe40000000000 */
[C---:B------:R-:W-:Y:S02]  /*0570*/  VIADD R26, R7.reuse, 0x200 ;  /* 0x00000200071a7836 */ /* 0x040fe40000000000 */
[----:B------:R-:W-:Y:S01]  /*0580*/  VIADD R25, R7, 0x300 ;  /* 0x0000030007197836 */ /* 0x000fe20000000000 */
[----:B0-----:R-:W-:-:S05]  /*0590*/  IADD3 R10, P0, PT, R12, 0x1000, RZ ;  /* 0x000010000c0a7810 */ /* 0x001fca0007f1e0ff */
[----:B------:R-:W-:-:S08]  /*05a0*/  IMAD.X R11, RZ, RZ, R13, P0 ;  /* 0x000000ffff0b7224 */ /* 0x000fd000000e060d */
.L_x_483:
[----:B------:R-:W-:-:S05]  /*05b0*/  IMAD.WIDE R22, R7, 0x8, R10 ;  /* 0x0000000807167825 */ /* 0x000fca00078e020a */
[----:B------:R-:W2:Y:S04]  /*05c0*/  LDG.E.64 R20, desc[UR10][R22.64+-0x1000] ;  /* 0xfff0000a16147981 */ /* 0x000ea8000c1e1b00 */
[----:B-----5:R0:W5:Y:S04]  /*05d0*/  LDG.E.64 R16, desc[UR10][R22.64+-0x800] ;  /* 0xfff8000a16107981 */ /* 0x020168000c1e1b00 */
[----:B------:R0:W5:Y:S04]  /*05e0*/  LDG.E.64 R14, desc[UR10][R22.64] ;  /* 0x0000000a160e7981 */ /* 0x000168000c1e1b00 */
[----:B------:R0:W5:Y:S01]  /*05f0*/  LDG.E.64 R12, desc[UR10][R22.64+0x800] ;  /* 0x0008000a160c7981 */ /* 0x000162000c1e1b00 */
[C---:B------:R-:W-:Y:S01]  /*0600*/  IADD3 R29, P1, PT, R7.reuse, UR8, RZ ;  /* 0x00000008071d7c10 */ /* 0x040fe2000ff3e0ff */
[----:B------:R-:W-:Y:S03]  /*0610*/  BSSY.RECONVERGENT B2, `(.L_x_475) ;  /* 0x0000016000027945 */ /* 0x000fe60003800200 */
[----:B------:R-:W-:Y:S01]  /*0620*/  LEA.HI.X.SX32 R31, R7, UR9, 0x1, P1 ;  /* 0x00000009071f7c11 */ /* 0x000fe200088f0eff */
[----:B------:R-:W-:-:S03]  /*0630*/  IMAD.MOV.U32 R24, RZ, RZ, R29 ;  /* 0x000000ffff187224 */ /* 0x000fc600078e001d */
[----:B------:R-:W-:Y:S01]  /*0640*/  MOV R28, R31 ;  /* 0x0000001f001c7202 */ /* 0x000fe20000000f00 */
        /* <DEDUP_REMOVED lines=18> */
.L_x_476:
[----:B------:R-:W-:Y:S05]  /*0770*/  BSYNC.RECONVERGENT B2 ;  /* 0x0000000000027941 */ /* 0x000fea0003800200 */
.L_x_475:
[----:B-----5:R-:W-:Y:S01]  /*0780*/  DSETP.GEU.AND P0, PT, |R18|, |R16|, PT ;  /* 0x400000101200722a */ /* 0x020fe20003f0e200 */
[C---:B------:R-:W-:Y:S01]  /*0790*/  IADD3 R21, P1, PT, R27.reuse, UR8, RZ ;  /* 0x000000081b157c10 */ /* 0x040fe2000ff3e0ff */
[----:B------:R-:W-:Y:S01]  /*07a0*/  BSSY.RECONVERGENT B2, `(.L_x_477) ;  /* 0x0000015000027945 */ /* 0x000fe20003800200 */
[----:B------:R-:W-:Y:S02]  /*07b0*/  IMAD.MOV.U32 R2, RZ, RZ, R16 ;  /* 0x000000ffff027224 */ /* 0x000fe400078e0010 */
[----:B------:R-:W-:Y:S01]  /*07c0*/  LEA.HI.X.SX32 R23, R27, UR9, 0x1, P1 ;  /* 0x000000091b177c11 */ /* 0x000fe200088f0eff */
[----:B------:R-:W-:Y:S02]  /*07d0*/  IMAD.MOV.U32 R6, RZ, RZ, R21 ;  /* 0x000000ffff067224 */ /* 0x000fe400078e0015 */
[----:B------:R-:W-:Y:S02]  /*07e0*/  IMAD.MOV.U32 R3, RZ, RZ, R17 ;  /* 0x000000ffff037224 */ /* 0x000fe400078e0011 */
[----:B------:R-:W-:-:S04]  /*07f0*/  IMAD.MOV.U32 R8, RZ, RZ, R23 ;  /* 0x000000ffff087224 */ /* 0x000fc800078e0017 */
        /* <DEDUP_REMOVED lines=15> */
.L_x_478:
[----:B------:R-:W-:Y:S05]  /*08f0*/  BSYNC.RECONVERGENT B2 ;  /* 0x0000000000027941 */ /* 0x000fea0003800200 */
.L_x_477:
[----:B------:R-:W-:Y:S01]  /*0900*/  DSETP.GEU.AND P0, PT, |R2|, |R14|, PT ;  /* 0x4000000e0200722a */ /* 0x000fe20003f0e200 */
[C---:B------:R-:W-:Y:S01]  /*0910*/  IADD3 R21, P1, PT, R26.reuse, UR8, RZ ;  /* 0x000000081a157c10 */ /* 0x040fe2000ff3e0ff */
[----:B------:R-:W-:Y:S01]  /*0920*/  BSSY.RECONVERGENT B2, `(.L_x_479) ;  /* 0x0000016000027945 */ /* 0x000fe20003800200 */
[----:B------:R-:W-:Y:S01]  /*0930*/  IADD3 R29, P2, PT, R25, UR8, RZ ;  /* 0x00000008191d7c10 */ /* 0x000fe2000ff5e0ff */
[----:B------:R-:W-:Y:S01]  /*0940*/  IMAD.MOV.U32 R16, RZ, RZ, R14 ;  /* 0x000000ffff107224 */ /* 0x000fe200078e000e */
        /* <DEDUP_REMOVED lines=19> */
.L_x_480:
[----:B------:R-:W-:Y:S05]  /*0a80*/  BSYNC.RECONVERGENT B2 ;  /* 0x0000000000027941 */ /* 0x000fea0003800200 */
.L_x_479:
[----:B------:R-:W-:Y:S01]  /*0a90*/  DSETP.GEU.AND P0, PT, |R16|, |R12|, PT ;  /* 0x4000000c1000722a */ /* 0x000fe20003f0e200 */
[----:B------:R-:W-:Y:S01]  /*0aa0*/  LEA.HI.X.SX32 R14, R25, UR9, 0x1, P2 ;  /* 0x00000009190e7c11 */ /* 0x000fe200090f0eff */
[----:B------:R-:W-:Y:S01]  /*0ab0*/  BSSY.RECONVERGENT B2, `(.L_x_481) ;  /* 0x0000014000027945 */ /* 0x000fe20003800200 */
[----:B------:R-:W-:Y:S02]  /*0ac0*/  IMAD.MOV.U32 R8, RZ, RZ, R29 ;  /* 0x000000ffff087224 */ /* 0x000fe400078e001d */
[----:B------:R-:W-:Y:S02]  /*0ad0*/  IMAD.MOV.U32 R2, RZ, RZ, R12 ;  /* 0x000000ffff027224 */ /* 0x000fe400078e000c */
[----:B------:R-:W-:Y:S02]  /*0ae0*/  IMAD.MOV.U32 R6, RZ, RZ, R14 ;  /* 0x000000ffff067224 */ /* 0x000fe400078e000e */
[----:B------:R-:W-:-:S05]  /*0af0*/  IMAD.MOV.U32 R3, RZ, RZ, R13 ;  /* 0x000000ffff037224 */ /* 0x000fca00078e000d */
        /* <DEDUP_REMOVED lines=15> */
.L_x_482:
[----:B------:R-:W-:Y:S05]  /*0bf0*/  BSYNC.RECONVERGENT B2 ;  /* 0x0000000000027941 */ /* 0x000fea0003800200 */
.L_x_481:
[----:B------:R-:W-:Y:S02]  /*0c00*/  VIADD R9, R9, 0x400 ;  /* 0x0000040009097836 */ /* 0x000fe40000000000 */
[----:B------:R-:W-:Y:S02]  /*0c10*/  VIADD R27, R27, 0x400 ;  /* 0x000004001b1b7836 */ /* 0x000fe40000000000 */
[----:B------:R-:W-:Y:S01]  /*0c20*/  VIADD R26, R26, 0x400 ;  /* 0x000004001a1a7836 */ /* 0x000fe20000000000 */
[----:B------:R-:W-:Y:S01]  /*0c30*/  ISETP.GE.AND P0, PT, R9, R4, PT ;  /* 0x000000040900720c */ /* 0x000fe20003f06270 */
[----:B------:R-:W-:Y:S02]  /*0c40*/  VIADD R25, R25, 0x400 ;  /* 0x0000040019197836 */ /* 0x000fe40000000000 */
[----:B------:R-:W-:-:S10]  /*0c50*/  VIADD R7, R7, 0x400 ;  /* 0x0000040007077836 */ /* 0x000fd40000000000 */
[----:B------:R-:W-:Y:S05]  /*0c60*/  @!P0 BRA `(.L_x_483) ;  /* 0xfffffff800508947 */ /* 0x000fea000383ffff */
.L_x_469:
[----:B------:R-:W-:Y:S05]  /*0c70*/  BSYNC.RECONVERGENT B1 ;  /* 0x0000000000017941 */ /* 0x000fea0003800200 */
.L_x_468:
        /* <DEDUP_REMOVED lines=34> */
.L_x_486:
[----:B------:R-:W-:Y:S05]  /*0ea0*/  BSYNC.RECONVERGENT B1 ;  /* 0x0000000000017941 */ /* 0x000fea0003800200 */
.L_x_485:
        /* <DEDUP_REMOVED lines=31> */
.L_x_488:
[----:B------:R-:W-:Y:S05]  /*10a0*/  BSYNC.RECONVERGENT B1 ;  /* 0x0000000000017941 */ /* 0x000fea0003800200 */
.L_x_487:
[----:B------:R-:W-:Y:S01]  /*10b0*/  ISETP.GT.AND P0, PT, R15, 0x1b, PT ;  /* 0x0000001b0f00780c */ /* 0x000fe20003f04270 */
[----:B---3--:R3:W3:Y:S01]  /*10c0*/  SHFL.DOWN PT, R8, R2, 0x4, 0x1f ;  /* 0x08801f0002087f89 */ /* 0x0086e200000e0000 */
[----:B------:R-:W-:Y:S01]  /*10d0*/  BSSY.RECONVERGENT B1, `(.L_x_489) ;  /* 0x000001d000017945 */ /* 0x000fe20003800200 */
[----:B0-----:R-:W-:Y:S01]  /*10e0*/  MOV R11, R4 ;  /* 0x00000004000b7202 */ /* 0x001fe20000000f00 */
[----:B------:R-:W-:Y:S01]  /*10f0*/  IMAD.MOV.U32 R12, RZ, RZ, R13 ;  /* 0x000000ffff0c7224 */ /* 0x000fe200078e000d */
[----:B------:R0:W0:Y:S01]  /*1100*/  SHFL.DOWN PT, R9, R3, 0x4, 0x1f ;  /* 0x08801f0003097f89 */ /* 0x00002200000e0000 */
[----:B-1----:R-:W-:Y:S02]  /*1110*/  IMAD.MOV.U32 R6, RZ, RZ, R2 ;  /* 0x000000ffff067224 */ /* 0x002fe400078e0002 */
[----:B--2---:R-:W-:Y:S01]  /*1120*/  IMAD.MOV.U32 R7, RZ, RZ, R3 ;  /* 0x000000ffff077224 */ /* 0x004fe200078e0003 */
[----:B----4-:R1:W2:Y:S04]  /*1130*/  SHFL.DOWN PT, R17, R4, 0x4, 0x1f ;  /* 0x08801f0004117f89 */ /* 0x0102a800000e0000 */
[----:B------:R1:W4:Y:S01]  /*1140*/  SHFL.DOWN PT, R10, R13, 0x4, 0x1f ;  /* 0x08801f000d0a7f89 */ /* 0x00032200000e0000 */
        /* <DEDUP_REMOVED lines=21> */
.L_x_490:
[----:B------:R-:W-:Y:S05]  /*12a0*/  BSYNC.RECONVERGENT B1 ;  /* 0x0000000000017941 */ /* 0x000fea0003800200 */
.L_x_489:
[----:B------:R-:W-:Y:S01]  /*12b0*/  ISETP.GT.AND P0, PT, R15, 0x17, PT ;  /* 0x000000170f00780c */ /* 0x000fe20003f04270 */
[----:B---3--:R3:W2:Y:S01]  /*12c0*/  SHFL.DOWN PT, R8, R6, 0x8, 0x1f ;  /* 0x09001f0006087f89 */ /* 0x0086a200000e0000 */
[----:B------:R-:W-:Y:S01]  /*12d0*/  BSSY.RECONVERGENT B1, `(.L_x_491) ;  /* 0x000001d000017945 */ /* 0x000fe20003800200 */
[----:B-1----:R-:W-:Y:S02]  /*12e0*/  IMAD.MOV.U32 R4, RZ, RZ, R11 ;  /* 0x000000ffff047224 */ /* 0x002fe400078e000b */
[----:B0-----:R3:W0:Y:S01]  /*12f0*/  SHFL.DOWN PT, R9, R7, 0x8, 0x1f ;  /* 0x09001f0007097f89 */ /* 0x00162200000e0000 */
[----:B----4-:R-:W-:Y:S02]  /*1300*/  IMAD.MOV.U32 R10, RZ, RZ, R12 ;  /* 0x000000ffff0a7224 */ /* 0x010fe400078e000c */
[----:B------:R-:W-:Y:S01]  /*1310*/  IMAD.MOV.U32 R2, RZ, RZ, R6 ;  /* 0x000000ffff027224 */ /* 0x000fe200078e0006 */
[----:B------:R3:W1:Y:S01]  /*1320*/  SHFL.DOWN PT, R14, R11, 0x8, 0x1f ;  /* 0x09001f000b0e7f89 */ /* 0x00066200000e0000 */
[----:B------:R-:W-:-:S03]  /*1330*/  IMAD.MOV.U32 R3, RZ, RZ, R7 ;  /* 0x000000ffff037224 */ /* 0x000fc600078e0007 */
[----:B------:R3:W4:Y:S01]  /*1340*/  SHFL.DOWN PT, R13, R12, 0x8, 0x1f ;  /* 0x09001f000c0d7f89 */ /* 0x00072200000e0000 */
[----:B------:R-:W-:Y:S05]  /*1350*/  @P0 BRA `(.L_x_492) ;  /* 0x0000000000500947 */ /* 0x000fea0003800000 */
[----:B0-2---:R-:W-:Y:S01]  /*1360*/  DSETP.GEU.AND P0, PT, |R6|, |R8|, PT ;  /* 0x400000080600722a */ /* 0x005fe20003f0e200 */
[----:B-1----:R-:W-:Y:S02]  /*1370*/  IMAD.MOV.U32 R4, RZ, RZ, R14 ;  /* 0x000000ffff047224 */ /* 0x002fe400078e000e */
        /* <DEDUP_REMOVED lines=18> */
.L_x_492:
[----:B------:R-:W-:Y:S05]  /*14a0*/  BSYNC.RECONVERGENT B1 ;  /* 0x0000000000017941 */ /* 0x000fea0003800200 */
.L_x_491:
[----:B------:R-:W-:Y:S01]  /*14b0*/  ISETP.GT.AND P0, PT, R15, 0xf, PT ;  /* 0x0000000f0f00780c */ /* 0x000fe20003f04270 */
[----:B---3--:R3:W1:Y:S01]  /*14c0*/  SHFL.DOWN PT, R6, R2, 0x10, 0x1f ;  /* 0x0a001f0002067f89 */ /* 0x00866200000e0000 */
[----:B------:R-:W-:Y:S01]  /*14d0*/  BSSY.RECONVERGENT B1, `(.L_x_493) ;  /* 0x000001d000017945 */ /* 0x000fe20003800200 */
[----:B--2---:R-:W-:Y:S02]  /*14e0*/  IMAD.MOV.U32 R17, RZ, RZ, R4 ;  /* 0x000000ffff117224 */ /* 0x004fe400078e0004 */
[----:B------:R3:W2:Y:S01]  /*14f0*/  SHFL.DOWN PT, R7, R3, 0x10, 0x1f ;  /* 0x0a001f0003077f89 */ /* 0x0006a200000e0000 */
[----:B------:R-:W-:Y:S02]  /*1500*/  IMAD.MOV.U32 R19, RZ, RZ, R10 ;  /* 0x000000ffff137224 */ /* 0x000fe400078e000a */
[----:B------:R-:W-:Y:S01]  /*1510*/  IMAD.MOV.U32 R12, RZ, RZ, R2 ;  /* 0x000000ffff0c7224 */ /* 0x000fe200078e0002 */
[----:B0-----:R3:W0:Y:S01]  /*1520*/  SHFL.DOWN PT, R9, R4, 0x10, 0x1f ;  /* 0x0a001f0004097f89 */ /* 0x00162200000e0000 */
[----:B----4-:R-:W-:-:S03]  /*1530*/  IMAD.MOV.U32 R13, RZ, RZ, R3 ;  /* 0x000000ffff0d7224 */ /* 0x010fc600078e0003 */
[----:B------:R3:W4:Y:S01]  /*1540*/  SHFL.DOWN PT, R11, R10, 0x10, 0x1f ;  /* 0x0a001f000a0b7f89 */ /* 0x00072200000e0000 */
[----:B------:R-:W-:Y:S05]  /*1550*/  @P0 BRA `(.L_x_494) ;  /* 0x0000000000500947 */ /* 0x000fea0003800000 */
[----:B-12---:R-:W-:Y:S01]  /*1560*/  DSETP.GEU.AND P0, PT, |R2|, |R6|, PT ;  /* 0x400000060200722a */ /* 0x006fe20003f0e200 */
[----:B0-----:R-:W-:Y:S01]  /*1570*/  IMAD.MOV.U32 R17, RZ, RZ, R9 ;  /* 0x000000ffff117224 */ /* 0x001fe200078e0009 */
        /* <DEDUP_REMOVED lines=18> */
.L_x_494:
[----:B------:R-:W-:Y:S05]  /*16a0*/  BSYNC.RECONVERGENT B1 ;  /* 0x0000000000017941 */ /* 0x000fea0003800200 */
.L_x_493:
[----:B------:R-:W-:Y:S01]  /*16b0*/  ISETP.NE.AND P0, PT, R15, RZ, PT ;  /* 0x000000ff0f00720c */ /* 0x000fe20003f05270 */
[----:B------:R-:W-:-:S12]  /*16c0*/  BSSY.RECONVERGENT B1, `(.L_x_495) ;  /* 0x000000b000017945 */ /* 0x000fd80003800200 */
[----:B------:R-:W-:Y:S05]  /*16d0*/  @P0 BRA `(.L_x_496) ;  /* 0x0000000000240947 */ /* 0x000fea0003800000 */
[----:B---3--:R-:W3:Y:S01]  /*16e0*/  S2R R4, SR_CgaCtaId ;  /* 0x0000000000047919 */ /* 0x008ee20000008800 */
[----:B------:R-:W-:Y:S01]  /*16f0*/  MOV R3, 0x400 ;  /* 0x0000040000037802 */ /* 0x000fe20000000f00 */
[----:B------:R-:W-:Y:S01]  /*1700*/  IMAD.MOV.U32 R18, RZ, RZ, R17 ;  /* 0x000000ffff127224 */ /* 0x000fe200078e0011 */
[----:B------:R-:W-:-:S04]  /*1710*/  SHF.R.U32.HI R2, RZ, 0x1, R5 ;  /* 0x00000001ff027819 */ /* 0x000fc80000011605 */
[----:B------:R-:W-:Y:S02]  /*1720*/  LOP3.LUT R2, R2, 0x1f0, RZ, 0xc0, !PT ;  /* 0x000001f002027812 */ /* 0x000fe400078ec0ff */
[----:B---3--:R-:W-:-:S05]  /*1730*/  LEA R3, R4, R3, 0x18 ;  /* 0x0000000304037211 */ /* 0x008fca00078ec0ff */
[----:B------:R-:W-:-:S05]  /*1740*/  IMAD.IADD R3, R2, 0x1, R3 ;  /* 0x0000000102037824 */ /* 0x000fca00078e0203 */
[----:B------:R3:W-:Y:S04]  /*1750*/  STS.64 [R3+0x10], R18 ;  /* 0x0000101203007388 */ /* 0x0007e80000000a00 */
[----:B------:R3:W-:Y:S02]  /*1760*/  STS.64 [R3+0x8], R12 ;  /* 0x0000080c03007388 */ /* 0x0007e40000000a00 */
.L_x_496:
[----:B------:R-:W-:Y:S05]  /*1770*/  BSYNC.RECONVERGENT B1 ;  /* 0x0000000000017941 */ /* 0x000fea0003800200 */
.L_x_495:
[----:B------:R-:W-:Y:S01]  /*1780*/  BAR.SYNC.DEFER_BLOCKING 0x0 ;  /* 0x0000000000007b1d */ /* 0x000fe20000010000 */
[----:B------:R-:W-:-:S13]  /*1790*/  ISETP.NE.AND P1, PT, R5, RZ, PT ;  /* 0x000000ff0500720c */ /* 0x000fda0003f25270 */
[----:B------:R-:W-:Y:S05]  /*17a0*/  @P1 BRA `(.L_x_497) ;  /* 0x0000004c00d41947 */ /* 0x000fea0003800000 */
[----:B---3--:R-:W3:Y:S01]  /*17b0*/  S2R R3, SR_CgaCtaId ;  /* 0x0000000000037919 */ /* 0x008ee20000008800 */
[----:B------:R-:W-:Y:S01]  /*17c0*/  MOV R2, 0x400 ;  /* 0x0000040000027802 */ /* 0x000fe20000000f00 */
[----:B------:R-:W-:Y:S03]  /*17d0*/  BSSY.RECONVERGENT B1, `(.L_x_498) ;  /* 0x000001a000017945 */ /* 0x000fe60003800200 */
[----:B---3--:R-:W-:-:S05]  /*17e0*/  LEA R32, R3, R2, 0x18 ;  /* 0x0000000203207211 */ /* 0x008fca00078ec0ff */
[----:B-1----:R-:W1:Y:S04]  /*17f0*/  LDS.64 R14, [R32+0x18] ;  /* 0x00001800200e7984 */ /* 0x002e680000000a00 */
[----:B0---4-:R-:W0:Y:S04]  /*1800*/  LDS.128 R8, [R32+0x20] ;  /* 0x0000200020087984 */ /* 0x011e280000000c00 */
[----:B------:R3:W4:Y:S04]  /*1810*/  LDS.64 R2, [R32+0x80] ;  /* 0x0000800020027984 */ /* 0x0007280000000a00 */
[----:B--2---:R3:W2:Y:S01]  /*1820*/  LDS.128 R4, [R32+0x30] ;  /* 0x0000300020047984 */ /* 0x0046a20000000c00 */
        /* <DEDUP_REMOVED lines=20> */
.L_x_499:
[----:B------:R-:W-:Y:S05]  /*1970*/  BSYNC.RECONVERGENT B1 ;  /* 0x0000000000017941 */ /* 0x000fea0003800200 */
.L_x_498:
[----:B------:R0:W1:Y:S01]  /*1980*/  LDS.128 R12, [R32+0x40] ;  /* 0x00004000200c7984 */ /* 0x0000620000000c00 */
[----:B------:R-:W-:Y:S01]  /*1990*/  DSETP.GEU.AND P0, PT, |R28|, |R10|, PT ;  /* 0x4000000a1c00722a */ /* 0x000fe20003f0e200 */
[----:B------:R-:W-:Y:S01]  /*19a0*/  BSSY.RECONVERGENT B1, `(.L_x_500) ;  /* 0x0000017000017945 */ /* 0x000fe20003800200 */
[----:B------:R-:W-:Y:S01]  /*19b0*/  IMAD.MOV.U32 R33, RZ, RZ, R4 ;  /* 0x000000ffff217224 */ /* 0x000fe200078e0004 */
[----:B------:R0:W2:Y:S01]  /*19c0*/  LDS.128 R16, [R32+0x50] ;  /* 0x0000500020107984 */ /* 0x0000a20000000c00 */
[----:B------:R-:W-:Y:S02]  /*19d0*/  IMAD.MOV.U32 R35, RZ, RZ, R5 ;  /* 0x000000ffff237224 */ /* 0x000fe400078e0005 */
[----:B------:R-:W-:Y:S01]  /*19e0*/  IMAD.MOV.U32 R8, RZ, RZ, R10 ;  /* 0x000000ffff087224 */ /* 0x000fe200078e000a */
[----:B------:R0:W3:Y:S01]  /*19f0*/  LDS.128 R20, [R32+0x60] ;  /* 0x0000600020147984 */ /* 0x0000e20000000c00 */
[----:B------:R-:W-:-:S03]  /*1a00*/  IMAD.MOV.U32 R9, RZ, RZ, R11 ;  /* 0x000000ffff097224 */ /* 0x000fc600078e000b */
[----:B------:R0:W4:Y:S03]  /*1a10*/  LDS.128 R24, [R32+0x70] ;  /* 0x0000700020187984 */ /* 0x0001260000000c00 */
        /* <DEDUP_REMOVED lines=15> */
.L_x_501:
[----:B------:R-:W-:Y:S05]  /*1b10*/  BSYNC.RECONVERGENT B1 ;  /* 0x0000000000017941 */ /* 0x000fea0003800200 */
.L_x_500:
        /* <DEDUP_REMOVED lines=21> */
.L_x_503:
[----:B------:R-:W-:Y:S05]  /*1c70*/  BSYNC.RECONVERGENT B1 ;  /* 0x0000000000017941 */ /* 0x000fea0003800200 */
.L_x_502:
[----:B------:R-:W-:Y:S01]  /*1c80*/  DSETP.GEU.AND P0, PT, |R4|, |R14|, PT ;  /* 0x4000000e0400722a */ /* 0x000fe20003f0e200 */
[----:B------:R-:W-:Y:S01]  /*1c90*/  BSSY.RECONVERGENT B1, `(.L_x_504) ;  /* 0x0000014000017945 */ /* 0x000fe20003800200 */
[----:B------:R-:W-:Y:S02]  /*1ca0*/  IMAD.MOV.U32 R6, RZ, RZ, R14 ;  /* 0x000000ffff067224 */ /* 0x000fe400078e000e */
[----:B------:R-:W-:Y:S02]  /*1cb0*/  IMAD.MOV.U32 R7, RZ, RZ, R15 ;  /* 0x000000ffff077224 */ /* 0x000fe400078e000f */
[----:B--2---:R-:W-:Y:S02]  /*1cc0*/  IMAD.MOV.U32 R9, RZ, RZ, R16 ;  /* 0x000000ffff097224 */ /* 0x004fe400078e0010 */
        /* <DEDUP_REMOVED lines=16> */
.L_x_505:
[----:B------:R-:W-:Y:S05]  /*1dd0*/  BSYNC.RECONVERGENT B1 ;  /* 0x0000000000017941 */ /* 0x000fea0003800200 */
.L_x_504:
        /* <DEDUP_REMOVED lines=21> */
.L_x_507:
[----:B------:R-:W-:Y:S05]  /*1f30*/  BSYNC.RECONVERGENT B1 ;  /* 0x0000000000017941 */ /* 0x000fea0003800200 */
.L_x_506:
[----:B------:R-:W-:Y:S01]  /*1f40*/  DSETP.GEU.AND P0, PT, |R4|, |R22|, PT ;  /* 0x400000160400722a */ /* 0x000fe20003f0e200 */
[----:B------:R-:W-:Y:S01]  /*1f50*/  BSSY.RECONVERGENT B1, `(.L_x_508) ;  /* 0x0000014000017945 */ /* 0x000fe20003800200 */
[----:B------:R-:W-:Y:S02]  /*1f60*/  IMAD.MOV.U32 R6, RZ, RZ, R22 ;  /* 0x000000ffff067224 */ /* 0x000fe400078e0016 */
[----:B------:R-:W-:Y:S02]  /*1f70*/  IMAD.MOV.U32 R7, RZ, RZ, R23 ;  /* 0x000000ffff077224 */ /* 0x000fe400078e0017 */
[----:B----4-:R-:W-:Y:S02]  /*1f80*/  IMAD.MOV.U32 R9, RZ, RZ, R24 ;  /* 0x000000ffff097224 */ /* 0x010fe400078e0018 */
        /* <DEDUP_REMOVED lines=16> */
.L_x_509:
[----:B------:R-:W-:Y:S05]  /*2090*/  BSYNC.RECONVERGENT B1 ;  /* 0x0000000000017941 */ /* 0x000fea0003800200 */
.L_x_508:
[----:B------:R-:W-:Y:S01]  /*20a0*/  DSETP.GEU.AND P0, PT, |R6|, |R26|, PT ;  /* 0x4000001a0600722a */ /* 0x000fe20003f0e200 */
[----:B------:R-:W-:Y:S02]  /*20b0*/  IMAD.MOV.U32 R12, RZ, RZ, R26 ;  /* 0x000000ffff0c7224 */ /* 0x000fe400078e001a */
[----:B------:R-:W-:Y:S02]  /*20c0*/  IMAD.MOV.U32 R13, RZ, RZ, R27 ;  /* 0x000000ffff0d7224 */ /* 0x000fe400078e001b */
        /* <DEDUP_REMOVED lines=18> */
.L_x_484:
        /* <DEDUP_REMOVED lines=8> */
[----:B------:R-:W-:Y:S01]  /*2270*/  ISETP.GT.AND P0, PT, R11, R4, PT ;  /* 0x000000040b00720c */ /* 0x000fe20003f04270 */
[----:B------:R-:W-:Y:S02]  /*2280*/  IMAD.IADD R9, R4, 0x1, R9 ;  /* 0x0000000104097824 */ /* 0x000fe400078e0209 */
[----:B------:R-:W-:-:S03]  /*2290*/  IMAD.MOV.U32 R11, RZ, RZ, R3 ;  /* 0x000000ffff0b7224 */ /* 0x000fc600078e0003 */
        /* <DEDUP_REMOVED lines=27> */
.L_x_511:
[----:B------:R-:W-:Y:S05]  /*2450*/  BSYNC.RECONVERGENT B1 ;  /* 0x0000000000017941 */ /* 0x000fea0003800200 */
.L_x_510:
[----:B------:R-:W-:Y:S01]  /*2460*/  VIADD R2, R7, 0x2 ;  /* 0x0000000207027836 */ /* 0x000fe20000000000 */
[----:B--2---:R1:W2:Y:S01]  /*2470*/  SHFL.DOWN PT, R12, R10, 0x2, R9 ;  /* 0x084000000a0c7989 */ /* 0x0042a200000e0009 */
[----:B------:R-:W-:Y:S01]  /*2480*/  BSSY.RECONVERGENT B1, `(.L_x_512) ;  /* 0x000001e000017945 */ /* 0x000fe20003800200 */
[----:B------:R-:W-:Y:S02]  /*2490*/  IMAD.MOV.U32 R8, RZ, RZ, R16 ;  /* 0x000000ffff087224 */ /* 0x000fe400078e0010 */
[----:B------:R-:W-:Y:S01]  /*24a0*/  ISETP.GT.AND P0, PT, R2, R9, PT ;  /* 0x000000090200720c */ /* 0x000fe20003f04270 */
[----:B---3--:R1:W3:Y:S01]  /*24b0*/  SHFL.DOWN PT, R13, R11, 0x2, R9 ;  /* 0x084000000b0d7989 */ /* 0x0082e200000e0009 */
[----:B------:R-:W-:Y:S02]  /*24c0*/  IMAD.MOV.U32 R14, RZ, RZ, R18 ;  /* 0x000000ffff0e7224 */ /* 0x000fe400078e0012 */
[----:B------:R-:W-:Y:S01]  /*24d0*/  IMAD.MOV.U32 R2, RZ, RZ, R10 ;  /* 0x000000ffff027224 */ /* 0x000fe200078e000a */
[----:B----4-:R1:W4:Y:S01]  /*24e0*/  SHFL.DOWN PT, R15, R16, 0x2, R9 ;  /* 0x08400000100f7989 */ /* 0x01032200000e0009 */
[----:B------:R-:W-:-:S03]  /*24f0*/  IMAD.MOV.U32 R3, RZ, RZ, R11 ;  /* 0x000000ffff037224 */ /* 0x000fc600078e000b */
[----:B0-----:R1:W0:Y:S04]  /*2500*/  SHFL.DOWN PT, R17, R18, 0x2, R9 ;  /* 0x0840000012117989 */ /* 0x00122800000e0009 */
[----:B------:R-:W-:Y:S05]  /*2510*/  @P0 BRA `(.L_x_513) ;  /* 0x0000000000500947 */ /* 0x000fea0003800000 */
[----:B--23--:R-:W-:Y:S01]  /*2520*/  DSETP.GEU.AND P0, PT, |R10|, |R12|, PT ;  /* 0x4000000c0a00722a */ /* 0x00cfe20003f0e200 */
[----:B----4-:R-:W-:Y:S02]  /*2530*/  IMAD.MOV.U32 R8, RZ, RZ, R15 ;  /* 0x000000ffff087224 */ /* 0x010fe400078e000f */
[----:B0-----:R-:W-:Y:S02]  /*2540*/  IMAD.MOV.U32 R14, RZ, RZ, R17 ;  /* 0x000000ffff0e7224 */ /* 0x001fe400078e0011 */
        /* <DEDUP_REMOVED lines=17> */
.L_x_513:
[----:B------:R-:W-:Y:S05]  /*2660*/  BSYNC.RECONVERGENT B1 ;  /* 0x0000000000017941 */ /* 0x000fea0003800200 */
.L_x_512:
[----:B------:R-:W-:Y:S01]  /*2670*/  VIADD R6, R7, 0x4 ;  /* 0x0000000407067836 */ /* 0x000fe20000000000 */
[----:B--2---:R2:W2:Y:S01]  /*2680*/  SHFL.DOWN PT, R12, R2, 0x4, R9 ;  /* 0x08800000020c7989 */ /* 0x0044a200000e0009 */
[----:B------:R-:W-:Y:S01]  /*2690*/  BSSY.RECONVERGENT B1, `(.L_x_514) ;  /* 0x000001e000017945 */ /* 0x000fe20003800200 */
[----:B-1----:R-:W-:Y:S02]  /*26a0*/  IMAD.MOV.U32 R16, RZ, RZ, R14 ;  /* 0x000000ffff107224 */ /* 0x002fe400078e000e */
        /* <DEDUP_REMOVED lines=28> */
.L_x_515:
[----:B------:R-:W-:Y:S05]  /*2870*/  BSYNC.RECONVERGENT B1 ;  /* 0x0000000000017941 */ /* 0x000fea0003800200 */
.L_x_514:
[----:B--2---:R-:W-:Y:S01]  /*2880*/  VIADD R2, R7, 0x8 ;  /* 0x0000000807027836 */ /* 0x004fe20000000000 */
[----:B------:R2:W2:Y:S01]  /*2890*/  SHFL.DOWN PT, R12, R10, 0x8, R9 ;  /* 0x090000000a0c7989 */ /* 0x0004a200000e0009 */
        /* <DEDUP_REMOVED lines=30> */
.L_x_517:
[----:B------:R-:W-:Y:S05]  /*2a80*/  BSYNC.RECONVERGENT B1 ;  /* 0x0000000000017941 */ /* 0x000fea0003800200 */
.L_x_516:
[----:B-1----:R-:W-:Y:S01]  /*2a90*/  VIADD R6, R7, 0x10 ;  /* 0x0000001007067836 */ /* 0x002fe20000000000 */
[----:B--2---:R1:W2:Y:S01]  /*2aa0*/  SHFL.DOWN PT, R10, R2, 0x10, R9 ;  /* 0x0a000000020a7989 */ /* 0x0042a200000e0009 */
[----:B------:R-:W-:Y:S01]  /*2ab0*/  BSSY.RECONVERGENT B1, `(.L_x_518) ;  /* 0x000001e000017945 */ /* 0x000fe20003800200 */
[----:B0-----:R-:W-:Y:S01]  /*2ac0*/  IMAD.MOV.U32 R17, RZ, RZ, R8 ;  /* 0x000000ffff117224 */ /* 0x001fe200078e0008 */
[----:B------:R-:W-:Y:S01]  /*2ad0*/  MOV R19, R14 ;  /* 0x0000000e00137202 */ /* 0x000fe20000000f00 */
[----:B------:R1:W0:Y:S01]  /*2ae0*/  SHFL.DOWN PT, R11, R3, 0x10, R9 ;  /* 0x0a000000030b7989 */ /* 0x00022200000e0009 */
[----:B------:R-:W-:Y:S01]  /*2af0*/  ISETP.GT.AND P0, PT, R6, R9, PT ;  /* 0x000000090600720c */ /* 0x000fe20003f04270 */
[----:B------:R-:W-:Y:S02]  /*2b00*/  IMAD.MOV.U32 R12, RZ, RZ, R2 ;  /* 0x000000ffff0c7224 */ /* 0x000fe400078e0002 */
[----:B----4-:R1:W4:Y:S01]  /*2b10*/  SHFL.DOWN PT, R15, R8, 0x10, R9 ;  /* 0x0a000000080f7989 */ /* 0x01032200000e0009 */
[----:B---3--:R-:W-:-:S03]  /*2b20*/  IMAD.MOV.U32 R13, RZ, RZ, R3 ;  /* 0x000000ffff0d7224 */ /* 0x008fc600078e0003 */
[----:B------:R1:W3:Y:S06]  /*2b30*/  SHFL.DOWN PT, R21, R14, 0x10, R9 ;  /* 0x0a0000000e157989 */ /* 0x0002ec00000e0009 */
[----:B------:R-:W-:Y:S05]  /*2b40*/  @P0 BRA `(.L_x_519) ;  /* 0x0000000000500947 */ /* 0x000fea0003800000 */
[----:B0-2---:R-:W-:Y:S01]  /*2b50*/  DSETP.GEU.AND P0, PT, |R2|, |R10|, PT ;  /* 0x4000000a0200722a */ /* 0x005fe20003f0e200 */
        /* <DEDUP_REMOVED lines=19> */
.L_x_519:
[----:B------:R-:W-:Y:S05]  /*2c90*/  BSYNC.RECONVERGENT B1 ;  /* 0x0000000000017941 */ /* 0x000fea0003800200 */
.L_x_518:
[----:B------:R-:W-:Y:S01]  /*2ca0*/  ISETP.NE.AND P0, PT, R7, RZ, PT ;  /* 0x000000ff0700720c */ /* 0x000fe20003f05270 */
[----:B------:R-:W-:-:S12]  /*2cb0*/  BSSY.RECONVERGENT B1, `(.L_x_520) ;  /* 0x000000b000017945 */ /* 0x000fd80003800200 */
[----:B------:R-:W-:Y:S05]  /*2cc0*/  @P0 BRA `(.L_x_521) ;  /* 0x0000000000240947 */ /* 0x000fea0003800000 */
[----:B------:R-:W5:Y:S01]  /*2cd0*/  S2R R6, SR_CgaCtaId ;  /* 0x0000000000067919 */ /* 0x000f620000008800 */
[----:B-1----:R-:W-:Y:S01]  /*2ce0*/  MOV R3, 0x400 ;  /* 0x0000040000037802 */ /* 0x002fe20000000f00 */
[----:B------:R-:W-:Y:S01]  /*2cf0*/  IMAD.MOV.U32 R18, RZ, RZ, R17 ;  /* 0x000000ffff127224 */ /* 0x000fe200078e0011 */
[----:B------:R-:W-:-:S04]  /*2d00*/  SHF.R.U32.HI R2, RZ, 0x1, R5 ;  /* 0x00000001ff027819 */ /* 0x000fc80000011605 */
[----:B------:R-:W-:Y:S02]  /*2d10*/  LOP3.LUT R2, R2, 0x1f0, RZ, 0xc0, !PT ;  /* 0x000001f002027812 */ /* 0x000fe400078ec0ff */
[----:B-----5:R-:W-:-:S05]  /*2d20*/  LEA R3, R6, R3, 0x18 ;  /* 0x0000000306037211 */ /* 0x020fca00078ec0ff */
[----:B------:R-:W-:-:S05]  /*2d30*/  IMAD.IADD R3, R2, 0x1, R3 ;  /* 0x0000000102037824 */ /* 0x000fca00078e0203 */
[----:B------:R1:W-:Y:S04]  /*2d40*/  STS.64 [R3+0x10], R18 ;  /* 0x0000101203007388 */ /* 0x0003e80000000a00 */
[----:B------:R1:W-:Y:S02]  /*2d50*/  STS.64 [R3+0x8], R12 ;  /* 0x0000080c03007388 */ /* 0x0003e40000000a00 */
.L_x_521:
[----:B------:R-:W-:Y:S05]  /*2d60*/  BSYNC.RECONVERGENT B1 ;  /* 0x0000000000017941 */ /* 0x000fea0003800200 */
.L_x_520:
[----:B------:R-:W-:Y:S01]  /*2d70*/  BAR.SYNC.DEFER_BLOCKING 0x0 ;  /* 0x0000000000007b1d */ /* 0x000fe20000010000 */
[----:B------:R-:W-:-:S13]  /*2d80*/  ISETP.NE.AND P1, PT, R5, RZ, PT ;  /* 0x000000ff0500720c */ /* 0x000fda0003f25270 */
[----:B------:R-:W-:Y:S05]  /*2d90*/  @P1 BRA `(.L_x_497) ;  /* 0x0000003800581947 */ /* 0x000fea0003800000 */
[----:B------:R-:W-:Y:S01]  /*2da0*/  ISETP.GE.AND P0, PT, R4, 0x21, PT ;  /* 0x000000210400780c */ /* 0x000fe20003f06270 */
[----:B0-----:R-:W-:Y:S02]  /*2db0*/  IMAD.MOV.U32 R11, RZ, RZ, R17 ;  /* 0x000000ffff0b7224 */ /* 0x001fe400078e0011 */
[----:B-1----:R-:W-:Y:S02]  /*2dc0*/  IMAD.MOV.U32 R14, RZ, RZ, R19 ;  /* 0x000000ffff0e7224 */ /* 0x002fe400078e0013 */
        /* <DEDUP_REMOVED lines=29> */
.L_x_523:
[----:B------:R-:W-:Y:S05]  /*2fa0*/  BSYNC.RECONVERGENT B1 ;  /* 0x0000000000017941 */ /* 0x000fea0003800200 */
.L_x_522:
[----:B------:R-:W-:Y:S01]  /*2fb0*/  ISETP.GE.AND P0, PT, R4, 0x41, PT ;  /* 0x000000410400780c */ /* 0x000fe20003f06270 */
[----:B------:R-:W-:Y:S02]  /*2fc0*/  IMAD.MOV.U32 R5, RZ, RZ, R11 ;  /* 0x000000ffff057224 */ /* 0x000fe400078e000b */
[----:B--2---:R-:W-:Y:S02]  /*2fd0*/  IMAD.MOV.U32 R10, RZ, RZ, R14 ;  /* 0x000000ffff0a7224 */ /* 0x004fe400078e000e */
        /* <DEDUP_REMOVED lines=29> */
.L_x_525:
[----:B------:R-:W-:Y:S05]  /*31b0*/  BSYNC.RECONVERGENT B1 ;  /* 0x0000000000017941 */ /* 0x000fea0003800200 */
.L_x_524:
        /* <DEDUP_REMOVED lines=32> */
.L_x_527:
[----:B------:R-:W-:Y:S05]  /*33c0*/  BSYNC.RECONVERGENT B1 ;  /* 0x0000000000017941 */ /* 0x000fea0003800200 */
.L_x_526:
        /* <DEDUP_REMOVED lines=32> */
.L_x_529:
[----:B------:R-:W-:Y:S05]  /*35d0*/  BSYNC.RECONVERGENT B1 ;  /* 0x0000000000017941 */ /* 0x000fea0003800200 */
.L_x_528:
        /* <DEDUP_REMOVED lines=32> */
.L_x_531:
[----:B------:R-:W-:Y:S05]  /*37e0*/  BSYNC.RECONVERGENT B1 ;  /* 0x0000000000017941 */ /* 0x000fea0003800200 */
.L_x_530:
        /* <DEDUP_REMOVED lines=32> */
.L_x_533:
[----:B------:R-:W-:Y:S05]  /*39f0*/  BSYNC.RECONVERGENT B1 ;  /* 0x0000000000017941 */ /* 0x000fea0003800200 */
.L_x_532:
        /* <DEDUP_REMOVED lines=32> */
.L_x_465:
[----:B------:R-:W0:Y:S01]  /*3c00*/  S2R R4, SR_TID.X ;  /* 0x0000000000047919 */ /* 0x000e220000002100 */
[----:B------:R-:W1:Y:S01]  /*3c10*/  LDCU.128 UR12, c[0x0][0x380] ;  /* 0x00007000ff0c77ac */ /* 0x000e620008000c00 */
[----:B------:R-:W-:Y:S02]  /*3c20*/  SHF.R.S32.HI R5, RZ, 0x1f, R10 ;  /* 0x0000001fff057819 */ /* 0x000fe4000001140a */
[----:B0-----:R-:W-:-:S04]  /*3c30*/  IADD3 R2, P0, PT, R10, R4, RZ ;  /* 0x000000040a027210 */ /* 0x001fc80007f1e0ff */
[----:B-1----:R-:W-:Y:S01]  /*3c40*/  LEA R8, P1, R2, UR12, 0x3 ;  /* 0x0000000c02087c11 */ /* 0x002fe2000f8218ff */
[----:B------:R-:W-:-:S05]  /*3c50*/  IMAD.X R3, RZ, RZ, R5, P0 ;  /* 0x000000ffff037224 */ /* 0x000fca00000e0605 */
[----:B------:R-:W-:-:S05]  /*3c60*/  LEA.HI.X R9, R2, UR13, R3, 0x3, P1 ;  /* 0x0000000d02097c11 */ /* 0x000fca00088f1c03 */
[----:B------:R-:W2:Y:S04]  /*3c70*/  LDG.E.64 R12, desc[UR10][R8.64] ;  /* 0x0000000a080c7981 */ /* 0x000ea8000c1e1b00 */
[----:B------:R-:W2:Y:S04]  /*3c80*/  LDG.E.64 R14, desc[UR10][R8.64+0x800] ;  /* 0x0008000a080e7981 */ /* 0x000ea8000c1e1b00 */
[----:B------:R-:W3:Y:S04]  /*3c90*/  LDG.E.64 R16, desc[UR10][R8.64+0x1000] ;  /* 0x0010000a08107981 */ /* 0x000ee8000c1e1b00 */
[----:B------:R-:W4:Y:S04]  /*3ca0*/  LDG.E.64 R18, desc[UR10][R8.64+0x1800] ;  /* 0x0018000a08127981 */ /* 0x000f28000c1e1b00 */
[----:B------:R0:W5:Y:S01]  /*3cb0*/  LDG.E.64 R2, desc[UR10][R8.64+0x2000] ;  /* 0x0020000a08027981 */ /* 0x000162000c1e1b00 */
[----:B------:R-:W-:Y:S01]  /*3cc0*/  BSSY.RECONVERGENT B1, `(.L_x_534) ;  /* 0x000001f000017945 */ /* 0x000fe20003800200 */
[C---:B0-----:R-:W-:Y:S01]  /*3cd0*/  LOP3.LUT R8, R4.reuse, 0x400, RZ, 0xfc, !PT ;  /* 0x0000040004087812 */ /* 0x041fe200078efcff */
[----:B------:R-:W-:Y:S01]  /*3ce0*/  VIADD R9, R4, 0x200 ;  /* 0x0000020004097836 */ /* 0x000fe20000000000 */
[----:B--2---:R-:W-:-:S06]  /*3cf0*/  DSETP.GEU.AND P0, PT, |R12|, |R14|, PT ;  /* 0x4000000e0c00722a */ /* 0x004fcc0003f0e200 */
[----:B------:R-:W-:Y:S02]  /*3d00*/  FSEL R12, R12, R14, P0 ;  /* 0x0000000e0c0c7208 */ /* 0x000fe40000000000 */
[----:B------:R-:W-:Y:S02]  /*3d10*/  FSEL R13, R13, R15, P0 ;  /* 0x0000000f0d0d7208 */ /* 0x000fe40000000000 */
[----:B------:R-:W-:-:S04]  /*3d20*/  IADD3 R14, P1, PT, R10, UR14, RZ ;  /* 0x0000000e0a0e7c10 */ /* 0x000fc8000ff3e0ff */
[----:B---3--:R-:W-:Y:S01]  /*3d30*/  DSETP.GEU.AND P2, PT, |R12|, |R16|, PT ;  /* 0x400000100c00722a */ /* 0x008fe20003f4e200 */
[----:B------:R-:W-:-:S05]  /*3d40*/  IADD3 R6, P5, PT, R8, R14, RZ ;  /* 0x0000000e08067210 */ /* 0x000fca0007fbe0ff */
[----:B------:R-:W-:Y:S02]  /*3d50*/  FSEL R12, R12, R16, P2 ;  /* 0x000000100c0c7208 */ /* 0x000fe40001000000 */
[----:B------:R-:W-:-:S06]  /*3d60*/  FSEL R13, R13, R17, P2 ;  /* 0x000000110d0d7208 */ /* 0x000fcc0001000000 */
[----:B----4-:R-:W-:-:S06]  /*3d70*/  DSETP.GEU.AND P3, PT, |R12|, |R18|, PT ;  /* 0x400000120c00722a */ /* 0x010fcc0003f6e200 */
[----:B------:R-:W-:Y:S02]  /*3d80*/  FSEL R10, R12, R18, P3 ;  /* 0x000000120c0a7208 */ /* 0x000fe40001800000 */
[----:B------:R-:W-:Y:S02]  /*3d90*/  FSEL R11, R13, R19, P3 ;  /* 0x000000130d0b7208 */ /* 0x000fe40001800000 */
[----:B------:R-:W-:Y:S01]  /*3da0*/  IADD3.X R12, PT, PT, R5, UR15, RZ, P1, !PT ;  /* 0x0000000f050c7c10 */ /* 0x000fe20008ffe4ff */
[C---:B------:R-:W-:Y:S01]  /*3db0*/  VIADD R5, R4.reuse, 0x100 ;  /* 0x0000010004057836 */ /* 0x040fe20000000000 */
[----:B------:R-:W-:Y:S02]  /*3dc0*/  ISETP.LE.AND P1, PT, R7, UR6, PT ;  /* 0x0000000607007c0c */ /* 0x000fe4000bf23270 */
[----:B-----5:R-:W-:Y:S02]  /*3dd0*/  DSETP.GEU.AND P4, PT, |R10|, |R2|, PT ;  /* 0x400000020a00722a */ /* 0x020fe40003f8e200 */
[----:B------:R-:W-:Y:S01]  /*3de0*/  @P2 SEL R9, R4, R5, P0 ;  /* 0x0000000504092207 */ /* 0x000fe20000000000 */
[----:B------:R-:W-:-:S02]  /*3df0*/  IMAD.X R5, RZ, RZ, R12, P5 ;  /* 0x000000ffff057224 */ /* 0x000fc400028e060c */
[----:B------:R-:W-:-:S09]  /*3e00*/  @!P3 VIADD R9, R4, 0x300 ;  /* 0x000003000409b836 */ /* 0x000fd20000000000 */
        /* <DEDUP_REMOVED lines=10> */
.L_x_535:
[----:B------:R-:W-:Y:S05]  /*3eb0*/  BSYNC.RECONVERGENT B1 ;  /* 0x0000000000017941 */ /* 0x000fea0003800200 */
.L_x_534:
        /* <DEDUP_REMOVED lines=12> */
[----:B------:R-:W-:-:S05]  /*3f80*/  IMAD.MOV.U32 R11, RZ, RZ, 0x500 ;  /* 0x00000500ff0b7424 */ /* 0x000fca00078e00ff */
[----:B------:R-:W2:Y:S01]  /*3f90*/  ATOMG.E.ADD.STRONG.GPU PT, R10, desc[UR10][R8.64], R11 ;  /* 0x8000000b080a79a8 */ /* 0x000ea200081ef10a */
[----:B------:R-:W0:Y:S01]  /*3fa0*/  S2UR UR5, SR_CgaCtaId ;  /* 0x00000000000579c3 */ /* 0x000e220000008800 */
[----:B------:R-:W-:Y:S02]  /*3fb0*/  UMOV UR4, 0x400 ;  /* 0x0000040000047882 */ /* 0x000fe40000000000 */
[----:B0-----:R-:W-:Y:S01]  /*3fc0*/  ULEA UR4, UR5, UR4, 0x18 ;  /* 0x0000000405047291 */ /* 0x001fe2000f8ec0ff */
[----:B--2---:R-:W-:-:S08]  /*3fd0*/  VIADD R10, R10, UR6 ;  /* 0x000000060a0a7c36 */ /* 0x004fd00008000000 */
[----:B------:R0:W-:Y:S03]  /*3fe0*/  STS [UR4+0x98], R10 ;  /* 0x0000980aff007988 */ /* 0x0001e60008000804 */
.L_x_538:
[----:B------:R-:W-:Y:S05]  /*3ff0*/  BSYNC.RECONVERGENT B1 ;  /* 0x0000000000017941 */ /* 0x000fea0003800200 */
.L_x_537:
[----:B------:R-:W1:Y:S08]  /*4000*/  S2UR UR5, SR_CgaCtaId ;  /* 0x00000000000579c3 */ /* 0x000e700000008800 */
[----:B------:R-:W-:Y:S06]  /*4010*/  BAR.SYNC.DEFER_BLOCKING 0x0 ;  /* 0x0000000000007b1d */ /* 0x000fec0000010000 */
[----:B------:R-:W-:-:S02]  /*4020*/  UMOV UR4, 0x400 ;  /* 0x0000040000047882 */ /* 0x000fc40000000000 */
[----:B-1----:R-:W-:-:S06]  /*4030*/  ULEA UR4, UR5, UR4, 0x18 ;  /* 0x0000000405047291 */ /* 0x002fcc000f8ec0ff */
[----:B------:R-:W-:-:S05]  /*4040*/  IMAD.U32 R14, RZ, RZ, UR4 ;  /* 0x00000004ff0e7e24 */ /* 0x000fca000f8e00ff */
[----:B------:R-:W0:Y:S02]  /*4050*/  LDS R12, [R14+0x98] ;  /* 0x000098000e0c7984 */ /* 0x000e240000000800 */
[----:B0-----:R-:W-:-:S05]  /*4060*/  VIADD R10, R12, 0x500 ;  /* 0x000005000c0a7836 */ /* 0x001fca0000000000 */
[----:B------:R-:W-:-:S13]  /*4070*/  ISETP.GT.AND P0, PT, R10, R7, PT ;  /* 0x000000070a00720c */ /* 0x000fda0003f04270 */
[----:B------:R-:W-:Y:S05]  /*4080*/  @P0 BRA `(.L_x_539) ;  /* 0x0000000400900947 */ /* 0x000fea0003800000 */
[----:B------:R-:W-:Y:S01]  /*4090*/  BSSY.RECONVERGENT B1, `(.L_x_539) ;  /* 0x0000063000017945 */ /* 0x000fe20003800200 */
[----:B------:R-:W-:Y:S01]  /*40a0*/  IMAD.MOV.U32 R20, RZ, RZ, R2 ;  /* 0x000000ffff147224 */ /* 0x000fe200078e0002 */
[----:B------:R-:W0:Y:S01]  /*40b0*/  LDCU UR7, c[0x0][0x398] ;  /* 0x00007300ff0777ac */ /* 0x000e220008000800 */
[----:B------:R-:W-:Y:S02]  /*40c0*/  IMAD.MOV.U32 R21, RZ, RZ, R3 ;  /* 0x000000ffff157224 */ /* 0x000fe400078e0003 */
[----:B------:R-:W-:Y:S01]  /*40d0*/  IMAD.MOV.U32 R27, RZ, RZ, R6 ;  /* 0x000000ffff1b7224 */ /* 0x000fe200078e0006 */
[----:B------:R-:W1:Y:S01]  /*40e0*/  LDCU.128 UR12, c[0x0][0x380] ;  /* 0x00007000ff0c77ac */ /* 0x000e620008000c00 */
[----:B------:R-:W-:-:S07]  /*40f0*/  IMAD.MOV.U32 R22, RZ, RZ, R5 ;  /* 0x000000ffff167224 */ /* 0x000fce00078e0005 */
.L_x_542:
[----:B------:R-:W-:-:S04]  /*4100*/  IADD3 R28, P0, PT, R4, R12, RZ ;  /* 0x0000000c041c7210 */ /* 0x000fc80007f1e0ff */
[----:B------:R-:W-:Y:S02]  /*4110*/  LEA.HI.X.SX32 R25, R12, RZ, 0x1, P0 ;  /* 0x000000ff0c197211 */ /* 0x000fe400000f0eff */
[----:B-1----:R-:W-:-:S04]  /*4120*/  LEA R6, P0, R28, UR12, 0x3 ;  /* 0x0000000c1c067c11 */ /* 0x002fc8000f8018ff */
[----:B------:R-:W-:-:S05]  /*4130*/  LEA.HI.X R7, R28, UR13, R25, 0x3, P0 ;  /* 0x0000000d1c077c11 */ /* 0x000fca00080f1c19 */
[----:B------:R-:W2:Y:S04]  /*4140*/  LDG.E.64 R18, desc[UR10][R6.64] ;  /* 0x0000000a06127981 */ /* 0x000ea8000c1e1b00 */
[----:B------:R-:W3:Y:S04]  /*4150*/  LDG.E.64 R16, desc[UR10][R6.64+0x800] ;  /* 0x0008000a06107981 */ /* 0x000ee8000c1e1b00 */
[----:B------:R-:W4:Y:S04]  /*4160*/  LDG.E.64 R12, desc[UR10][R6.64+0x1000] ;  /* 0x0010000a060c7981 */ /* 0x000f28000c1e1b00 */
[----:B------:R-:W4:Y:S01]  /*4170*/  LDG.E.64 R10, desc[UR10][R6.64+0x1800] ;  /* 0x0018000a060a7981 */ /* 0x000f22000c1e1b00 */
[----:B------:R-:W-:-:S03]  /*4180*/  IADD3 R28, P0, PT, R28, UR14, RZ ;  /* 0x0000000e1c1c7c10 */ /* 0x000fc6000ff1e0ff */
[----:B------:R1:W5:Y:S01]  /*4190*/  LDG.E.64 R2, desc[UR10][R6.64+0x2000] ;  /* 0x0020000a06027981 */ /* 0x000362000c1e1b00 */
[----:B------:R-:W-:Y:S01]  /*41a0*/  IADD3.X R25, PT, PT, R25, UR15, RZ, P0, !PT ;  /* 0x0000000f19197c10 */ /* 0x000fe200087fe4ff */
[----:B------:R-:W-:Y:S01]  /*41b0*/  BSSY.RECONVERGENT B2, `(.L_x_540) ;  /* 0x0000038000027945 */ /* 0x000fe20003800200 */
[----:B------:R-:W-:Y:S01]  /*41c0*/  BAR.SYNC.DEFER_BLOCKING 0x0 ;  /* 0x0000000000007b1d */ /* 0x000fe20000010000 */
[C---:B------:R-:W-:Y:S02]  /*41d0*/  IADD3 R24, P4, PT, R28.reuse, 0x200, RZ ;  /* 0x000002001c187810 */ /* 0x040fe40007f9e0ff */
[C---:B------:R-:W-:Y:S02]  /*41e0*/  IADD3 R15, P5, PT, R28.reuse, 0x300, RZ ;  /* 0x000003001c0f7810 */ /* 0x040fe40007fbe0ff */
[C---:B------:R-:W-:Y:S02]  /*41f0*/  IADD3 R23, P3, PT, R28.reuse, 0x100, RZ ;  /* 0x000001001c177810 */ /* 0x040fe40007f7e0ff */
[----:B-1----:R-:W-:-:S02]  /*4200*/  IADD3 R6, P6, PT, R28, 0x400, RZ ;  /* 0x000004001c067810 */ /* 0x002fc40007fde0ff */
[----:B------:R-:W-:Y:S01]  /*4210*/  IADD3.X R26, PT, PT, RZ, R25, RZ, P3, !PT ;  /* 0x00000019ff1a7210 */ /* 0x000fe20001ffe4ff */
[----:B--2---:R-:W-:-:S14]  /*4220*/  DSETP.GEU.AND P2, PT, |R20|, |R18|, PT ;  /* 0x400000121400722a */ /* 0x004fdc0003f4e200 */
[----:B------:R-:W-:-:S04]  /*4230*/  @P2 ISETP.GE.U32.AND P0, PT, R27, R28, PT ;  /* 0x0000001c1b00220c */ /* 0x000fc80003f06070 */
[----:B------:R-:W-:-:S13]  /*4240*/  @P2 ISETP.GE.AND.EX P0, PT, R22, R25, PT, P0 ;  /* 0x000000191600220c */ /* 0x000fda0003f06300 */
[----:B------:R-:W-:-:S06]  /*4250*/  @P2 DSETP.LT.OR P0, PT, |R18|, |R20|, !P0 ;  /* 0x400000141200222a */ /* 0x000fcc0004701600 */
[----:B------:R-:W-:Y:S02]  /*4260*/  @P2 FSEL R5, R20, R18, P0 ;  /* 0x0000001214052208 */ /* 0x000fe40000000000 */
[----:B------:R-:W-:Y:S01]  /*4270*/  @P2 FSEL R20, R21, R19, P0 ;  /* 0x0000001315142208 */ /* 0x000fe20000000000 */
[----:B------:R-:W-:Y:S01]  /*4280*/  IMAD.X R21, RZ, RZ, R25, P4 ;  /* 0x000000ffff157224 */ /* 0x000fe200020e0619 */
[----:B------:R-:W-:Y:S01]  /*4290*/  @P2 SEL R28, R27, R28, P0 ;  /* 0x0000001c1b1c2207 */ /* 0x000fe20000000000 */
[----:B------:R-:W-:Y:S02]  /*42a0*/  @P2 IMAD.MOV.U32 R18, RZ, RZ, R5 ;  /* 0x000000ffff122224 */ /* 0x000fe400078e0005 */
[----:B------:R-:W-:Y:S02]  /*42b0*/  @P2 IMAD.MOV.U32 R19, RZ, RZ, R20 ;  /* 0x000000ffff132224 */ /* 0x000fe400078e0014 */
[--C-:B------:R-:W-:Y:S02]  /*42c0*/  IMAD.X R20, RZ, RZ, R25.reuse, P5 ;  /* 0x000000ffff147224 */ /* 0x100fe400028e0619 */
[----:B------:R-:W-:Y:S01]  /*42d0*/  IMAD.X R5, RZ, RZ, R25, P6 ;  /* 0x000000ffff057224 */ /* 0x000fe200030e0619 */
[----:B------:R-:W-:Y:S01]  /*42e0*/  @P2 SEL R25, R22, R25, P0 ;  /* 0x0000001916192207 */ /* 0x000fe20000000000 */
        /* <DEDUP_REMOVED lines=20> */
[----:B------:R-:W-:-:S05]  /*4430*/  ISETP.NE.AND P2, PT, R4, RZ, PT ;  /* 0x000000ff0400720c */ /* 0x000fca0003f45270 */
[----:B------:R-:W-:-:S14]  /*4440*/  DSETP.GEU.AND P1, PT, |R12|, |R10|, PT ;  /* 0x4000000a0c00722a */ /* 0x000fdc0003f2e200 */
[----:B------:R-:W-:-:S04]  /*4450*/  @P1 ISETP.GE.U32.AND P0, PT, R24, R15, PT ;  /* 0x0000000f1800120c */ /* 0x000fc80003f06070 */
[----:B------:R-:W-:-:S13]  /*4460*/  @P1 ISETP.GE.AND.EX P0, PT, R21, R20, PT, P0 ;  /* 0x000000141500120c */ /* 0x000fda0003f06300 */
[----:B------:R-:W-:-:S06]  /*4470*/  @P1 DSETP.LT.OR P0, PT, |R10|, |R12|, !P0 ;  /* 0x4000000c0a00122a */ /* 0x000fcc0004701600 */
[----:B------:R-:W-:Y:S02]  /*4480*/  @P1 FSEL R16, R12, R10, P0 ;  /* 0x0000000a0c101208 */ /* 0x000fe40000000000 */
[----:B------:R-:W-:Y:S01]  /*4490*/  @P1 FSEL R13, R13, R11, P0 ;  /* 0x0000000b0d0d1208 */ /* 0x000fe20000000000 */
[----:B------:R-:W-:Y:S06]  /*44a0*/  @P2 BRA `(.L_x_541) ;  /* 0x0000000000202947 */ /* 0x000fec0003800000 */
[----:B------:R-:W-:-:S05]  /*44b0*/  IMAD.MOV.U32 R17, RZ, RZ, 0x500 ;  /* 0x00000500ff117424 */ /* 0x000fca00078e00ff */
[----:B------:R-:W2:Y:S01]  /*44c0*/  ATOMG.E.ADD.STRONG.GPU PT, R7, desc[UR10][R8.64], R17 ;  /* 0x80000011080779a8 */ /* 0x000ea200081ef10a */
[----:B------:R-:W1:Y:S01]  /*44d0*/  S2UR UR5, SR_CgaCtaId ;  /* 0x00000000000579c3 */ /* 0x000e620000008800 */
[----:B------:R-:W-:Y:S02]  /*44e0*/  UMOV UR4, 0x400 ;  /* 0x0000040000047882 */ /* 0x000fe40000000000 */
[----:B-1----:R-:W-:-:S06]  /*44f0*/  ULEA UR4, UR5, UR4, 0x18 ;  /* 0x0000000405047291 */ /* 0x002fcc000f8ec0ff */
[----:B------:R-:W-:Y:S02]  /*4500*/  IMAD.U32 R14, RZ, RZ, UR4 ;  /* 0x00000004ff0e7e24 */ /* 0x000fe4000f8e00ff */
[----:B--2---:R-:W-:-:S05]  /*4510*/  VIADD R7, R7, UR6 ;  /* 0x0000000607077c36 */ /* 0x004fca0008000000 */
[----:B------:R1:W-:Y:S02]  /*4520*/  STS [R14+0x98], R7 ;  /* 0x000098070e007388 */ /* 0x0003e40000000800 */
.L_x_541:
[----:B0-----:R-:W-:Y:S05]  /*4530*/  BSYNC.RECONVERGENT B2 ;  /* 0x0000000000027941 */ /* 0x001fea0003800200 */
.L_x_540:
[----:B------:R-:W-:Y:S01]  /*4540*/  BAR.SYNC.DEFER_BLOCKING 0x0 ;  /* 0x0000000000007b1d */ /* 0x000fe20000010000 */
[----:B------:R-:W-:Y:S01]  /*4550*/  @P1 IMAD.MOV.U32 R10, RZ, RZ, R16 ;  /* 0x000000ffff0a1224 */ /* 0x000fe200078e0010 */
[----:B------:R-:W-:Y:S01]  /*4560*/  @P1 SEL R15, R24, R15, P0 ;  /* 0x0000000f180f1207 */ /* 0x000fe20000000000 */
[----:B------:R-:W-:Y:S01]  /*4570*/  @P1 IMAD.MOV.U32 R11, RZ, RZ, R13 ;  /* 0x000000ffff0b1224 */ /* 0x000fe200078e000d */
[----:B------:R-:W-:Y:S01]  /*4580*/  @P1 SEL R20, R21, R20, P0 ;  /* 0x0000001415141207 */ /* 0x000fe20000000000 */
[----:B-1----:R-:W-:-:S04]  /*4590*/  IMAD.U32 R7, RZ, RZ, UR7 ;  /* 0x00000007ff077e24 */ /* 0x002fc8000f8e00ff */
[----:B-----5:R-:W-:-:S14]  /*45a0*/  DSETP.GEU.AND P2, PT, |R10|, |R2|, PT ;  /* 0x400000020a00722a */ /* 0x020fdc0003f4e200 */
[----:B------:R-:W-:Y:S01]  /*45b0*/  @P2 ISETP.GE.U32.AND P0, PT, R15, R6, PT ;  /* 0x000000060f00220c */ /* 0x000fe20003f06070 */
[----:B------:R-:W0:Y:S03]  /*45c0*/  LDS R12, [R14+0x98] ;  /* 0x000098000e0c7984 */ /* 0x000e260000000800 */
        /* <DEDUP_REMOVED lines=9> */
[----:B------:R-:W-:-:S02]  /*4660*/  IMAD.MOV.U32 R22, RZ, RZ, R5 ;  /* 0x000000ffff167224 */ /* 0x000fc400078e0005 */
[----:B------:R-:W-:Y:S02]  /*4670*/  IMAD.MOV.U32 R20, RZ, RZ, R2 ;  /* 0x000000ffff147224 */ /* 0x000fe400078e0002 */
[----:B------:R-:W-:Y:S02]  /*4680*/  IMAD.MOV.U32 R21, RZ, RZ, R3 ;  /* 0x000000ffff157224 */ /* 0x000fe400078e0003 */
[----:B0-----:R-:W-:-:S05]  /*4690*/  VIADD R10, R12, 0x500 ;  /* 0x000005000c0a7836 */ /* 0x001fca0000000000 */
[----:B------:R-:W-:-:S13]  /*46a0*/  ISETP.GT.AND P0, PT, R10, R7, PT ;  /* 0x000000070a00720c */ /* 0x000fda0003f04270 */
[----:B------:R-:W-:Y:S05]  /*46b0*/  @!P0 BRA `(.L_x_542) ;  /* 0xfffffff800908947 */ /* 0x000fea000383ffff */
[----:B------:R-:W-:Y:S05]  /*46c0*/  BSYNC.RECONVERGENT B1 ;  /* 0x0000000000017941 */ /* 0x000fea0003800200 */
.L_x_539:
[----:B------:R-:W-:Y:S01]  /*46d0*/  ISETP.GE.AND P0, PT, R12, R7, PT ;  /* 0x000000070c00720c */ /* 0x000fe20003f06270 */
[----:B------:R-:W0:Y:S01]  /*46e0*/  LDCU.64 UR6, c[0x0][0x388] ;  /* 0x00007100ff0677ac */ /* 0x000e220008000a00 */
[----:B------:R-:W-:Y:S01]  /*46f0*/  BSSY.RECONVERGENT B1, `(.L_x_536) ;  /* 0x00000ac000017945 */ /* 0x000fe20003800200 */
[----:B------:R-:W1:Y:S10]  /*4700*/  LDCU.64 UR4, c[0x0][0x388] ;  /* 0x00007100ff0477ac */ /* 0x000e740008000a00 */
[----:B------:R-:W-:Y:S05]  /*4710*/  @P0 BRA `(.L_x_543) ;  /* 0x0000000800a40947 */ /* 0x000fea0003800000 */
[----:B------:R-:W-:-:S05]  /*4720*/  IMAD.IADD R9, R7, 0x1, -R12 ;  /* 0x0000000107097824 */ /* 0x000fca00078e0a0c */
[----:B------:R-:W-:-:S13]  /*4730*/  ISETP.GE.AND P0, PT, R4, R9, PT ;  /* 0x000000090400720c */ /* 0x000fda0003f06270 */
[----:B------:R-:W-:Y:S05]  /*4740*/  @P0 BRA `(.L_x_543) ;  /* 0x0000000800980947 */ /* 0x000fea0003800000 */
[----:B------:R-:W-:Y:S01]  /*4750*/  LOP3.LUT R8, RZ, R4, RZ, 0x33, !PT ;  /* 0x00000004ff087212 */ /* 0x000fe200078e33ff */
[----:B------:R-:W-:Y:S03]  /*4760*/  BSSY.RECONVERGENT B2, `(.L_x_544) ;  /* 0x000002f000027945 */ /* 0x000fe60003800200 */
[----:B------:R-:W-:Y:S01]  /*4770*/  IADD3 R18, PT, PT, -R12, R7, R8 ;  /* 0x000000070c127210 */ /* 0x000fe20007ffe108 */
[----:B------:R-:W-:-:S03]  /*4780*/  IMAD.MOV.U32 R8, RZ, RZ, R4 ;  /* 0x000000ffff087224 */ /* 0x000fc600078e0004 */
[----:B------:R-:W-:-:S04]  /*4790*/  LOP3.LUT R7, R18, 0x300, RZ, 0xc0, !PT ;  /* 0x0000030012077812 */ /* 0x000fc800078ec0ff */
[----:B------:R-:W-:-:S13]  /*47a0*/  ISETP.NE.AND P0, PT, R7, 0x300, PT ;  /* 0x000003000700780c */ /* 0x000fda0003f05270 */
[----:B------:R-:W-:Y:S05]  /*47b0*/  @!P0 BRA `(.L_x_545) ;  /* 0x0000000000a48947 */ /* 0x000fea0003800000 */
[----:B------:R-:W2:Y:S01]  /*47c0*/  LDC.64 R10, c[0x0][0x380] ;  /* 0x0000e000ff0a7b82 */ /* 0x000ea20000000a00 */
[----:B------:R-:W-:Y:S01]  /*47d0*/  LEA.HI R7, R18, 0x1, RZ, 0x18 ;  /* 0x0000000112077811 */ /* 0x000fe200078fc0ff */
[----:B------:R-:W-:Y:S02]  /*47e0*/  IMAD.IADD R13, R4, 0x1, R12 ;  /* 0x00000001040d7824 */ /* 0x000fe400078e020c */
[----:B------:R-:W-:Y:S01]  /*47f0*/  IMAD.MOV.U32 R8, RZ, RZ, R4 ;  /* 0x000000ffff087224 */ /* 0x000fe200078e0004 */
[----:B------:R-:W-:-:S05]  /*4800*/  LOP3.LUT R7, R7, 0x3, RZ, 0xc0, !PT ;  /* 0x0000000307077812 */ /* 0x000fca00078ec0ff */
[----:B------:R-:W-:-:S07]  /*4810*/  IMAD.MOV R7, RZ, RZ, -R7 ;  /* 0x000000ffff077224 */ /* 0x000fce00078e0a07 */
.L_x_548:
[----:B--2---:R-:W-:-:S06]  /*4820*/  IMAD.WIDE R14, R13, 0x8, R10 ;  /* 0x000000080d0e7825 */ /* 0x004fcc00078e020a */
[----:B------:R-:W2:Y:S01]  /*4830*/  LDG.E.64 R14, desc[UR10][R14.64] ;  /* 0x0000000a0e0e7981 */ /* 0x000ea2000c1e1b00 */
[----:B-1----:R-:W-:Y:S01]  /*4840*/  IADD3 R22, P1, PT, R13, UR4, RZ ;  /* 0x000000040d167c10 */ /* 0x002fe2000ff3e0ff */
[----:B------:R-:W-:Y:S01]  /*4850*/  VIADD R7, R7, 0x1 ;  /* 0x0000000107077836 */ /* 0x000fe20000000000 */
[----:B------:R-:W-:Y:S01]  /*4860*/  BSSY.RECONVERGENT B3, `(.L_x_546) ;  /* 0x000001b000037945 */ /* 0x000fe20003800200 */
[----:B------:R-:W-:Y:S01]  /*4870*/  IMAD.MOV.U32 R19, RZ, RZ, R6 ;  /* 0x000000ffff137224 */ /* 0x000fe200078e0006 */
[----:B------:R-:W-:Y:S01]  /*4880*/  LEA.HI.X.SX32 R21, R13, UR5, 0x1, P1 ;  /* 0x000000050d157c11 */ /* 0x000fe200088f0eff */
[----:B------:R-:W-:Y:S01]  /*4890*/  IMAD.MOV.U32 R20, RZ, RZ, R5 ;  /* 0x000000ffff147224 */ /* 0x000fe200078e0005 */
[----:B------:R-:W-:Y:S01]  /*48a0*/  MOV R16, R2 ;  /* 0x0000000200107202 */ /* 0x000fe20000000f00 */
[----:B------:R-:W-:Y:S01]  /*48b0*/  IMAD.MOV.U32 R17, RZ, RZ, R3 ;  /* 0x000000ffff117224 */ /* 0x000fe200078e0003 */
[----:B------:R-:W-:Y:S01]  /*48c0*/  ISETP.NE.AND P2, PT, R7, RZ, PT ;  /* 0x000000ff0700720c */ /* 0x000fe20003f45270 */
        /* <DEDUP_REMOVED lines=20> */
.L_x_547:
[----:B0-----:R-:W-:Y:S05]  /*4a10*/  BSYNC.RECONVERGENT B3 ;  /* 0x0000000000037941 */ /* 0x001fea0003800200 */
.L_x_546:
[----:B------:R-:W-:Y:S02]  /*4a20*/  VIADD R8, R8, 0x100 ;  /* 0x0000010008087836 */ /* 0x000fe40000000000 */
[----:B------:R-:W-:Y:S01]  /*4a30*/  VIADD R13, R13, 0x100 ;  /* 0x000001000d0d7836 */ /* 0x000fe20000000000 */
[----:B------:R-:W-:Y:S06]  /*4a40*/  @P2 BRA `(.L_x_548) ;  /* 0xfffffffc00742947 */ /* 0x000fec000383ffff */
.L_x_545:
[----:B01----:R-:W-:Y:S05]  /*4a50*/  BSYNC.RECONVERGENT B2 ;  /* 0x0000000000027941 */ /* 0x003fea0003800200 */
.L_x_544:
        /* <DEDUP_REMOVED lines=9> */
.L_x_557:
[----:B------:R-:W-:-:S05]  /*4af0*/  IMAD.WIDE R22, R7, 0x8, R10 ;  /* 0x0000000807167825 */ /* 0x000fca00078e020a */
[----:B------:R-:W2:Y:S04]  /*4b00*/  LDG.E.64 R20, desc[UR10][R22.64+-0x1000] ;  /* 0xfff0000a16147981 */ /* 0x000ea8000c1e1b00 */
[----:B------:R0:W5:Y:S04]  /*4b10*/  LDG.E.64 R16, desc[UR10][R22.64+-0x800] ;  /* 0xfff8000a16107981 */ /* 0x000168000c1e1b00 */
[----:B------:R0:W5:Y:S04]  /*4b20*/  LDG.E.64 R14, desc[UR10][R22.64] ;  /* 0x0000000a160e7981 */ /* 0x000168000c1e1b00 */
[----:B------:R0:W5:Y:S01]  /*4b30*/  LDG.E.64 R12, desc[UR10][R22.64+0x800] ;  /* 0x0008000a160c7981 */ /* 0x000162000c1e1b00 */
[C---:B------:R-:W-:Y:S01]  /*4b40*/  IADD3 R29, P1, PT, R7.reuse, UR6, RZ ;  /* 0x00000006071d7c10 */ /* 0x040fe2000ff3e0ff */
[----:B------:R-:W-:Y:S03]  /*4b50*/  BSSY.RECONVERGENT B2, `(.L_x_549) ;  /* 0x0000016000027945 */ /* 0x000fe60003800200 */
[----:B------:R-:W-:Y:S01]  /*4b60*/  LEA.HI.X.SX32 R30, R7, UR7, 0x1, P1 ;  /* 0x00000007071e7c11 */ /* 0x000fe200088f0eff */
        /* <DEDUP_REMOVED lines=20> */
.L_x_550:
[----:B------:R-:W-:Y:S05]  /*4cb0*/  BSYNC.RECONVERGENT B2 ;  /* 0x0000000000027941 */ /* 0x000fea0003800200 */
.L_x_549:
        /* <DEDUP_REMOVED lines=23> */
.L_x_552:
[----:B------:R-:W-:Y:S05]  /*4e30*/  BSYNC.RECONVERGENT B2 ;  /* 0x0000000000027941 */ /* 0x000fea0003800200 */
.L_x_551:
        /* <DEDUP_REMOVED lines=24> */
.L_x_554:
[----:B------:R-:W-:Y:S05]  /*4fc0*/  BSYNC.RECONVERGENT B2 ;  /* 0x0000000000027941 */ /* 0x000fea0003800200 */
.L_x_553:
        /* <DEDUP_REMOVED lines=22> */
.L_x_556:
[----:B------:R-:W-:Y:S05]  /*5130*/  BSYNC.RECONVERGENT B2 ;  /* 0x0000000000027941 */ /* 0x000fea0003800200 */
.L_x_555:
[----:B------:R-:W-:Y:S02]  /*5140*/  VIADD R8, R8, 0x400 ;  /* 0x0000040008087836 */ /* 0x000fe40000000000 */
[----:B------:R-:W-:Y:S02]  /*5150*/  VIADD R27, R27, 0x400 ;  /* 0x000004001b1b7836 */ /* 0x000fe40000000000 */
[----:B------:R-:W-:Y:S01]  /*5160*/  VIADD R26, R26, 0x400 ;  /* 0x000004001a1a7836 */ /* 0x000fe20000000000 */
[----:B------:R-:W-:Y:S01]  /*5170*/  ISETP.GE.AND P0, PT, R8, R9, PT ;  /* 0x000000090800720c */ /* 0x000fe20003f06270 */
[----:B------:R-:W-:Y:S02]  /*5180*/  VIADD R25, R25, 0x400 ;  /* 0x0000040019197836 */ /* 0x000fe40000000000 */
[----:B------:R-:W-:-:S10]  /*5190*/  VIADD R7, R7, 0x400 ;  /* 0x0000040007077836 */ /* 0x000fd40000000000 */
[----:B------:R-:W-:Y:S05]  /*51a0*/  @!P0 BRA `(.L_x_557) ;  /* 0xfffffff800508947 */ /* 0x000fea000383ffff */
.L_x_543:
[----:B01----:R-:W-:Y:S05]  /*51b0*/  BSYNC.RECONVERGENT B1 ;  /* 0x0000000000017941 */ /* 0x003fea0003800200 */
.L_x_536:
        /* <DEDUP_REMOVED lines=13> */
[----:B------:R-:W-:Y:S01]  /*5290*/  MOV R12, R7 ;  /* 0x00000007000c7202 */ /* 0x000fe20000000f00 */
[----:B------:R-:W-:Y:S02]  /*52a0*/  IMAD.MOV.U32 R13, RZ, RZ, R16 ;  /* 0x000000ffff0d7224 */ /* 0x000fe400078e0010 */
        /* <DEDUP_REMOVED lines=17> */
.L_x_559:
[----:B------:R-:W-:Y:S05]  /*53c0*/  BSYNC.RECONVERGENT B1 ;  /* 0x0000000000017941 */ /* 0x000fea0003800200 */
.L_x_558:
        /* <DEDUP_REMOVED lines=31> */
.L_x_561:
[----:B------:R-:W-:Y:S05]  /*55c0*/  BSYNC.RECONVERGENT B1 ;  /* 0x0000000000017941 */ /* 0x000fea0003800200 */
.L_x_560:
[----:B------:R-:W-:Y:S01]  /*55d0*/  ISETP.GT.AND P0, PT, R14, 0x1b, PT ;  /* 0x0000001b0e00780c */ /* 0x000fe20003f04270 */
[----:B0-----:R0:W0:Y:S01]  /*55e0*/  SHFL.DOWN PT, R8, R2, 0x4, 0x1f ;  /* 0x08801f0002087f89 */ /* 0x00102200000e0000 */
[----:B------:R-:W-:Y:S01]  /*55f0*/  BSSY.RECONVERGENT B1, `(.L_x_562) ;  /* 0x000001d000017945 */ /* 0x000fe20003800200 */
[----:B---3--:R-:W-:Y:S02]  /*5600*/  IMAD.MOV.U32 R11, RZ, RZ, R5 ;  /* 0x000000ffff0b7224 */ /* 0x008fe400078e0005 */
[----:B------:R3:W0:Y:S01]  /*5610*/  SHFL.DOWN PT, R9, R3, 0x4, 0x1f ;  /* 0x08801f0003097f89 */ /* 0x00062200000e0000 */
[----:B------:R-:W-:Y:S02]  /*5620*/  IMAD.MOV.U32 R12, RZ, RZ, R10 ;  /* 0x000000ffff0c7224 */ /* 0x000fe400078e000a */
[----:B-1----:R-:W-:Y:S01]  /*5630*/  IMAD.MOV.U32 R6, RZ, RZ, R2 ;  /* 0x000000ffff067224 */ /* 0x002fe200078e0002 */
[----:B----4-:R3:W1:Y:S01]  /*5640*/  SHFL.DOWN PT, R16, R5, 0x4, 0x1f ;  /* 0x08801f0005107f89 */ /* 0x01066200000e0000 */
[----:B--2---:R-:W-:-:S03]  /*5650*/  IMAD.MOV.U32 R7, RZ, RZ, R3 ;  /* 0x000000ffff077224 */ /* 0x004fc600078e0003 */
[----:B------:R3:W2:Y:S01]  /*5660*/  SHFL.DOWN PT, R13, R10, 0x4, 0x1f ;  /* 0x08801f000a0d7f89 */ /* 0x0006a200000e0000 */
[----:B------:R-:W-:Y:S05]  /*5670*/  @P0 BRA `(.L_x_563) ;  /* 0x0000000000500947 */ /* 0x000fea0003800000 */
[----:B0-----:R-:W-:Y:S01]  /*5680*/  DSETP.GEU.AND P0, PT, |R2|, |R8|, PT ;  /* 0x400000080200722a */ /* 0x001fe20003f0e200 */
[----:B-1----:R-:W-:Y:S02]  /*5690*/  IMAD.MOV.U32 R11, RZ, RZ, R16 ;  /* 0x000000ffff0b7224 */ /* 0x002fe400078e0010 */
[----:B--2---:R-:W-:Y:S02]  /*56a0*/  IMAD.MOV.U32 R12, RZ, RZ, R13 ;  /* 0x000000ffff0c7224 */ /* 0x004fe400078e000d */
        /* <DEDUP_REMOVED lines=17> */
.L_x_563:
[----:B------:R-:W-:Y:S05]  /*57c0*/  BSYNC.RECONVERGENT B1 ;  /* 0x0000000000017941 */ /* 0x000fea0003800200 */
.L_x_562:
[----:B------:R-:W-:Y:S01]  /*57d0*/  ISETP.GT.AND P0, PT, R14, 0x17, PT ;  /* 0x000000170e00780c */ /* 0x000fe20003f04270 */
[----:B0-----:R0:W4:Y:S01]  /*57e0*/  SHFL.DOWN PT, R8, R6, 0x8, 0x1f ;  /* 0x09001f0006087f89 */ /* 0x00112200000e0000 */
[----:B------:R-:W-:Y:S01]  /*57f0*/  BSSY.RECONVERGENT B1, `(.L_x_564) ;  /* 0x000001d000017945 */ /* 0x000fe20003800200 */
[----:B---3--:R-:W-:Y:S02]  /*5800*/  IMAD.MOV.U32 R5, RZ, RZ, R11 ;  /* 0x000000ffff057224 */ /* 0x008fe400078e000b */
[----:B------:R0:W3:Y:S01]  /*5810*/  SHFL.DOWN PT, R9, R7, 0x8, 0x1f ;  /* 0x09001f0007097f89 */ /* 0x0000e200000e0000 */
[----:B------:R-:W-:Y:S02]  /*5820*/  IMAD.MOV.U32 R10, RZ, RZ, R12 ;  /* 0x000000ffff0a7224 */ /* 0x000fe400078e000c */
[----:B------:R-:W-:Y:S01]  /*5830*/  IMAD.MOV.U32 R2, RZ, RZ, R6 ;  /* 0x000000ffff027224 */ /* 0x000fe200078e0006 */
[----:B-1----:R0:W1:Y:S01]  /*5840*/  SHFL.DOWN PT, R16, R11, 0x8, 0x1f ;  /* 0x09001f000b107f89 */ /* 0x00206200000e0000 */
[----:B------:R-:W-:-:S03]  /*5850*/  IMAD.MOV.U32 R3, RZ, RZ, R7 ;  /* 0x000000ffff037224 */ /* 0x000fc600078e0007 */
[----:B--2---:R0:W2:Y:S01]  /*5860*/  SHFL.DOWN PT, R13, R12, 0x8, 0x1f ;  /* 0x09001f000c0d7f89 */ /* 0x0040a200000e0000 */
[----:B------:R-:W-:Y:S05]  /*5870*/  @P0 BRA `(.L_x_565) ;  /* 0x0000000000500947 */ /* 0x000fea0003800000 */
[----:B---34-:R-:W-:Y:S01]  /*5880*/  DSETP.GEU.AND P0, PT, |R6|, |R8|, PT ;  /* 0x400000080600722a */ /* 0x018fe20003f0e200 */
[----:B-1----:R-:W-:Y:S02]  /*5890*/  IMAD.MOV.U32 R5, RZ, RZ, R16 ;  /* 0x000000ffff057224 */ /* 0x002fe400078e0010 */
        /* <DEDUP_REMOVED lines=18> */
.L_x_565:
[----:B------:R-:W-:Y:S05]  /*59c0*/  BSYNC.RECONVERGENT B1 ;  /* 0x0000000000017941 */ /* 0x000fea0003800200 */
.L_x_564:
[----:B------:R-:W-:Y:S01]  /*59d0*/  ISETP.GT.AND P0, PT, R14, 0xf, PT ;  /* 0x0000000f0e00780c */ /* 0x000fe20003f04270 */
[----:B0-----:R0:W0:Y:S01]  /*59e0*/  SHFL.DOWN PT, R6, R2, 0x10, 0x1f ;  /* 0x0a001f0002067f89 */ /* 0x00102200000e0000 */
[----:B------:R-:W-:Y:S01]  /*59f0*/  BSSY.RECONVERGENT B1, `(.L_x_566) ;  /* 0x000001d000017945 */ /* 0x000fe20003800200 */
[----:B------:R-:W-:Y:S02]  /*5a00*/  IMAD.MOV.U32 R17, RZ, RZ, R5 ;  /* 0x000000ffff117224 */ /* 0x000fe400078e0005 */
[----:B------:R0:W0:Y:S01]  /*5a10*/  SHFL.DOWN PT, R7, R3, 0x10, 0x1f ;  /* 0x0a001f0003077f89 */ /* 0x00002200000e0000 */
[----:B------:R-:W-:Y:S02]  /*5a20*/  IMAD.MOV.U32 R19, RZ, RZ, R10 ;  /* 0x000000ffff137224 */ /* 0x000fe400078e000a */
[----:B------:R-:W-:Y:S01]  /*5a30*/  IMAD.MOV.U32 R12, RZ, RZ, R2 ;  /* 0x000000ffff0c7224 */ /* 0x000fe200078e0002 */
[----:B----4-:R4:W0:Y:S01]  /*5a40*/  SHFL.DOWN PT, R8, R5, 0x10, 0x1f ;  /* 0x0a001f0005087f89 */ /* 0x01082200000e0000 */
[----:B--2---:R-:W-:-:S03]  /*5a50*/  IMAD.MOV.U32 R13, RZ, RZ, R3 ;  /* 0x000000ffff0d7224 */ /* 0x004fc600078e0003 */
[----:B---3--:R4:W2:Y:S01]  /*5a60*/  SHFL.DOWN PT, R9, R10, 0x10, 0x1f ;  /* 0x0a001f000a097f89 */ /* 0x0088a200000e0000 */
[----:B------:R-:W-:Y:S05]  /*5a70*/  @P0 BRA `(.L_x_567) ;  /* 0x0000000000500947 */ /* 0x000fea0003800000 */
[----:B0-----:R-:W-:Y:S01]  /*5a80*/  DSETP.GEU.AND P0, PT, |R2|, |R6|, PT ;  /* 0x400000060200722a */ /* 0x001fe20003f0e200 */
[----:B------:R-:W-:Y:S02]  /*5a90*/  IMAD.MOV.U32 R17, RZ, RZ, R8 ;  /* 0x000000ffff117224 */ /* 0x000fe400078e0008 */
        /* <DEDUP_REMOVED lines=18> */
.L_x_567:
[----:B------:R-:W-:Y:S05]  /*5bc0*/  BSYNC.RECONVERGENT B1 ;  /* 0x0000000000017941 */ /* 0x000fea0003800200 */
.L_x_566:
[----:B------:R-:W-:Y:S01]  /*5bd0*/  ISETP.NE.AND P0, PT, R14, RZ, PT ;  /* 0x000000ff0e00720c */ /* 0x000fe20003f05270 */
[----:B------:R-:W-:-:S12]  /*5be0*/  BSSY.RECONVERGENT B1, `(.L_x_568) ;  /* 0x000000b000017945 */ /* 0x000fd80003800200 */
[----:B------:R-:W-:Y:S05]  /*5bf0*/  @P0 BRA `(.L_x_569) ;  /* 0x0000000000240947 */ /* 0x000fea0003800000 */
[----:B0-----:R-:W0:Y:S01]  /*5c00*/  S2R R6, SR_CgaCtaId ;  /* 0x0000000000067919 */ /* 0x001e220000008800 */
[----:B------:R-:W-:Y:S01]  /*5c10*/  MOV R3, 0x400 ;  /* 0x0000040000037802 */ /* 0x000fe20000000f00 */
[----:B------:R-:W-:Y:S01]  /*5c20*/  IMAD.MOV.U32 R18, RZ, RZ, R17 ;  /* 0x000000ffff127224 */ /* 0x000fe200078e0011 */
[----:B------:R-:W-:-:S04]  /*5c30*/  SHF.R.U32.HI R2, RZ, 0x1, R4 ;  /* 0x00000001ff027819 */ /* 0x000fc80000011604 */
[----:B------:R-:W-:Y:S02]  /*5c40*/  LOP3.LUT R2, R2, 0x1f0, RZ, 0xc0, !PT ;  /* 0x000001f002027812 */ /* 0x000fe400078ec0ff */
[----:B0-----:R-:W-:-:S05]  /*5c50*/  LEA R3, R6, R3, 0x18 ;  /* 0x0000000306037211 */ /* 0x001fca00078ec0ff */
[----:B------:R-:W-:-:S05]  /*5c60*/  IMAD.IADD R3, R2, 0x1, R3 ;  /* 0x0000000102037824 */ /* 0x000fca00078e0203 */
[----:B------:R3:W-:Y:S04]  /*5c70*/  STS.64 [R3+0x10], R18 ;  /* 0x0000101203007388 */ /* 0x0007e80000000a00 */
[----:B------:R3:W-:Y:S02]  /*5c80*/  STS.64 [R3+0x8], R12 ;  /* 0x0000080c03007388 */ /* 0x0007e40000000a00 */
.L_x_569:
[----:B------:R-:W-:Y:S05]  /*5c90*/  BSYNC.RECONVERGENT B1 ;  /* 0x0000000000017941 */ /* 0x000fea0003800200 */
.L_x_568:
[----:B------:R-:W-:Y:S01]  /*5ca0*/  BAR.SYNC.DEFER_BLOCKING 0x0 ;  /* 0x0000000000007b1d */ /* 0x000fe20000010000 */
[----:B------:R-:W-:-:S13]  /*5cb0*/  ISETP.NE.AND P1, PT, R4, RZ, PT ;  /* 0x000000ff0400720c */ /* 0x000fda0003f25270 */
[----:B------:R-:W-:Y:S05]  /*5cc0*/  @P1 BRA `(.L_x_497) ;  /* 0x00000008008c1947 */ /* 0x000fea0003800000 */
[----:B0--3--:R-:W0:Y:S01]  /*5cd0*/  S2R R3, SR_CgaCtaId ;  /* 0x0000000000037919 */ /* 0x009e220000008800 */
[----:B------:R-:W-:Y:S01]  /*5ce0*/  MOV R2, 0x400 ;  /* 0x0000040000027802 */ /* 0x000fe20000000f00 */
[----:B------:R-:W-:Y:S03]  /*5cf0*/  BSSY.RECONVERGENT B1, `(.L_x_570) ;  /* 0x000001a000017945 */ /* 0x000fe60003800200 */
[----:B0-----:R-:W-:-:S05]  /*5d00*/  LEA R30, R3, R2, 0x18 ;  /* 0x00000002031e7211 */ /* 0x001fca00078ec0ff */
[----:B------:R-:W0:Y:S04]  /*5d10*/  LDS.64 R14, [R30+0x18] ;  /* 0x000018001e0e7984 */ /* 0x000e280000000a00 */
[----:B----4-:R-:W3:Y:S04]  /*5d20*/  LDS.128 R4, [R30+0x20] ;  /* 0x000020001e047984 */ /* 0x010ee80000000c00 */
[----:B------:R4:W1:Y:S04]  /*5d30*/  LDS.64 R28, [R30+0x80] ;  /* 0x000080001e1c7984 */ /* 0x0008680000000a00 */
[----:B--2---:R4:W2:Y:S01]  /*5d40*/  LDS.128 R8, [R30+0x30] ;  /* 0x000030001e087984 */ /* 0x0048a20000000c00 */
[----:B0-----:R-:W-:Y:S01]  /*5d50*/  DSETP.GEU.AND P0, PT, |R12|, |R14|, PT ;  /* 0x4000000e0c00722a */ /* 0x001fe20003f0e200 */
[----:B------:R-:W-:Y:S01]  /*5d60*/  MOV R2, R14 ;  /* 0x0000000e00027202 */ /* 0x000fe20000000f00 */
[----:B------:R-:W-:-:S02]  /*5d70*/  IMAD.MOV.U32 R3, RZ, RZ, R15 ;  /* 0x000000ffff037224 */ /* 0x000fc400078e000f */
[----:B---3--:R-:W-:Y:S02]  /*5d80*/  IMAD.MOV.U32 R31, RZ, RZ, R4 ;  /* 0x000000ffff1f7224 */ /* 0x008fe400078e0004 */
[----:B------:R-:W-:-:S08]  /*5d90*/  IMAD.MOV.U32 R33, RZ, RZ, R5 ;  /* 0x000000ffff217224 */ /* 0x000fd000078e0005 */
[----:B-12-4-:R-:W-:Y:S05]  /*5da0*/  @!P0 BRA `(.L_x_571) ;  /* 0x0000000000388947 */ /* 0x016fea0003800000 */
        /* <DEDUP_REMOVED lines=14> */
.L_x_571:
[----:B------:R-:W-:Y:S05]  /*5e90*/  BSYNC.RECONVERGENT B1 ;  /* 0x0000000000017941 */ /* 0x000fea0003800200 */
.L_x_570:
        /* <DEDUP_REMOVED lines=25> */
.L_x_573:
[----:B------:R-:W-:Y:S05]  /*6030*/  BSYNC.RECONVERGENT B1 ;  /* 0x0000000000017941 */ /* 0x000fea0003800200 */
.L_x_572:
        /* <DEDUP_REMOVED lines=21> */
.L_x_575:
[----:B------:R-:W-:Y:S05]  /*6190*/  BSYNC.RECONVERGENT B1 ;  /* 0x0000000000017941 */ /* 0x000fea0003800200 */
.L_x_574:
        /* <DEDUP_REMOVED lines=21> */
.L_x_577:
[----:B------:R-:W-:Y:S05]  /*62f0*/  BSYNC.RECONVERGENT B1 ;  /* 0x0000000000017941 */ /* 0x000fea0003800200 */
.L_x_576:
        /* <DEDUP_REMOVED lines=21> */
.L_x_579:
[----:B------:R-:W-:Y:S05]  /*6450*/  BSYNC.RECONVERGENT B1 ;  /* 0x0000000000017941 */ /* 0x000fea0003800200 */
.L_x_578:
        /* <DEDUP_REMOVED lines=21> */
.L_x_581:
[----:B------:R-:W-:Y:S05]  /*65b0*/  BSYNC.RECONVERGENT B1 ;  /* 0x0000000000017941 */ /* 0x000fea0003800200 */
.L_x_580:
        /* <DEDUP_REMOVED lines=20> */
.L_x_497:
[----:B------:R-:W-:Y:S05]  /*6700*/  BSYNC.RECONVERGENT B0 ;  /* 0x0000000000007941 */ /* 0x000fea0003800200 */
.L_x_464:
[----:B------:R-:W-:Y:S05]  /*6710*/  @P1 EXIT ;  /* 0x000000000000194d */ /* 0x000fea0003800000 */
[----:B01-3--:R-:W0:Y:S01]  /*6720*/  LDC.64 R2, c[0x0][0x390] ;  /* 0x0000e400ff027b82 */ /* 0x00be220000000a00 */
[----:B------:R-:W-:Y:S02]  /*6730*/  IMAD.MOV.U32 R18, RZ, RZ, R17 ;  /* 0x000000ffff127224 */ /* 0x000fe400078e0011 */
[----:B0-----:R-:W-:-:S05]  /*6740*/  IMAD.WIDE.U32 R2, R0, 0x10, R2 ;  /* 0x0000001000027825 */ /* 0x001fca00078e0002 */
[----:B------:R-:W-:Y:S04]  /*6750*/  STG.E.64 desc[UR10][R2.64], R12 ;  /* 0x0000000c02007986 */ /* 0x000fe8000c101b0a */
[----:B------:R-:W-:Y:S01]  /*6760*/  STG.E.64 desc[UR10][R2.64+0x8], R18 ;  /* 0x0000081202007986 */ /* 0x000fe2000c101b0a */
[----:B------:R-:W-:Y:S05]  /*6770*/  EXIT ;  /* 0x000000000000794d */ /* 0x000fea0003800000 */
.L_x_582:
        /* <DEDUP_REMOVED lines=16> */
.L_x_772:


//--------------------- .text._ZN6thrust24THRUST_300001_SM_1000_NS8cuda_cub4core6detail13_kernel_agentINS1_8__reduce11ReduceAgentINS0_12zip_iteratorIN4cuda3std3__45tupleIJNS0_10device_ptrIdEENS0_17counting_iteratorIlNS0_11use_defaultESF_SF_EEEEEEEPNSB_IJdlEEESJ_iNS1_9__extrema9arg_max_fIdl11TComparatorEEEEJSI_SK_iSO_EEEvDpT0_ --------------------------
	.section	.text._ZN6thrust24THRUST_300001_SM_1000_NS8cuda_cub4core6detail13_kernel_agentINS1_8__reduce11ReduceAgentINS0_12zip_iteratorIN4cuda3std3__45tupleIJNS0_10device_ptrIdEENS0_17counting_iteratorIlNS0_11use_defaultESF_SF_EEEEEEEPNSB_IJdlEEESJ_iNS1_9__extrema9arg_max_fIdl11TComparatorEEEEJSI_SK_iSO_EEEvDpT0_,"ax",@progbits
	.align	128
        .global         _ZN6thrust24THRUST_300001_SM_1000_NS8cuda_cub4core6detail13_kernel_agentINS1_8__reduce11ReduceAgentINS0_12zip_iteratorIN4cuda3std3__45tupleIJNS0_10device_ptrIdEENS0_17counting_iteratorIlNS0_11use_defaultESF_SF_EEEEEEEPNSB_IJdlEEESJ_iNS1_9__extrema9arg_max_fIdl11TComparatorEEEEJSI_SK_iSO_EEEvDpT0_
        .type           _ZN6thrust24THRUST_300001_SM_1000_NS8cuda_cub4core6detail13_kernel_agentINS1_8__reduce11ReduceAgentINS0_12zip_iteratorIN4cuda3std3__45tupleIJNS0_10device_ptrIdEENS0_17counting_iteratorIlNS0_11use_defaultESF_SF_EEEEEEEPNSB_IJdlEEESJ_iNS1_9__extrema9arg_max_fIdl11TComparatorEEEEJSI_SK_iSO_EEEvDpT0_,@function
        .size           _ZN6thrust24THRUST_300001_SM_1000_NS8cuda_cub4core6detail13_kernel_agentINS1_8__reduce11ReduceAgentINS0_12zip_iteratorIN4cuda3std3__45tupleIJNS0_10device_ptrIdEENS0_17counting_iteratorIlNS0_11use_defaultESF_SF_EEEEEEEPNSB_IJdlEEESJ_iNS1_9__extrema9arg_max_fIdl11TComparatorEEEEJSI_SK_iSO_EEEvDpT0_,(.L_x_773 - _ZN6thrust24THRUST_300001_SM_1000_NS8cuda_cub4core6detail13_kernel_agentINS1_8__reduce11ReduceAgentINS0_12zip_iteratorIN4cuda3std3__45tupleIJNS0_10device_ptrIdEENS0_17counting_iteratorIlNS0_11use_defaultESF_SF_EEEEEEEPNSB_IJdlEEESJ_iNS1_9__extrema9arg_max_fIdl11TComparatorEEEEJSI_SK_iSO_EEEvDpT0_)
        .other          _ZN6thrust24THRUST_300001_SM_1000_NS8cuda_cub4core6detail13_kernel_agentINS1_8__reduce11ReduceAgentINS0_12zip_iteratorIN4cuda3std3__45tupleIJNS0_10device_ptrIdEENS0_17counting_iteratorIlNS0_11use_defaultESF_SF_EEEEEEEPNSB_IJdlEEESJ_iNS1_9__extrema9arg_max_fIdl11TComparatorEEEEJSI_SK_iSO_EEEvDpT0_,@"STO_CUDA_ENTRY STV_DEFAULT"
_ZN6thrust24THRUST_300001_SM_1000_NS8cuda_cub4core6detail13_kernel_agentINS1_8__reduce11ReduceAgentINS0_12zip_iteratorIN4cuda3std3__45tupleIJNS0_10device_ptrIdEENS0_17counting_iteratorIlNS0_11use_defaultESF_SF_EEEEEEEPNSB_IJdlEEESJ_iNS1_9__extrema9arg_max_fIdl11TComparatorEEEEJSI_SK_iSO_EEEvDpT0_:
.text._ZN6thrust24THRUST_300001_SM_1000_NS8cuda_cub4core6detail13_kernel_agentINS1_8__reduce11ReduceAgentINS0_12zip_iteratorIN4cuda3std3__45tupleIJNS0_10device_ptrIdEENS0_17counting_iteratorIlNS0_11use_defaultESF_SF_EEEEEEEPNSB_IJdlEEESJ_iNS1_9__extrema9arg_max_fIdl11TComparatorEEEEJSI_SK_iSO_EEEvDpT0_:
        /* <DEDUP_REMOVED lines=23> */
.L_x_586:
[----:B0-----:R-:W-:Y:S05]  /*0170*/  BSYNC.RECONVERGENT B1 ;  /* 0x0000000000017941 */ /* 0x001fea0003800200 */
.L_x_585:
        /* <DEDUP_REMOVED lines=19> */
.L_x_593:
        /* <DEDUP_REMOVED lines=31> */
.L_x_592:
[----:B------:R-:W-:Y:S05]  /*04a0*/  BSYNC.RECONVERGENT B3 ;  /* 0x0000000000037941 */ /* 0x000fea0003800200 */
.L_x_591:
[----:B------:R-:W-:Y:S01]  /*04b0*/  IADD3 R14, P0, PT, R14, 0x100, RZ ;  /* 0x000001000e0e7810 */ /* 0x000fe20007f1e0ff */
[----:B------:R-:W-:Y:S02]  /*04c0*/  VIADD R10, R10, 0x100 ;  /* 0x000001000a0a7836 */ /* 0x000fe40000000000 */
[----:B------:R-:W-:Y:S02]  /*04d0*/  IMAD.X R13, RZ, RZ, R13, P3 ;  /* 0x000000ffff0d7224 */ /* 0x000fe400018e060d */
[----:B------:R-:W-:Y:S01]  /*04e0*/  IMAD.X R15, RZ, RZ, R15, P0 ;  /* 0x000000ffff0f7224 */ /* 0x000fe200000e060f */
[----:B------:R-:W-:Y:S07]  /*04f0*/  @P2 BRA `(.L_x_593) ;  /* 0xfffffffc006c2947 */ /* 0x000fee000383ffff */
.L_x_590:
[----:B------:R-:W-:Y:S05]  /*0500*/  BSYNC.RECONVERGENT B2 ;  /* 0x0000000000027941 */ /* 0x000fea0003800200 */
.L_x_589:
[----:B------:R-:W-:-:S13]  /*0510*/  ISETP.GE.U32.AND P0, PT, R16, 0x300, PT ;  /* 0x000003001000780c */ /* 0x000fda0003f06070 */
[----:B------:R-:W-:Y:S05]  /*0520*/  @!P0 BRA `(.L_x_588) ;  /* 0x0000000400bc8947 */ /* 0x000fea0003800000 */
[----:B------:R-:W0:Y:S01]  /*0530*/  LDC.64 R4, c[0x0][0x380] ;  /* 0x0000e000ff047b82 */ /* 0x000e220000000a00 */
[----:B------:R-:W-:-:S07]  /*0540*/  VIADD R20, R10, 0x200 ;  /* 0x000002000a147836 */ /* 0x000fce0000000000 */
[----:B------:R-:W1:Y:S02]  /*0550*/  LDC.64 R6, c[0x0][0x388] ;  /* 0x0000e200ff067b82 */ /* 0x000e640000000a00 */
.L_x_602:
        /* <DEDUP_REMOVED lines=30> */
.L_x_595:
[----:B------:R-:W-:Y:S05]  /*0740*/  BSYNC.RECONVERGENT B2 ;  /* 0x0000000000027941 */ /* 0x000fea0003800200 */
.L_x_594:
[----:B-----5:R-:W-:Y:S01]  /*0750*/  DSETP.GEU.AND P0, PT, |R16|, |R14|, PT ;  /* 0x4000000e1000722a */ /* 0x020fe20003f0e200 */
[C---:B------:R-:W-:Y:S01]  /*0760*/  IADD3 R19, P1, PT, R23.reuse, R6, RZ ;  /* 0x0000000617137210 */ /* 0x040fe20007f3e0ff */
[----:B------:R-:W-:Y:S01]  /*0770*/  BSSY.RECONVERGENT B2, `(.L_x_596) ;  /* 0x0000015000027945 */ /* 0x000fe20003800200 */
[----:B------:R-:W-:Y:S02]  /*0780*/  IMAD.MOV.U32 R2, RZ, RZ, R14 ;  /* 0x000000ffff027224 */ /* 0x000fe400078e000e */
[----:B------:R-:W-:Y:S01]  /*0790*/  LEA.HI.X.SX32 R18, R23, R7, 0x1, P1 ;  /* 0x0000000717127211 */ /* 0x000fe200008f0eff */
[----:B------:R-:W-:Y:S02]  /*07a0*/  IMAD.MOV.U32 R9, RZ, RZ, R19 ;  /* 0x000000ffff097224 */ /* 0x000fe400078e0013 */
[----:B------:R-:W-:Y:S02]  /*07b0*/  IMAD.MOV.U32 R3, RZ, RZ, R15 ;  /* 0x000000ffff037224 */ /* 0x000fe400078e000f */
[----:B------:R-:W-:-:S04]  /*07c0*/  IMAD.MOV.U32 R8, RZ, RZ, R18 ;  /* 0x000000ffff087224 */ /* 0x000fc800078e0012 */
        /* <DEDUP_REMOVED lines=15> */
.L_x_597:
[----:B------:R-:W-:Y:S05]  /*08c0*/  BSYNC.RECONVERGENT B2 ;  /* 0x0000000000027941 */ /* 0x000fea0003800200 */
.L_x_596:
        /* <DEDUP_REMOVED lines=25> */
.L_x_599:
[----:B------:R-:W-:Y:S05]  /*0a60*/  BSYNC.RECONVERGENT B2 ;  /* 0x0000000000027941 */ /* 0x000fea0003800200 */
.L_x_598:
        /* <DEDUP_REMOVED lines=22> */
.L_x_601:
[----:B------:R-:W-:Y:S05]  /*0bd0*/  BSYNC.RECONVERGENT B2 ;  /* 0x0000000000027941 */ /* 0x000fea0003800200 */
.L_x_600:
[C---:B------:R-:W-:Y:S01]  /*0be0*/  VIADD R10, R20.reuse, 0x200 ;  /* 0x00000200140a7836 */ /* 0x040fe20000000000 */
[----:B------:R-:W-:-:S04]  /*0bf0*/  IADD3 R20, PT, PT, R20, 0x400, RZ ;  /* 0x0000040014147810 */ /* 0x000fc80007ffe0ff */
[----:B------:R-:W-:-:S13]  /*0c00*/  ISETP.GE.AND P0, PT, R10, UR5, PT ;  /* 0x000000050a007c0c */ /* 0x000fda000bf06270 */
[----:B------:R-:W-:Y:S05]  /*0c10*/  @!P0 BRA `(.L_x_602) ;  /* 0xfffffff800508947 */ /* 0x000fea000383ffff */
.L_x_588:
[----:B------:R-:W-:Y:S05]  /*0c20*/  BSYNC.RECONVERGENT B1 ;  /* 0x0000000000017941 */ /* 0x000fea0003800200 */
.L_x_587:
        /* <DEDUP_REMOVED lines=35> */
.L_x_605:
[----:B------:R-:W-:Y:S05]  /*0e60*/  BSYNC.RECONVERGENT B1 ;  /* 0x0000000000017941 */ /* 0x000fea0003800200 */
.L_x_604:
        /* <DEDUP_REMOVED lines=31> */
.L_x_607:
[----:B------:R-:W-:Y:S05]  /*1060*/  BSYNC.RECONVERGENT B1 ;  /* 0x0000000000017941 */ /* 0x000fea0003800200 */
.L_x_606:
        /* <DEDUP_REMOVED lines=31> */
.L_x_609:
[----:B------:R-:W-:Y:S05]  /*1260*/  BSYNC.RECONVERGENT B1 ;  /* 0x0000000000017941 */ /* 0x000fea0003800200 */
.L_x_608:
[----:B------:R-:W-:Y:S01]  /*1270*/  ISETP.GT.AND P0, PT, R10, 0x17, PT ;  /* 0x000000170a00780c */ /* 0x000fe20003f04270 */
[----:B-1----:R1:W1:Y:S01]  /*1280*/  SHFL.DOWN PT, R2, R4, 0x8, 0x1f ;  /* 0x09001f0004027f89 */ /* 0x00226200000e0000 */
[----:B------:R-:W-:Y:S01]  /*1290*/  BSSY.RECONVERGENT B1, `(.L_x_610) ;  /* 0x000001d000017945 */ /* 0x000fe20003800200 */
[----:B0-----:R-:W-:Y:S02]  /*12a0*/  IMAD.MOV.U32 R8, RZ, RZ, R11 ;  /* 0x000000ffff087224 */ /* 0x001fe400078e000b */
[----:B------:R0:W0:Y:S01]  /*12b0*/  SHFL.DOWN PT, R3, R5, 0x8, 0x1f ;  /* 0x09001f0005037f89 */ /* 0x00002200000e0000 */
[----:B------:R-:W-:Y:S02]  /*12c0*/  IMAD.MOV.U32 R9, RZ, RZ, R12 ;  /* 0x000000ffff097224 */ /* 0x000fe400078e000c */
[----:B------:R-:W-:Y:S01]  /*12d0*/  IMAD.MOV.U32 R6, RZ, RZ, R4 ;  /* 0x000000ffff067224 */ /* 0x000fe200078e0004 */
[----:B---3--:R3:W0:Y:S01]  /*12e0*/  SHFL.DOWN PT, R14, R11, 0x8, 0x1f ;  /* 0x09001f000b0e7f89 */ /* 0x00862200000e0000 */
[----:B--2---:R-:W-:-:S03]  /*12f0*/  IMAD.MOV.U32 R7, RZ, RZ, R5 ;  /* 0x000000ffff077224 */ /* 0x004fc600078e0005 */
[----:B----4-:R3:W2:Y:S01]  /*1300*/  SHFL.DOWN PT, R13, R12, 0x8, 0x1f ;  /* 0x09001f000c0d7f89 */ /* 0x0106a200000e0000 */
[----:B------:R-:W-:Y:S05]  /*1310*/  @P0 BRA `(.L_x_611) ;  /* 0x0000000000500947 */ /* 0x000fea0003800000 */
[----:B01----:R-:W-:Y:S01]  /*1320*/  DSETP.GEU.AND P0, PT, |R4|, |R2|, PT ;  /* 0x400000020400722a */ /* 0x003fe20003f0e200 */
[----:B------:R-:W-:Y:S01]  /*1330*/  IMAD.MOV.U32 R8, RZ, RZ, R14 ;  /* 0x000000ffff087224 */ /* 0x000fe200078e000e */
[----:B--2---:R-:W-:Y:S01]  /*1340*/  MOV R9, R13 ;  /* 0x0000000d00097202 */ /* 0x004fe20000000f00 */
        /* <DEDUP_REMOVED lines=17> */
.L_x_611:
[----:B------:R-:W-:Y:S05]  /*1460*/  BSYNC.RECONVERGENT B1 ;  /* 0x0000000000017941 */ /* 0x000fea0003800200 */
.L_x_610:
[----:B------:R-:W-:Y:S01]  /*1470*/  ISETP.GT.AND P0, PT, R10, 0xf, PT ;  /* 0x0000000f0a00780c */ /* 0x000fe20003f04270 */
[----:B-1----:R1:W4:Y:S01]  /*1480*/  SHFL.DOWN PT, R4, R6, 0x10, 0x1f ;  /* 0x0a001f0006047f89 */ /* 0x00232200000e0000 */
[----:B------:R-:W-:Y:S01]  /*1490*/  BSSY.RECONVERGENT B1, `(.L_x_612) ;  /* 0x000001d000017945 */ /* 0x000fe20003800200 */
[----:B0-----:R-:W-:Y:S02]  /*14a0*/  IMAD.MOV.U32 R14, RZ, RZ, R8 ;  /* 0x000000ffff0e7224 */ /* 0x001fe400078e0008 */
[----:B------:R1:W0:Y:S01]  /*14b0*/  SHFL.DOWN PT, R5, R7, 0x10, 0x1f ;  /* 0x0a001f0007057f89 */ /* 0x00022200000e0000 */
[----:B------:R-:W-:Y:S02]  /*14c0*/  IMAD.MOV.U32 R15, RZ, RZ, R9 ;  /* 0x000000ffff0f7224 */ /* 0x000fe400078e0009 */
[----:B------:R-:W-:Y:S01]  /*14d0*/  IMAD.MOV.U32 R2, RZ, RZ, R6 ;  /* 0x000000ffff027224 */ /* 0x000fe200078e0006 */
[----:B---3--:R1:W3:Y:S01]  /*14e0*/  SHFL.DOWN PT, R11, R8, 0x10, 0x1f ;  /* 0x0a001f00080b7f89 */ /* 0x0082e200000e0000 */
[----:B------:R-:W-:-:S03]  /*14f0*/  IMAD.MOV.U32 R3, RZ, RZ, R7 ;  /* 0x000000ffff037224 */ /* 0x000fc600078e0007 */
[----:B------:R1:W0:Y:S01]  /*1500*/  SHFL.DOWN PT, R12, R9, 0x10, 0x1f ;  /* 0x0a001f00090c7f89 */ /* 0x00022200000e0000 */
[----:B------:R-:W-:Y:S05]  /*1510*/  @P0 BRA `(.L_x_613) ;  /* 0x0000000000500947 */ /* 0x000fea0003800000 */
[----:B0---4-:R-:W-:Y:S01]  /*1520*/  DSETP.GEU.AND P0, PT, |R6|, |R4|, PT ;  /* 0x400000040600722a */ /* 0x011fe20003f0e200 */
[----:B---3--:R-:W-:Y:S02]  /*1530*/  IMAD.MOV.U32 R14, RZ, RZ, R11 ;  /* 0x000000ffff0e7224 */ /* 0x008fe400078e000b */
        /* <DEDUP_REMOVED lines=18> */
.L_x_613:
[----:B------:R-:W-:Y:S05]  /*1660*/  BSYNC.RECONVERGENT B1 ;  /* 0x0000000000017941 */ /* 0x000fea0003800200 */
.L_x_612:
[----:B------:R-:W-:Y:S01]  /*1670*/  ISETP.NE.AND P0, PT, R10, RZ, PT ;  /* 0x000000ff0a00720c */ /* 0x000fe20003f05270 */
[----:B------:R-:W-:-:S12]  /*1680*/  BSSY.RECONVERGENT B1, `(.L_x_614) ;  /* 0x000000a000017945 */ /* 0x000fd80003800200 */
[----:B------:R-:W-:Y:S05]  /*1690*/  @P0 BRA `(.L_x_615) ;  /* 0x0000000000200947 */ /* 0x000fea0003800000 */
[----:B-1----:R-:W1:Y:S01]  /*16a0*/  S2R R6, SR_CgaCtaId ;  /* 0x0000000000067919 */ /* 0x002e620000008800 */
[----:B0-----:R-:W-:Y:S02]  /*16b0*/  MOV R5, 0x400 ;  /* 0x0000040000057802 */ /* 0x001fe40000000f00 */
[----:B----4-:R-:W-:-:S04]  /*16c0*/  SHF.R.U32.HI R4, RZ, 0x1, R0 ;  /* 0x00000001ff047819 */ /* 0x010fc80000011600 */
[----:B------:R-:W-:Y:S02]  /*16d0*/  LOP3.LUT R4, R4, 0x1f0, RZ, 0xc0, !PT ;  /* 0x000001f004047812 */ /* 0x000fe400078ec0ff */
[----:B-1----:R-:W-:-:S05]  /*16e0*/  LEA R5, R6, R5, 0x18 ;  /* 0x0000000506057211 */ /* 0x002fca00078ec0ff */
[----:B------:R-:W-:-:S05]  /*16f0*/  IMAD.IADD R5, R4, 0x1, R5 ;  /* 0x0000000104057824 */ /* 0x000fca00078e0205 */
[----:B------:R0:W-:Y:S04]  /*1700*/  STS.64 [R5+0x10], R14 ;  /* 0x0000100e05007388 */ /* 0x0001e80000000a00 */
[----:B------:R0:W-:Y:S02]  /*1710*/  STS.64 [R5+0x8], R2 ;  /* 0x0000080205007388 */ /* 0x0001e40000000a00 */
.L_x_615:
[----:B------:R-:W-:Y:S05]  /*1720*/  BSYNC.RECONVERGENT B1 ;  /* 0x0000000000017941 */ /* 0x000fea0003800200 */
.L_x_614:
        /* <DEDUP_REMOVED lines=8> */
[----:B-1--4-:R-:W1:Y:S04]  /*17b0*/  LDS.128 R4, [R0+0x20] ;  /* 0x0000200000047984 */ /* 0x012e680000000c00 */
[----:B--2---:R2:W4:Y:S04]  /*17c0*/  LDS.64 R12, [R0+0x80] ;  /* 0x00008000000c7984 */ /* 0x0045280000000a00 */
[----:B---3--:R2:W3:Y:S01]  /*17d0*/  LDS.128 R8, [R0+0x30] ;  /* 0x0000300000087984 */ /* 0x0084e20000000c00 */
[----:B0-----:R-:W-:Y:S01]  /*17e0*/  DSETP.GEU.AND P0, PT, |R2|, |R16|, PT ;  /* 0x400000100200722a */ /* 0x001fe20003f0e200 */
[----:B------:R-:W-:Y:S01]  /*17f0*/  IMAD.MOV.U32 R24, RZ, RZ, R16 ;  /* 0x000000ffff187224 */ /* 0x000fe200078e0010 */
[----:B------:R-:W-:Y:S01]  /*1800*/  MOV R25, R17 ;  /* 0x0000001100197202 */ /* 0x000fe20000000f00 */
[----:B-1----:R-:W-:-:S02]  /*1810*/  IMAD.MOV.U32 R26, RZ, RZ, R4 ;  /* 0x000000ffff1a7224 */ /* 0x002fc400078e0004 */
[----:B------:R-:W-:-:S09]  /*1820*/  IMAD.MOV.U32 R27, RZ, RZ, R5 ;  /* 0x000000ffff1b7224 */ /* 0x000fd200078e0005 */
        /* <DEDUP_REMOVED lines=15> */
.L_x_618:
[----:B------:R-:W-:Y:S05]  /*1920*/  BSYNC.RECONVERGENT B1 ;  /* 0x0000000000017941 */ /* 0x000fea0003800200 */
.L_x_617:
        /* <DEDUP_REMOVED lines=23> */
.L_x_620:
[----:B------:R-:W-:Y:S05]  /*1aa0*/  BSYNC.RECONVERGENT B1 ;  /* 0x0000000000017941 */ /* 0x000fea0003800200 */
.L_x_619:
        /* <DEDUP_REMOVED lines=21> */
.L_x_622:
[----:B------:R-:W-:Y:S05]  /*1c00*/  BSYNC.RECONVERGENT B1 ;  /* 0x0000000000017941 */ /* 0x000fea0003800200 */
.L_x_621:
        /* <DEDUP_REMOVED lines=23> */
.L_x_624:
[----:B------:R-:W-:Y:S05]  /*1d80*/  BSYNC.RECONVERGENT B1 ;  /* 0x0000000000017941 */ /* 0x000fea0003800200 */
.L_x_623:
        /* <DEDUP_REMOVED lines=21> */
.L_x_626:
[----:B------:R-:W-:Y:S05]  /*1ee0*/  BSYNC.RECONVERGENT B1 ;  /* 0x0000000000017941 */ /* 0x000fea0003800200 */
.L_x_625:
[----:B------:R-:W-:Y:S01]  /*1ef0*/  DSETP.GEU.AND P0, PT, |R2|, |R10|, PT ;  /* 0x4000000a0200722a */ /* 0x000fe20003f0e200 */
[----:B------:R-:W-:Y:S01]  /*1f00*/  BSSY.RECONVERGENT B1, `(.L_x_627) ;  /* 0x0000014000017945 */ /* 0x000fe20003800200 */
[----:B------:R-:W-:Y:S01]  /*1f10*/  IMAD.MOV.U32 R8, RZ, RZ, R10 ;  /* 0x000000ffff087224 */ /* 0x000fe200078e000a */
[----:B---3--:R-:W-:Y:S01]  /*1f20*/  MOV R0, R5 ;  /* 0x0000000500007202 */ /* 0x008fe20000000f00 */
        /* <DEDUP_REMOVED lines=17> */
.L_x_628:
[----:B------:R-:W-:Y:S05]  /*2040*/  BSYNC.RECONVERGENT B1 ;  /* 0x0000000000017941 */ /* 0x000fea0003800200 */
.L_x_627:
        /* <DEDUP_REMOVED lines=21> */
.L_x_603:
        /* <DEDUP_REMOVED lines=9> */
[----:B------:R-:W-:Y:S02]  /*2230*/  VIADD R5, R5, UR6 ;  /* 0x0000000605057c36 */ /* 0x000fe40008000000 */
        /* <DEDUP_REMOVED lines=9> */
[----:B----4-:R-:W-:Y:S01]  /*22d0*/  IMAD.MOV.U32 R14, RZ, RZ, R12 ;  /* 0x000000ffff0e7224 */ /* 0x010fe200078e000c */
[----:B------:R-:W-:Y:S01]  /*22e0*/  MOV R6, R10 ;  /* 0x0000000a00067202 */ /* 0x000fe20000000f00 */
[----:B0-----:R-:W-:Y:S02]  /*22f0*/  IMAD.MOV.U32 R16, RZ, RZ, R13 ;  /* 0x000000ffff107224 */ /* 0x001fe400078e000d */
        /* <DEDUP_REMOVED lines=16> */
.L_x_630:
[----:B------:R-:W-:Y:S05]  /*2400*/  BSYNC.RECONVERGENT B1 ;  /* 0x0000000000017941 */ /* 0x000fea0003800200 */
.L_x_629:
        /* <DEDUP_REMOVED lines=32> */
.L_x_632:
[----:B------:R-:W-:Y:S05]  /*2610*/  BSYNC.RECONVERGENT B1 ;  /* 0x0000000000017941 */ /* 0x000fea0003800200 */
.L_x_631:
[----:B-1----:R-:W-:Y:S01]  /*2620*/  VIADD R2, R4, 0x4 ;  /* 0x0000000404027836 */ /* 0x002fe20000000000 */
[----:B------:R1:W4:Y:S01]  /*2630*/  SHFL.DOWN PT, R6, R8, 0x4, R5 ;  /* 0x0880000008067989 */ /* 0x00032200000e0005 */
[----:B------:R-:W-:Y:S01]  /*2640*/  BSSY.RECONVERGENT B1, `(.L_x_633) ;  /* 0x000001e000017945 */ /* 0x000fe20003800200 */
[----:B--2---:R-:W-:Y:S01]  /*2650*/  IMAD.MOV.U32 R14, RZ, RZ, R10 ;  /* 0x000000ffff0e7224 */ /* 0x004fe200078e000a */
[----:B------:R-:W-:Y:S01]  /*2660*/  MOV R16, R12 ;  /* 0x0000000c00107202 */ /* 0x000fe20000000f00 */
[----:B------:R1:W2:Y:S01]  /*2670*/  SHFL.DOWN PT, R7, R9, 0x4, R5 ;  /* 0x0880000009077989 */ /* 0x0002a200000e0005 */
[----:B------:R-:W-:Y:S01]  /*2680*/  ISETP.GT.AND P0, PT, R2, R5, PT ;  /* 0x000000050200720c */ /* 0x000fe20003f04270 */
[----:B------:R-:W-:Y:S02]  /*2690*/  IMAD.MOV.U32 R2, RZ, RZ, R8 ;  /* 0x000000ffff027224 */ /* 0x000fe400078e0008 */
[----:B---3--:R1:W3:Y:S01]  /*26a0*/  SHFL.DOWN PT, R11, R10, 0x4, R5 ;  /* 0x088000000a0b7989 */ /* 0x0082e200000e0005 */
[----:B------:R-:W-:-:S03]  /*26b0*/  IMAD.MOV.U32 R3, RZ, RZ, R9 ;  /* 0x000000ffff037224 */ /* 0x000fc600078e0009 */
[----:B0-----:R1:W0:Y:S06]  /*26c0*/  SHFL.DOWN PT, R13, R12, 0x4, R5 ;  /* 0x088000000c0d7989 */ /* 0x00122c00000e0005 */
        /* <DEDUP_REMOVED lines=21> */
.L_x_634:
[----:B------:R-:W-:Y:S05]  /*2820*/  BSYNC.RECONVERGENT B1 ;  /* 0x0000000000017941 */ /* 0x000fea0003800200 */
.L_x_633:
        /* <DEDUP_REMOVED lines=8> */
[----:B---3--:R3:W1:Y:S01]  /*28b0*/  SHFL.DOWN PT, R11, R14, 0x8, R5 ;  /* 0x090000000e0b7989 */ /* 0x00866200000e0005 */
[----:B--2---:R-:W-:-:S03]  /*28c0*/  IMAD.MOV.U32 R7, RZ, RZ, R3 ;  /* 0x000000ffff077224 */ /* 0x004fc600078e0003 */
[----:B0-----:R3:W0:Y:S04]  /*28d0*/  SHFL.DOWN PT, R13, R16, 0x8, R5 ;  /* 0x09000000100d7989 */ /* 0x00162800000e0005 */
        /* <DEDUP_REMOVED lines=21> */
.L_x_636:
[----:B------:R-:W-:Y:S05]  /*2a30*/  BSYNC.RECONVERGENT B1 ;  /* 0x0000000000017941 */ /* 0x000fea0003800200 */
.L_x_635:
[----:B-1----:R-:W-:Y:S01]  /*2a40*/  VIADD R2, R4, 0x10 ;  /* 0x0000001004027836 */ /* 0x002fe20000000000 */
[----:B----4-:R1:W2:Y:S01]  /*2a50*/  SHFL.DOWN PT, R8, R6, 0x10, R5 ;  /* 0x0a00000006087989 */ /* 0x0102a200000e0005 */
[----:B------:R-:W-:Y:S01]  /*2a60*/  BSSY.RECONVERGENT B1, `(.L_x_637) ;  /* 0x000001e000017945 */ /* 0x000fe20003800200 */
[----:B---3--:R-:W-:Y:S02]  /*2a70*/  IMAD.MOV.U32 R14, RZ, RZ, R10 ;  /* 0x000000ffff0e7224 */ /* 0x008fe400078e000a */
[----:B------:R-:W-:Y:S01]  /*2a80*/  ISETP.GT.AND P0, PT, R2, R5, PT ;  /* 0x000000050200720c */ /* 0x000fe20003f04270 */
[----:B------:R1:W3:Y:S01]  /*2a90*/  SHFL.DOWN PT, R9, R7, 0x10, R5 ;  /* 0x0a00000007097989 */ /* 0x0002e200000e0005 */
[----:B------:R-:W-:Y:S02]  /*2aa0*/  IMAD.MOV.U32 R15, RZ, RZ, R12 ;  /* 0x000000ffff0f7224 */ /* 0x000fe400078e000c */
[----:B------:R-:W-:Y:S01]  /*2ab0*/  IMAD.MOV.U32 R2, RZ, RZ, R6 ;  /* 0x000000ffff027224 */ /* 0x000fe200078e0006 */
[----:B------:R1:W4:Y:S01]  /*2ac0*/  SHFL.DOWN PT, R11, R10, 0x10, R5 ;  /* 0x0a0000000a0b7989 */ /* 0x00032200000e0005 */
        /* <DEDUP_REMOVED lines=23> */
.L_x_638:
[----:B------:R-:W-:Y:S05]  /*2c40*/  BSYNC.RECONVERGENT B1 ;  /* 0x0000000000017941 */ /* 0x000fea0003800200 */
.L_x_637:
        /* <DEDUP_REMOVED lines=11> */
.L_x_640:
[----:B------:R-:W-:Y:S05]  /*2d00*/  BSYNC.RECONVERGENT B1 ;  /* 0x0000000000017941 */ /* 0x000fea0003800200 */
.L_x_639:
[----:B------:R-:W-:Y:S01]  /*2d10*/  BAR.SYNC.DEFER_BLOCKING 0x0 ;  /* 0x0000000000007b1d */ /* 0x000fe20000010000 */
[----:B------:R-:W-:-:S13]  /*2d20*/  ISETP.NE.AND P1, PT, R0, RZ, PT ;  /* 0x000000ff0000720c */ /* 0x000fda0003f25270 */
[----:B------:R-:W-:Y:S05]  /*2d30*/  @P1 BRA `(.L_x_616) ;  /* 0x0000003400d41947 */ /* 0x000fea0003800000 */
[----:B------:R-:W-:Y:S01]  /*2d40*/  UISETP.GE.AND UP0, UPT, UR6, 0x21, UPT ;  /* 0x000000210600788c */ /* 0x000fe2000bf06270 */
[----:B----4-:R-:W-:Y:S02]  /*2d50*/  IMAD.MOV.U32 R11, RZ, RZ, R14 ;  /* 0x000000ffff0b7224 */ /* 0x010fe400078e000e */
[----:B--2---:R-:W-:Y:S02]  /*2d60*/  IMAD.MOV.U32 R8, RZ, RZ, R15 ;  /* 0x000000ffff087224 */ /* 0x004fe400078e000f */
        /* <DEDUP_REMOVED lines=8> */
[----:B0-----:R-:W0:Y:S01]  /*2df0*/  LDS.64 R12, [UR4+0x20] ;  /* 0x00002004ff0c7984 */ /* 0x001e220008000a00 */
[----:B-1----:R-:W-:Y:S01]  /*2e00*/  DSETP.GEU.AND P0, PT, |R2|, |R6|, PT ;  /* 0x400000060200722a */ /* 0x002fe20003f0e200 */
[----:B------:R-:W-:Y:S01]  /*2e10*/  MOV R4, R6 ;  /* 0x0000000600047202 */ /* 0x000fe20000000f00 */
[----:B------:R-:W-:Y:S02]  /*2e20*/  IMAD.MOV.U32 R5, RZ, RZ, R7 ;  /* 0x000000ffff057224 */ /* 0x000fe400078e0007 */
[----:B0-----:R-:W-:Y:S02]  /*2e30*/  IMAD.MOV.U32 R11, RZ, RZ, R12 ;  /* 0x000000ffff0b7224 */ /* 0x001fe400078e000c */
        /* <DEDUP_REMOVED lines=16> */
.L_x_642:
[----:B------:R-:W-:Y:S05]  /*2f40*/  BSYNC.RECONVERGENT B1 ;  /* 0x0000000000017941 */ /* 0x000fea0003800200 */
.L_x_641:
[----:B------:R-:W-:Y:S01]  /*2f50*/  UISETP.GE.AND UP0, UPT, UR6, 0x41, UPT ;  /* 0x000000410600788c */ /* 0x000fe2000bf06270 */
[----:B---3--:R-:W-:Y:S02]  /*2f60*/  IMAD.MOV.U32 R9, RZ, RZ, R11 ;  /* 0x000000ffff097224 */ /* 0x008fe400078e000b */
[----:B------:R-:W-:Y:S02]  /*2f70*/  IMAD.MOV.U32 R0, RZ, RZ, R8 ;  /* 0x000000ffff007224 */ /* 0x000fe400078e0008 */
[----:B------:R-:W-:Y:S02]  /*2f80*/  IMAD.MOV.U32 R2, RZ, RZ, R4 ;  /* 0x000000ffff027224 */ /* 0x000fe400078e0004 */
[----:B------:R-:W-:Y:S02]  /*2f90*/  IMAD.MOV.U32 R3, RZ, RZ, R5 ;  /* 0x000000ffff037224 */ /* 0x000fe400078e0005 */
        /* <DEDUP_REMOVED lines=8> */
[----:B------:R-:W-:Y:S02]  /*3020*/  IMAD.MOV.U32 R2, RZ, RZ, R6 ;  /* 0x000000ffff027224 */ /* 0x000fe400078e0006 */
[----:B------:R-:W-:Y:S02]  /*3030*/  IMAD.MOV.U32 R3, RZ, RZ, R7 ;  /* 0x000000ffff037224 */ /* 0x000fe400078e0007 */
[----:B0-----:R-:W-:-:S02]  /*3040*/  IMAD.MOV.U32 R9, RZ, RZ, R12 ;  /* 0x000000ffff097224 */ /* 0x001fc400078e000c */
        /* <DEDUP_REMOVED lines=16> */
.L_x_644:
[----:B------:R-:W-:Y:S05]  /*3150*/  BSYNC.RECONVERGENT B1 ;  /* 0x0000000000017941 */ /* 0x000fea0003800200 */
.L_x_643:
[----:B------:R-:W-:Y:S01]  /*3160*/  UISETP.GE.AND UP0, UPT, UR6, 0x61, UPT ;  /* 0x000000610600788c */ /* 0x000fe2000bf06270 */
[----:B------:R-:W-:Y:S01]  /*3170*/  IMAD.MOV.U32 R11, RZ, RZ, R9 ;  /* 0x000000ffff0b7224 */ /* 0x000fe200078e0009 */
[----:B------:R-:W-:Y:S01]  /*3180*/  MOV R8, R0 ;  /* 0x0000000000087202 */ /* 0x000fe20000000f00 */
[----:B------:R-:W-:Y:S02]  /*3190*/  IMAD.MOV.U32 R4, RZ, RZ, R2 ;  /* 0x000000ffff047224 */ /* 0x000fe400078e0002 */
[----:B------:R-:W-:-:S04]  /*31a0*/  IMAD.MOV.U32 R5, RZ, RZ, R3 ;  /* 0x000000ffff057224 */ /* 0x000fc800078e0003 */
        /* <DEDUP_REMOVED lines=27> */
.L_x_646:
[----:B------:R-:W-:Y:S05]  /*3360*/  BSYNC.RECONVERGENT B1 ;  /* 0x0000000000017941 */ /* 0x000fea0003800200 */
.L_x_645:
[----:B------:R-:W-:Y:S01]  /*3370*/  UISETP.GE.AND UP0, UPT, UR6, 0x81, UPT ;  /* 0x000000810600788c */ /* 0x000fe2000bf06270 */
[----:B------:R-:W-:Y:S02]  /*3380*/  IMAD.MOV.U32 R9, RZ, RZ, R11 ;  /* 0x000000ffff097224 */ /* 0x000fe400078e000b */
        /* <DEDUP_REMOVED lines=30> */
.L_x_648:
[----:B------:R-:W-:Y:S05]  /*3570*/  BSYNC.RECONVERGENT B1 ;  /* 0x0000000000017941 */ /* 0x000fea0003800200 */
.L_x_647:
        /* <DEDUP_REMOVED lines=32> */
.L_x_650:
[----:B------:R-:W-:Y:S05]  /*3780*/  BSYNC.RECONVERGENT B1 ;  /* 0x0000000000017941 */ /* 0x000fea0003800200 */
.L_x_649:
        /* <DEDUP_REMOVED lines=14> */
[----:B------:R-:W-:Y:S01]  /*3870*/  IMAD.MOV.U32 R7, RZ, RZ, R3 ;  /* 0x000000ffff077224 */ /* 0x000fe200078e0003 */
[----:B0-----:R-:W-:Y:S01]  /*3880*/  MOV R0, R13 ;  /* 0x0000000d00007202 */ /* 0x001fe20000000f00 */
        /* <DEDUP_REMOVED lines=16> */
.L_x_652:
[----:B------:R-:W-:Y:S05]  /*3990*/  BSYNC.RECONVERGENT B1 ;  /* 0x0000000000017941 */ /* 0x000fea0003800200 */
.L_x_651:
[----:B------:R-:W-:Y:S01]  /*39a0*/  UISETP.GE.AND UP0, UPT, UR6, 0xe1, UPT ;  /* 0x000000e10600788c */ /* 0x000fe2000bf06270 */
[----:B------:R-:W-:Y:S02]  /*39b0*/  IMAD.MOV.U32 R14, RZ, RZ, R9 ;  /* 0x000000ffff0e7224 */ /* 0x000fe400078e0009 */
[----:B------:R-:W-:Y:S02]  /*39c0*/  IMAD.MOV.U32 R15, RZ, RZ, R0 ;  /* 0x000000ffff0f7224 */ /* 0x000fe400078e0000 */
[----:B------:R-:W-:Y:S02]  /*39d0*/  IMAD.MOV.U32 R2, RZ, RZ, R6 ;  /* 0x000000ffff027224 */ /* 0x000fe400078e0006 */
[----:B------:R-:W-:Y:S02]  /*39e0*/  IMAD.MOV.U32 R3, RZ, RZ, R7 ;  /* 0x000000ffff037224 */ /* 0x000fe400078e0007 */
[----:B------:R-:W-:Y:S05]  /*39f0*/  BRA.U !UP0, `(.L_x_616) ;  /* 0x0000002908a47547 */ /* 0x000fea000b800000 */
[----:B------:R-:W1:Y:S01]  /*3a00*/  S2UR UR5, SR_CgaCtaId ;  /* 0x00000000000579c3 */ /* 0x000e620000008800 */
[----:B------:R-:W-:Y:S02]  /*3a10*/  UMOV UR4, 0x400 ;  /* 0x0000040000047882 */ /* 0x000fe40000000000 */
[----:B-1----:R-:W-:-:S09]  /*3a20*/  ULEA UR4, UR5, UR4, 0x18 ;  /* 0x0000000405047291 */ /* 0x002fd2000f8ec0ff */
[----:B------:R-:W1:Y:S04]  /*3a30*/  LDS.64 R4, [UR4+0x78] ;  /* 0x00007804ff047984 */ /* 0x000e680008000a00 */
[----:B------:R-:W2:Y:S01]  /*3a40*/  LDS.64 R10, [UR4+0x80] ;  /* 0x00008004ff0a7984 */ /* 0x000ea20008000a00 */
        /* <DEDUP_REMOVED lines=21> */
.L_x_584:
        /* <DEDUP_REMOVED lines=30> */
[----:B------:R-:W-:Y:S02]  /*3d80*/  ISETP.GE.U32.AND.EX P0, PT, RZ, RZ, PT, P0 ;  /* 0x000000ffff00720c */ /* 0x000fe40003f06100 */
[----:B------:R-:W-:-:S11]  /*3d90*/  IADD3.X R7, PT, PT, RZ, UR7, RZ, P1, !PT ;  /* 0x00000007ff077c10 */ /* 0x000fd60008ffe4ff */
[----:B------:R-:W-:-:S06]  /*3da0*/  DSETP.LT.OR P0, PT, |R8|, |R4|, !P0 ;  /* 0x400000040800722a */ /* 0x000fcc0004701600 */
[----:B------:R-:W-:Y:S02]  /*3db0*/  FSEL R8, R4, R8, P0 ;  /* 0x0000000804087208 */ /* 0x000fe40000000000 */
[----:B------:R-:W-:Y:S02]  /*3dc0*/  FSEL R9, R5, R9, P0 ;  /* 0x0000000905097208 */ /* 0x000fe40000000000 */
[----:B------:R-:W-:Y:S02]  /*3dd0*/  SEL R23, R6, R23, P0 ;  /* 0x0000001706177207 */ /* 0x000fe40000000000 */
[----:B------:R-:W-:-:S07]  /*3de0*/  SEL R24, R7, R24, P0 ;  /* 0x0000001807187207 */ /* 0x000fce0000000000 */
.L_x_654:
[----:B------:R-:W-:Y:S05]  /*3df0*/  BSYNC.RECONVERGENT B1 ;  /* 0x0000000000017941 */ /* 0x000fea0003800200 */
.L_x_653:
[----:B------:R-:W-:Y:S01]  /*3e00*/  UISETP.GE.U32.AND UP0, UPT, UR4, 0xa00, UPT ;  /* 0x00000a000400788c */ /* 0x000fe2000bf06070 */
[----:B------:R-:W-:-:S08]  /*3e10*/  IMAD.MOV.U32 R5, RZ, RZ, 0x500 ;  /* 0x00000500ff057424 */ /* 0x000fd000078e00ff */
[----:B------:R-:W-:Y:S05]  /*3e20*/  BRA.U !UP0, `(.L_x_655) ;  /* 0x00000005084c7547 */ /* 0x000fea000b800000 */
[----:B------:R-:W-:Y:S01]  /*3e30*/  IMAD.MOV.U32 R12, RZ, RZ, R8 ;  /* 0x000000ffff0c7224 */ /* 0x000fe200078e0008 */
[----:B------:R-:W0:Y:S01]  /*3e40*/  LDCU UR4, c[0x0][0x398] ;  /* 0x00007300ff0477ac */ /* 0x000e220008000800 */
[----:B------:R-:W-:Y:S02]  /*3e50*/  IMAD.MOV.U32 R13, RZ, RZ, R9 ;  /* 0x000000ffff0d7224 */ /* 0x000fe400078e0009 */
[----:B------:R-:W-:Y:S01]  /*3e60*/  IMAD.MOV.U32 R17, RZ, RZ, 0x500 ;  /* 0x00000500ff117424 */ /* 0x000fe200078e00ff */
[----:B------:R-:W1:Y:S01]  /*3e70*/  LDCU.64 UR6, c[0x0][0x388] ;  /* 0x00007100ff0677ac */ /* 0x000e620008000a00 */
[----:B------:R-:W-:-:S05]  /*3e80*/  NOP ;  /* 0x0000000000007918 */ /* 0x000fca0000000000 */
.L_x_656:
[----:B------:R-:W-:-:S05]  /*3e90*/  IMAD.WIDE.U32 R26, R17, 0x8, R2 ;  /* 0x00000008111a7825 */ /* 0x000fca00078e0002 */
[----:B------:R-:W2:Y:S04]  /*3ea0*/  LDG.E.64 R14, desc[UR8][R26.64] ;  /* 0x000000081a0e7981 */ /* 0x000ea8000c1e1b00 */
[----:B------:R-:W3:Y:S04]  /*3eb0*/  LDG.E.64 R4, desc[UR8][R26.64+0x800] ;  /* 0x000800081a047981 */ /* 0x000ee8000c1e1b00 */
[----:B------:R-:W4:Y:S04]  /*3ec0*/  LDG.E.64 R6, desc[UR8][R26.64+0x1000] ;  /* 0x001000081a067981 */ /* 0x000f28000c1e1b00 */
[----:B------:R-:W5:Y:S04]  /*3ed0*/  LDG.E.64 R10, desc[UR8][R26.64+0x1800] ;  /* 0x001800081a0a7981 */ /* 0x000f68000c1e1b00 */
[----:B------:R-:W5:Y:S01]  /*3ee0*/  LDG.E.64 R8, desc[UR8][R26.64+0x2000] ;  /* 0x002000081a087981 */ /* 0x000f62000c1e1b00 */
[----:B-1----:R-:W-:-:S04]  /*3ef0*/  IADD3 R18, P0, P1, R0, UR6, R17 ;  /* 0x0000000600127c10 */ /* 0x002fc8000f91e011 */
[----:B------:R-:W-:Y:S01]  /*3f00*/  IADD3.X R16, PT, PT, RZ, UR7, RZ, P0, P1 ;  /* 0x00000007ff107c10 */ /* 0x000fe200087e24ff */
[----:B------:R-:W-:Y:S01]  /*3f10*/  IMAD.MOV.U32 R20, RZ, RZ, R18 ;  /* 0x000000ffff147224 */ /* 0x000fe200078e0012 */
[----:B------:R-:W-:-:S03]  /*3f20*/  IADD3 R22, P3, PT, R18, 0x100, RZ ;  /* 0x0000010012167810 */ /* 0x000fc60007f7e0ff */
        /* <DEDUP_REMOVED lines=11> */
[----:B------:R-:W-:Y:S01]  /*3fe0*/  IMAD.X R24, RZ, RZ, R16, P3 ;  /* 0x000000ffff187224 */ /* 0x000fe200018e0610 */
[----:B------:R-:W-:-:S03]  /*3ff0*/  IADD3 R13, P3, PT, R18, 0x200, RZ ;  /* 0x00000200120d7810 */ /* 0x000fc60007f7e0ff */
[----:B---3--:R-:W-:-:S14]  /*4000*/  DSETP.GEU.AND P1, PT, |R14|, |R4|, PT ;  /* 0x400000040e00722a */ /* 0x008fdc0003f2e200 */
[----:B------:R-:W-:-:S04]  /*4010*/  @P1 ISETP.GE.U32.AND P0, PT, R20, R22, PT ;  /* 0x000000161400120c */ /* 0x000fc80003f06070 */
[----:B------:R-:W-:-:S13]  /*4020*/  @P1 ISETP.GE.AND.EX P0, PT, R19, R24, PT, P0 ;  /* 0x000000181300120c */ /* 0x000fda0003f06300 */
[----:B------:R-:W-:-:S06]  /*4030*/  @P1 DSETP.LT.OR P0, PT, |R4|, |R14|, !P0 ;  /* 0x4000000e0400122a */ /* 0x000fcc0004701600 */
[----:B------:R-:W-:Y:S01]  /*4040*/  @P1 FSEL R12, R14, R4, P0 ;  /* 0x000000040e0c1208 */ /* 0x000fe20000000000 */
[----:B------:R-:W-:Y:S01]  /*4050*/  IMAD.X R14, RZ, RZ, R16, P3 ;  /* 0x000000ffff0e7224 */ /* 0x000fe200018e0610 */
[----:B------:R-:W-:Y:S02]  /*4060*/  @P1 FSEL R15, R15, R5, P0 ;  /* 0x000000050f0f1208 */ /* 0x000fe40000000000 */
[----:B------:R-:W-:Y:S01]  /*4070*/  @P1 SEL R22, R20, R22, P0 ;  /* 0x0000001614161207 */ /* 0x000fe20000000000 */
[----:B------:R-:W-:Y:S01]  /*4080*/  @P1 IMAD.MOV.U32 R4, RZ, RZ, R12 ;  /* 0x000000ffff041224 */ /* 0x000fe200078e000c */
[----:B------:R-:W-:Y:S01]  /*4090*/  IADD3 R12, P3, PT, R18, 0x300, RZ ;  /* 0x00000300120c7810 */ /* 0x000fe20007f7e0ff */
[----:B------:R-:W-:Y:S02]  /*40a0*/  @P1 IMAD.MOV.U32 R5, RZ, RZ, R15 ;  /* 0x000000ffff051224 */ /* 0x000fe400078e000f */
[----:B------:R-:W-:Y:S01]  /*40b0*/  IMAD.MOV.U32 R15, RZ, RZ, R24 ;  /* 0x000000ffff0f7224 */ /* 0x000fe200078e0018 */
[----:B------:R-:W-:-:S03]  /*40c0*/  @P1 SEL R15, R19, R24, P0 ;  /* 0x00000018130f1207 */ /* 0x000fc60000000000 */
[----:B----4-:R-:W-:-:S14]  /*40d0*/  DSETP.GEU.AND P2, PT, |R4|, |R6|, PT ;  /* 0x400000060400722a */ /* 0x010fdc0003f4e200 */
[----:B------:R-:W-:-:S04]  /*40e0*/  @P2 ISETP.GE.U32.AND P0, PT, R22, R13, PT ;  /* 0x0000000d1600220c */ /* 0x000fc80003f06070 */
[----:B------:R-:W-:-:S13]  /*40f0*/  @P2 ISETP.GE.AND.EX P0, PT, R15, R14, PT, P0 ;  /* 0x0000000e0f00220c */ /* 0x000fda0003f06300 */
[----:B------:R-:W-:-:S06]  /*4100*/  @P2 DSETP.LT.OR P0, PT, |R6|, |R4|, !P0 ;  /* 0x400000040600222a */ /* 0x000fcc0004701600 */
[----:B------:R-:W-:Y:S02]  /*4110*/  @P2 FSEL R4, R4, R6, P0 ;  /* 0x0000000604042208 */ /* 0x000fe40000000000 */
[----:B------:R-:W-:Y:S02]  /*4120*/  @P2 FSEL R5, R5, R7, P0 ;  /* 0x0000000705052208 */ /* 0x000fe40000000000 */
[----:B------:R-:W-:Y:S01]  /*4130*/  @P2 SEL R14, R15, R14, P0 ;  /* 0x0000000e0f0e2207 */ /* 0x000fe20000000000 */
[----:B------:R-:W-:Y:S02]  /*4140*/  @P2 IMAD.MOV.U32 R6, RZ, RZ, R4 ;  /* 0x000000ffff062224 */ /* 0x000fe400078e0004 */
[----:B------:R-:W-:Y:S02]  /*4150*/  @P2 IMAD.MOV.U32 R7, RZ, RZ, R5 ;  /* 0x000000ffff072224 */ /* 0x000fe400078e0005 */
[----:B------:R-:W-:Y:S01]  /*4160*/  IMAD.MOV.U32 R5, RZ, RZ, R13 ;  /* 0x000000ffff057224 */ /* 0x000fe200078e000d */
[----:B------:R-:W-:Y:S01]  /*4170*/  @P2 SEL R5, R22, R13, P0 ;  /* 0x0000000d16052207 */ /* 0x000fe20000000000 */
        /* <DEDUP_REMOVED lines=13> */
[----:B------:R-:W-:-:S04]  /*4250*/  IADD3 R5, PT, PT, R17, 0xa00, RZ ;  /* 0x00000a0011057810 */ /* 0x000fc80007ffe0ff */
[----:B0-----:R-:W-:Y:S01]  /*4260*/  ISETP.GT.AND P1, PT, R5, UR4, PT ;  /* 0x0000000405007c0c */ /* 0x001fe2000bf24270 */
[----:B------:R-:W-:Y:S01]  /*4270*/  DSETP.GEU.AND P2, PT, |R10|, |R8|, PT ;  /* 0x400000080a00722a */ /* 0x000fe20003f4e200 */
[----:B------:R-:W-:-:S04]  /*4280*/  VIADD R5, R17, 0x500 ;  /* 0x0000050011057836 */ /* 0x000fc80000000000 */
[----:B------:R-:W-:-:S09]  /*4290*/  IMAD.MOV.U32 R17, RZ, RZ, R5 ;  /* 0x000000ffff117224 */ /* 0x000fd200078e0005 */
        /* <DEDUP_REMOVED lines=12> */
.L_x_655:
        /* <DEDUP_REMOVED lines=14> */
[----:B------:R-:W-:Y:S01]  /*4440*/  IMAD.IADD R7, R0, 0x1, R5 ;  /* 0x0000000100077824 */ /* 0x000fe200078e0205 */
[----:B------:R-:W-:-:S04]  /*4450*/  LEA.HI R4, R10, 0x1, RZ, 0x18 ;  /* 0x000000010a047811 */ /* 0x000fc800078fc0ff */
[C---:B------:R-:W-:Y:S02]  /*4460*/  IADD3 R14, P0, PT, R7.reuse, UR6, RZ ;  /* 0x00000006070e7c10 */ /* 0x040fe4000ff1e0ff */
[----:B------:R-:W-:Y:S01]  /*4470*/  LOP3.LUT R6, R4, 0x3, RZ, 0xc0, !PT ;  /* 0x0000000304067812 */ /* 0x000fe200078ec0ff */
[----:B------:R-:W-:Y:S02]  /*4480*/  IMAD.MOV.U32 R4, RZ, RZ, R0 ;  /* 0x000000ffff047224 */ /* 0x000fe400078e0000 */
[----:B------:R-:W-:Y:S02]  /*4490*/  IMAD.X R15, RZ, RZ, UR7, P0 ;  /* 0x00000007ff0f7e24 */ /* 0x000fe400080e06ff */
[----:B------:R-:W-:Y:S02]  /*44a0*/  IMAD.MOV R11, RZ, RZ, -R6 ;  /* 0x000000ffff0b7224 */ /* 0x000fe400078e0a06 */
[----:B0-----:R-:W-:-:S04]  /*44b0*/  IMAD.WIDE.U32 R2, R7, 0x8, R2 ;  /* 0x0000000807027825 */ /* 0x001fc800078e0002 */
[----:B------:R-:W-:Y:S02]  /*44c0*/  IMAD.MOV.U32 R12, RZ, RZ, R2 ;  /* 0x000000ffff0c7224 */ /* 0x000fe400078e0002 */
[----:B------:R-:W-:-:S07]  /*44d0*/  IMAD.MOV.U32 R13, RZ, RZ, R3 ;  /* 0x000000ffff0d7224 */ /* 0x000fce00078e0003 */
.L_x_663:
[----:B------:R-:W-:Y:S02]  /*44e0*/  IMAD.MOV.U32 R2, RZ, RZ, R12 ;  /* 0x000000ffff027224 */ /* 0x000fe400078e000c */
[----:B------:R-:W-:-:S06]  /*44f0*/  IMAD.MOV.U32 R3, RZ, RZ, R13 ;  /* 0x000000ffff037224 */ /* 0x000fcc00078e000d */
[----:B------:R-:W2:Y:S01]  /*4500*/  LDG.E.64 R2, desc[UR8][R2.64] ;  /* 0x0000000802027981 */ /* 0x000ea2000c1e1b00 */
[----:B------:R-:W-:Y:S01]  /*4510*/  VIADD R11, R11, 0x1 ;  /* 0x000000010b0b7836 */ /* 0x000fe20000000000 */
[----:B------:R-:W-:Y:S01]  /*4520*/  BSSY.RECONVERGENT B3, `(.L_x_661) ;  /* 0x000001b000037945 */ /* 0x000fe20003800200 */
[----:B------:R-:W-:Y:S01]  /*4530*/  IMAD.MOV.U32 R19, RZ, RZ, R23 ;  /* 0x000000ffff137224 */ /* 0x000fe200078e0017 */
[----:B------:R-:W-:Y:S01]  /*4540*/  MOV R7, R9 ;  /* 0x0000000900077202 */ /* 0x000fe20000000f00 */
[----:B------:R-:W-:Y:S01]  /*4550*/  IMAD.MOV.U32 R16, RZ, RZ, R24 ;  /* 0x000000ffff107224 */ /* 0x000fe200078e0018 */
[----:B------:R-:W-:Y:S01]  /*4560*/  ISETP.NE.AND P2, PT, R11, RZ, PT ;  /* 0x000000ff0b00720c */ /* 0x000fe20003f45270 */
[----:B------:R-:W-:Y:S01]  /*4570*/  IMAD.MOV.U32 R6, RZ, RZ, R8 ;  /* 0x000000ffff067224 */ /* 0x000fe200078e0008 */
[----:B------:R-:W-:Y:S01]  /*4580*/  IADD3 R12, P3, PT, R12, 0x800, RZ ;  /* 0x000008000c0c7810 */ /* 0x000fe20007f7e0ff */
[----:B------:R-:W-:Y:S02]  /*4590*/  IMAD.MOV.U32 R23, RZ, RZ, R14 ;  /* 0x000000ffff177224 */ /* 0x000fe400078e000e */
[----:B------:R-:W-:Y:S01]  /*45a0*/  IMAD.MOV.U32 R24, RZ, RZ, R15 ;  /* 0x000000ffff187224 */ /* 0x000fe200078e000f */
[----:B--2---:R-:W-:Y:S01]  /*45b0*/  DSETP.GEU.AND P0, PT, |R8|, |R2|, PT ;  /* 0x400000020800722a */ /* 0x004fe20003f0e200 */
[----:B------:R-:W-:-:S02]  /*45c0*/  IMAD.MOV.U32 R8, RZ, RZ, R2 ;  /* 0x000000ffff087224 */ /* 0x000fc400078e0002 */
        /* <DEDUP_REMOVED lines=16> */
.L_x_662:
[----:B------:R-:W-:Y:S05]  /*46d0*/  BSYNC.RECONVERGENT B3 ;  /* 0x0000000000037941 */ /* 0x000fea0003800200 */
.L_x_661:
[----:B------:R-:W-:Y:S01]  /*46e0*/  IADD3 R14, P0, PT, R14, 0x100, RZ ;  /* 0x000001000e0e7810 */ /* 0x000fe20007f1e0ff */
[----:B------:R-:W-:Y:S02]  /*46f0*/  VIADD R4, R4, 0x100 ;  /* 0x0000010004047836 */ /* 0x000fe40000000000 */
[----:B------:R-:W-:Y:S02]  /*4700*/  IMAD.X R13, RZ, RZ, R13, P3 ;  /* 0x000000ffff0d7224 */ /* 0x000fe400018e060d */
[----:B------:R-:W-:Y:S01]  /*4710*/  IMAD.X R15, RZ, RZ, R15, P0 ;  /* 0x000000ffff0f7224 */ /* 0x000fe200000e060f */
[----:B------:R-:W-:Y:S07]  /*4720*/  @P2 BRA `(.L_x_663) ;  /* 0xfffffffc006c2947 */ /* 0x000fee000383ffff */
.L_x_660:
[----:B------:R-:W-:Y:S05]  /*4730*/  BSYNC.RECONVERGENT B2 ;  /* 0x0000000000027941 */ /* 0x000fea0003800200 */
.L_x_659:
[----:B------:R-:W-:-:S13]  /*4740*/  ISETP.GE.U32.AND P0, PT, R10, 0x300, PT ;  /* 0x000003000a00780c */ /* 0x000fda0003f06070 */
[----:B------:R-:W-:Y:S05]  /*4750*/  @!P0 BRA `(.L_x_658) ;  /* 0x0000000400fc8947 */ /* 0x000fea0003800000 */
[----:B------:R-:W0:Y:S01]  /*4760*/  LDCU.128 UR12, c[0x0][0x380] ;  /* 0x00007000ff0c77ac */ /* 0x000e220008000c00 */
[----:B------:R-:W1:Y:S01]  /*4770*/  LDC.64 R20, c[0x0][0x380] ;  /* 0x0000e000ff147b82 */ /* 0x000e620000000a00 */
[C---:B------:R-:W-:Y:S01]  /*4780*/  IADD3 R7, P1, PT, R4.reuse, R5, RZ ;  /* 0x0000000504077210 */ /* 0x040fe20007f3e0ff */
[C---:B------:R-:W-:Y:S02]  /*4790*/  IMAD.IADD R16, R4.reuse, 0x1, R5 ;  /* 0x0000000104107824 */ /* 0x040fe400078e0205 */
[----:B------:R-:W-:Y:S02]  /*47a0*/  VIADD R22, R4, 0x200 ;  /* 0x0000020004167836 */ /* 0x000fe40000000000 */
[----:B------:R-:W-:Y:S02]  /*47b0*/  IMAD.X R10, RZ, RZ, RZ, P1 ;  /* 0x000000ffff0a7224 */ /* 0x000fe400008e06ff */
[----:B------:R-:W2:Y:S01]  /*47c0*/  LDC.64 R2, c[0x0][0x388] ;  /* 0x0000e200ff027b82 */ /* 0x000ea20000000a00 */
[----:B0-----:R-:W-:-:S02]  /*47d0*/  LEA R6, P2, R7, UR12, 0x3 ;  /* 0x0000000c07067c11 */ /* 0x001fc4000f8418ff */
[----:B------:R-:W-:Y:S02]  /*47e0*/  IADD3 R18, P0, PT, R16, UR14, RZ ;  /* 0x0000000e10127c10 */ /* 0x000fe4000ff1e0ff */
[----:B------:R-:W-:Y:S02]  /*47f0*/  IADD3 R6, P1, PT, R6, 0x1800, RZ ;  /* 0x0000180006067810 */ /* 0x000fe40007f3e0ff */
[----:B------:R-:W-:Y:S01]  /*4800*/  LEA.HI.X R5, R7, UR13, R10, 0x3, P2 ;  /* 0x0000000d07057c11 */ /* 0x000fe200090f1c0a */
[----:B-1----:R-:W-:-:S04]  /*4810*/  IMAD.WIDE.U32 R20, R16, 0x8, R20 ;  /* 0x0000000810147825 */ /* 0x002fc800078e0014 */
[----:B------:R-:W-:Y:S02]  /*4820*/  IMAD.X R19, RZ, RZ, UR15, P0 ;  /* 0x0000000fff137e24 */ /* 0x000fe400080e06ff */
[----:B------:R-:W-:-:S07]  /*4830*/  IMAD.X R5, RZ, RZ, R5, P1 ;  /* 0x000000ffff057224 */ /* 0x000fce00008e0605 */
.L_x_672:
[----:B------:R-:W3:Y:S01]  /*4840*/  LDG.E.64 R14, desc[UR8][R20.64] ;  /* 0x00000008140e7981 */ /* 0x000ee2000c1e1b00 */
[----:B------:R-:W-:-:S05]  /*4850*/  IMAD.MOV.U32 R4, RZ, RZ, R6 ;  /* 0x000000ffff047224 */ /* 0x000fca00078e0006 */
[----:B------:R0:W5:Y:S04]  /*4860*/  LDG.E.64 R10, desc[UR8][R4.64+-0x1000] ;  /* 0xfff00008040a7981 */ /* 0x000168000c1e1b00 */
[----:B------:R0:W5:Y:S01]  /*4870*/  LDG.E.64 R6, desc[UR8][R4.64+-0x800] ;  /* 0xfff8000804067981 */ /* 0x000162000c1e1b00 */
[----:B------:R-:W-:Y:S01]  /*4880*/  BSSY.RECONVERGENT B2, `(.L_x_664) ;  /* 0x0000015000027945 */ /* 0x000fe20003800200 */
[----:B------:R-:W-:Y:S02]  /*4890*/  IMAD.MOV.U32 R26, RZ, RZ, R18 ;  /* 0x000000ffff1a7224 */ /* 0x000fe400078e0012 */
[----:B------:R-:W-:Y:S01]  /*48a0*/  IMAD.MOV.U32 R25, RZ, RZ, R19 ;  /* 0x000000ffff197224 */ /* 0x000fe200078e0013 */
[----:B---3--:R-:W-:Y:S01]  /*48b0*/  DSETP.GEU.AND P0, PT, |R8|, |R14|, PT ;  /* 0x4000000e0800722a */ /* 0x008fe20003f0e200 */
[----:B------:R-:W-:Y:S01]  /*48c0*/  MOV R12, R14 ;  /* 0x0000000e000c7202 */ /* 0x000fe20000000f00 */
[----:B------:R-:W-:-:S12]  /*48d0*/  IMAD.MOV.U32 R13, RZ, RZ, R15 ;  /* 0x000000ffff0d7224 */ /* 0x000fd800078e000f */
        /* <DEDUP_REMOVED lines=15> */
.L_x_665:
[----:B------:R-:W-:Y:S05]  /*49d0*/  BSYNC.RECONVERGENT B2 ;  /* 0x0000000000027941 */ /* 0x000fea0003800200 */
.L_x_664:
[----:B-----5:R-:W-:Y:S01]  /*49e0*/  DSETP.GEU.AND P0, PT, |R12|, |R10|, PT ;  /* 0x4000000a0c00722a */ /* 0x020fe20003f0e200 */
[----:B------:R-:W-:Y:S01]  /*49f0*/  VIADD R9, R16, 0x100 ;  /* 0x0000010010097836 */ /* 0x000fe20000000000 */
[----:B------:R-:W-:Y:S01]  /*4a00*/  BSSY.RECONVERGENT B2, `(.L_x_666) ;  /* 0x0000016000027945 */ /* 0x000fe20003800200 */
[----:B------:R-:W-:-:S03]  /*4a10*/  IMAD.MOV.U32 R8, RZ, RZ, R10 ;  /* 0x000000ffff087224 */ /* 0x000fc600078e000a */
[----:B--2---:R-:W-:Y:S01]  /*4a20*/  IADD3 R23, P1, PT, R9, R2, RZ ;  /* 0x0000000209177210 */ /* 0x004fe20007f3e0ff */
[----:B------:R-:W-:-:S04]  /*4a30*/  IMAD.MOV.U32 R9, RZ, RZ, R11 ;  /* 0x000000ffff097224 */ /* 0x000fc800078e000b */
[----:B------:R-:W-:Y:S02]  /*4a40*/  IMAD.X R24, RZ, RZ, R3, P1 ;  /* 0x000000ffff187224 */ /* 0x000fe400008e0603 */
[----:B------:R-:W-:Y:S02]  /*4a50*/  IMAD.MOV.U32 R15, RZ, RZ, R23 ;  /* 0x000000ffff0f7224 */ /* 0x000fe400078e0017 */
[----:B------:R-:W-:Y:S01]  /*4a60*/  IMAD.MOV.U32 R14, RZ, RZ, R24 ;  /* 0x000000ffff0e7224 */ /* 0x000fe200078e0018 */
        /* <DEDUP_REMOVED lines=15> */
.L_x_667:
[----:B------:R-:W-:Y:S05]  /*4b60*/  BSYNC.RECONVERGENT B2 ;  /* 0x0000000000027941 */ /* 0x000fea0003800200 */
.L_x_666:
[----:B------:R0:W5:Y:S01]  /*4b70*/  LDG.E.64 R10, desc[UR8][R4.64] ;  /* 0x00000008040a7981 */ /* 0x000162000c1e1b00 */
[----:B------:R-:W-:Y:S01]  /*4b80*/  DSETP.GEU.AND P0, PT, |R8|, |R6|, PT ;  /* 0x400000060800722a */ /* 0x000fe20003f0e200 */
[----:B------:R-:W-:Y:S01]  /*4b90*/  VIADD R13, R16, 0x200 ;  /* 0x00000200100d7836 */ /* 0x000fe20000000000 */
[----:B------:R-:W-:Y:S01]  /*4ba0*/  BSSY.RECONVERGENT B2, `(.L_x_668) ;  /* 0x0000016000027945 */ /* 0x000fe20003800200 */
[----:B------:R-:W-:-:S03]  /*4bb0*/  MOV R12, R6 ;  /* 0x00000006000c7202 */ /* 0x000fc60000000f00 */
[----:B------:R-:W-:Y:S01]  /*4bc0*/  IADD3 R24, P1, PT, R13, R2, RZ ;  /* 0x000000020d187210 */ /* 0x000fe20007f3e0ff */
[----:B------:R-:W-:-:S04]  /*4bd0*/  IMAD.MOV.U32 R13, RZ, RZ, R7 ;  /* 0x000000ffff0d7224 */ /* 0x000fc800078e0007 */
[----:B------:R-:W-:Y:S02]  /*4be0*/  IMAD.X R23, RZ, RZ, R3, P1 ;  /* 0x000000ffff177224 */ /* 0x000fe400008e0603 */
        /* <DEDUP_REMOVED lines=17> */
.L_x_669:
[----:B------:R-:W-:Y:S05]  /*4d00*/  BSYNC.RECONVERGENT B2 ;  /* 0x0000000000027941 */ /* 0x000fea0003800200 */
.L_x_668:
[----:B-----5:R-:W-:Y:S01]  /*4d10*/  DSETP.GEU.AND P0, PT, |R12|, |R10|, PT ;  /* 0x4000000a0c00722a */ /* 0x020fe20003f0e200 */
[----:B------:R-:W-:Y:S01]  /*4d20*/  VIADD R7, R16, 0x300 ;  /* 0x0000030010077836 */ /* 0x000fe20000000000 */
[----:B------:R-:W-:Y:S01]  /*4d30*/  BSSY.RECONVERGENT B2, `(.L_x_670) ;  /* 0x0000016000027945 */ /* 0x000fe20003800200 */
[----:B------:R-:W-:Y:S02]  /*4d40*/  IMAD.MOV.U32 R8, RZ, RZ, R10 ;  /* 0x000000ffff087224 */ /* 0x000fe400078e000a */
[----:B------:R-:W-:Y:S01]  /*4d50*/  IMAD.MOV.U32 R9, RZ, RZ, R11 ;  /* 0x000000ffff097224 */ /* 0x000fe200078e000b */
[----:B------:R-:W-:-:S05]  /*4d60*/  IADD3 R7, P1, PT, R7, R2, RZ ;  /* 0x0000000207077210 */ /* 0x000fca0007f3e0ff */
        /* <DEDUP_REMOVED lines=18> */
.L_x_671:
[----:B------:R-:W-:Y:S05]  /*4e90*/  BSYNC.RECONVERGENT B2 ;  /* 0x0000000000027941 */ /* 0x000fea0003800200 */
.L_x_670:
[----:B------:R-:W-:Y:S01]  /*4ea0*/  VIADD R10, R22, 0x200 ;  /* 0x00000200160a7836 */ /* 0x000fe20000000000 */
[----:B------:R-:W-:Y:S01]  /*4eb0*/  IADD3 R6, P2, PT, R4, 0x2000, RZ ;  /* 0x0000200004067810 */ /* 0x000fe20007f5e0ff */
[----:B------:R-:W-:Y:S01]  /*4ec0*/  VIADD R22, R22, 0x400 ;  /* 0x0000040016167836 */ /* 0x000fe20000000000 */
[----:B------:R-:W-:Y:S01]  /*4ed0*/  IADD3 R18, P1, PT, R18, 0x400, RZ ;  /* 0x0000040012127810 */ /* 0x000fe20007f3e0ff */
[----:B------:R-:W-:Y:S01]  /*4ee0*/  VIADD R16, R16, 0x400 ;  /* 0x0000040010107836 */ /* 0x000fe20000000000 */
[----:B------:R-:W-:Y:S01]  /*4ef0*/  ISETP.GE.AND P0, PT, R10, R17, PT ;  /* 0x000000110a00720c */ /* 0x000fe20003f06270 */
[----:B------:R-:W-:Y:S01]  /*4f00*/  IMAD.X R5, RZ, RZ, R5, P2 ;  /* 0x000000ffff057224 */ /* 0x000fe200010e0605 */
[----:B------:R-:W-:Y:S02]  /*4f10*/  IADD3 R20, P2, PT, R20, 0x2000, RZ ;  /* 0x0000200014147810 */ /* 0x000fe40007f5e0ff */
[----:B------:R-:W-:-:S03]  /*4f20*/  IADD3.X R19, PT, PT, RZ, R19, RZ, P1, !PT ;  /* 0x00000013ff137210 */ /* 0x000fc60000ffe4ff */
[----:B------:R-:W-:-:S06]  /*4f30*/  IMAD.X R21, RZ, RZ, R21, P2 ;  /* 0x000000ffff157224 */ /* 0x000fcc00010e0615 */
[----:B------:R-:W-:Y:S05]  /*4f40*/  @!P0 BRA `(.L_x_672) ;  /* 0xfffffff8003c8947 */ /* 0x000fea000383ffff */
.L_x_658:
[----:B------:R-:W-:Y:S05]  /*4f50*/  BSYNC.RECONVERGENT B1 ;  /* 0x0000000000017941 */ /* 0x000fea0003800200 */
.L_x_657:
        /* <DEDUP_REMOVED lines=32> */
.L_x_674:
[----:B------:R-:W-:Y:S05]  /*5160*/  BSYNC.RECONVERGENT B1 ;  /* 0x0000000000017941 */ /* 0x000fea0003800200 */
.L_x_673:
        /* <DEDUP_REMOVED lines=31> */
.L_x_676:
[----:B------:R-:W-:Y:S05]  /*5360*/  BSYNC.RECONVERGENT B1 ;  /* 0x0000000000017941 */ /* 0x000fea0003800200 */
.L_x_675:
        /* <DEDUP_REMOVED lines=31> */
.L_x_678:
[----:B------:R-:W-:Y:S05]  /*5560*/  BSYNC.RECONVERGENT B1 ;  /* 0x0000000000017941 */ /* 0x000fea0003800200 */
.L_x_677:
[----:B------:R-:W-:Y:S01]  /*5570*/  ISETP.GT.AND P0, PT, R10, 0x17, PT ;  /* 0x000000170a00780c */ /* 0x000fe20003f04270 */
[----:B-1----:R1:W1:Y:S01]  /*5580*/  SHFL.DOWN PT, R6, R2, 0x8, 0x1f ;  /* 0x09001f0002067f89 */ /* 0x00226200000e0000 */
[----:B------:R-:W-:Y:S01]  /*5590*/  BSSY.RECONVERGENT B1, `(.L_x_679) ;  /* 0x000001d000017945 */ /* 0x000fe20003800200 */
[----:B0-----:R-:W-:Y:S01]  /*55a0*/  IMAD.MOV.U32 R8, RZ, RZ, R11 ;  /* 0x000000ffff087224 */ /* 0x001fe200078e000b */
[----:B------:R-:W-:Y:S01]  /*55b0*/  MOV R4, R2 ;  /* 0x0000000200047202 */ /* 0x000fe20000000f00 */
[----:B--2---:R0:W2:Y:S01]  /*55c0*/  SHFL.DOWN PT, R7, R3, 0x8, 0x1f ;  /* 0x09001f0003077f89 */ /* 0x0040a200000e0000 */
[----:B------:R-:W-:Y:S02]  /*55d0*/  IMAD.MOV.U32 R9, RZ, RZ, R12 ;  /* 0x000000ffff097224 */ /* 0x000fe400078e000c */
[----:B------:R-:W-:Y:S01]  /*55e0*/  IMAD.MOV.U32 R5, RZ, RZ, R3 ;  /* 0x000000ffff057224 */ /* 0x000fe200078e0003 */
[----:B---3--:R0:W3:Y:S04]  /*55f0*/  SHFL.DOWN PT, R14, R11, 0x8, 0x1f ;  /* 0x09001f000b0e7f89 */ /* 0x0080e800000e0000 */
        /* <DEDUP_REMOVED lines=22> */
.L_x_680:
[----:B------:R-:W-:Y:S05]  /*5760*/  BSYNC.RECONVERGENT B1 ;  /* 0x0000000000017941 */ /* 0x000fea0003800200 */
.L_x_679:
        /* <DEDUP_REMOVED lines=31> */
.L_x_682:
[----:B------:R-:W-:Y:S05]  /*5960*/  BSYNC.RECONVERGENT B1 ;  /* 0x0000000000017941 */ /* 0x000fea0003800200 */
.L_x_681:
        /* <DEDUP_REMOVED lines=11> */
.L_x_684:
[----:B------:R-:W-:Y:S05]  /*5a20*/  BSYNC.RECONVERGENT B1 ;  /* 0x0000000000017941 */ /* 0x000fea0003800200 */
.L_x_683:
        /* <DEDUP_REMOVED lines=31> */
.L_x_686:
[----:B------:R-:W-:Y:S05]  /*5c20*/  BSYNC.RECONVERGENT B1 ;  /* 0x0000000000017941 */ /* 0x000fea0003800200 */
.L_x_685:
        /* <DEDUP_REMOVED lines=23> */
.L_x_688:
[----:B------:R-:W-:Y:S05]  /*5da0*/  BSYNC.RECONVERGENT B1 ;  /* 0x0000000000017941 */ /* 0x000fea0003800200 */
.L_x_687:
[----:B------:R-:W-:Y:S01]  /*5db0*/  DSETP.GEU.AND P0, PT, |R4|, |R10|, PT ;  /* 0x4000000a0400722a */ /* 0x000fe20003f0e200 */
[----:B------:R-:W-:Y:S01]  /*5dc0*/  BSSY.RECONVERGENT B1, `(.L_x_689) ;  /* 0x0000014000017945 */ /* 0x000fe20003800200 */
[----:B------:R-:W-:Y:S01]  /*5dd0*/  IMAD.MOV.U32 R2, RZ, RZ, R10 ;  /* 0x000000ffff027224 */ /* 0x000fe200078e000a */
[----:B------:R-:W-:Y:S01]  /*5de0*/  MOV R3, R11 ;  /* 0x0000000b00037202 */ /* 0x000fe20000000f00 */
        /* <DEDUP_REMOVED lines=17> */
.L_x_690:
[----:B------:R-:W-:Y:S05]  /*5f00*/  BSYNC.RECONVERGENT B1 ;  /* 0x0000000000017941 */ /* 0x000fea0003800200 */
.L_x_689:
        /* <DEDUP_REMOVED lines=23> */
.L_x_692:
[----:B------:R-:W-:Y:S05]  /*6080*/  BSYNC.RECONVERGENT B1 ;  /* 0x0000000000017941 */ /* 0x000fea0003800200 */
.L_x_691:
        /* <DEDUP_REMOVED lines=21> */
.L_x_694:
[----:B------:R-:W-:Y:S05]  /*61e0*/  BSYNC.RECONVERGENT B1 ;  /* 0x0000000000017941 */ /* 0x000fea0003800200 */
.L_x_693:
        /* <DEDUP_REMOVED lines=21> */
.L_x_696:
[----:B------:R-:W-:Y:S05]  /*6340*/  BSYNC.RECONVERGENT B1 ;  /* 0x0000000000017941 */ /* 0x000fea0003800200 */
.L_x_695:
        /* <DEDUP_REMOVED lines=20> */
.L_x_616:
[----:B------:R-:W-:Y:S05]  /*6490*/  BSYNC.RECONVERGENT B0 ;  /* 0x0000000000007941 */ /* 0x000fea0003800200 */
.L_x_583:
[----:B------:R-:W-:Y:S05]  /*64a0*/  @P1 EXIT ;  /* 0x000000000000194d */ /* 0x000fea0003800000 */
[----:B012-4-:R-:W0:Y:S02]  /*64b0*/  LDC.64 R4, c[0x0][0x390] ;  /* 0x0000e400ff047b82 */ /* 0x017e240000000a00 */
[----:B0-----:R-:W-:Y:S04]  /*64c0*/  STG.E.64 desc[UR8][R4.64], R2 ;  /* 0x0000000204007986 */ /* 0x001fe8000c101b08 */
[----:B------:R-:W-:Y:S01]  /*64d0*/  STG.E.64 desc[UR8][R4.64+0x8], R14 ;  /* 0x0000080e04007986 */ /* 0x000fe2000c101b08 */
[----:B------:R-:W-:Y:S05]  /*64e0*/  EXIT ;  /* 0x000000000000794d */ /* 0x000fea0003800000 */
.L_x_697:
        /* <DEDUP_REMOVED lines=9> */
.L_x_773:


//--------------------- .text._Z8DelUpperPdS_ii   --------------------------
	.section	.text._Z8DelUpperPdS_ii,"ax",@progbits
	.align	128
        .global         _Z8DelUpperPdS_ii
        .type           _Z8DelUpperPdS_ii,@function
        .size           _Z8DelUpperPdS_ii,(.L_x_762 - _Z8DelUpperPdS_ii)
        .other          _Z8DelUpperPdS_ii,@"STO_CUDA_ENTRY STV_DEFAULT"
_Z8DelUpperPdS_ii:
.text._Z8DelUpperPdS_ii:
[----:B------:R-:W-:Y:S01]  /*0000*/  LDC R1, c[0x0][0x37c] ;  /* 0x0000df00ff017b82 */ /* 0x000fe20000000800 */
[----:B------:R-:W0:Y:S07]  /*0010*/  S2R R3, SR_TID.X ;  /* 0x0000000000037919 */ /* 0x000e2e0000002100 */
[----:B------:R-:W0:Y:S01]  /*0020*/  S2UR UR4, SR_CTAID.X ;  /* 0x00000000000479c3 */ /* 0x000e220000002500 */
[----:B------:R-:W1:Y:S07]  /*0030*/  S2R R4, SR_TID.Y ;  /* 0x0000000000047919 */ /* 0x000e6e0000002200 */
[----:B------:R-:W0:Y:S08]  /*0040*/  LDC R24, c[0x0][0x360] ;  /* 0x0000d800ff187b82 */ /* 0x000e300000000800 */
[----:B------:R-:W2:Y:S08]  /*0050*/  LDC R0, c[0x0][0x394] ;  /* 0x0000e500ff007b82 */ /* 0x000eb00000000800 */
[----:B------:R-:W1:Y:S01]  /*0060*/  S2UR UR5, SR_CTAID.Y ;  /* 0x00000000000579c3 */ /* 0x000e620000002600 */
[----:B0-----:R-:W-:-:S07]  /*0070*/  IMAD R2, R24, UR4, R3 ;  /* 0x0000000418027c24 */ /* 0x001fce000f8e0203 */
[----:B------:R-:W1:Y:S01]  /*0080*/  LDC R5, c[0x0][0x364] ;  /* 0x0000d900ff057b82 */ /* 0x000e620000000800 */
[----:B------:R-:W0:Y:S01]  /*0090*/  LDCU UR4, c[0x0][0x374] ;  /* 0x00006e80ff0477ac */ /* 0x000e220008000800 */
[----:B------:R-:W-:-:S05]  /*00a0*/  LOP3.LUT R25, RZ, R2, RZ, 0x33, !PT ;  /* 0x00000002ff197212 */ /* 0x000fca00078e33ff */
[----:B--2---:R-:W-:-:S05]  /*00b0*/  IMAD.IADD R25, R25, 0x1, R0 ;  /* 0x0000000119197824 */ /* 0x004fca00078e0200 */
[----:B------:R-:W-:Y:S01]  /*00c0*/  ISETP.GE.AND P0, PT, R25, RZ, PT ;  /* 0x000000ff1900720c */ /* 0x000fe20003f06270 */
[C---:B-1----:R-:W-:Y:S02]  /*00d0*/  IMAD R3, R5.reuse, UR5, R4 ;  /* 0x0000000505037c24 */ /* 0x042fe4000f8e0204 */
[----:B0-----:R-:W-:-:S10]  /*00e0*/  IMAD R2, R5, UR4, RZ ;  /* 0x0000000405027c24 */ /* 0x001fd4000f8e02ff */
[----:B------:R-:W-:Y:S05]  /*00f0*/  @!P0 EXIT ;  /* 0x000000000000894d */ /* 0x000fea0003800000 */
[----:B------:R-:W0:Y:S01]  /*0100*/  I2F.U32.RP R8, R2 ;  /* 0x0000000200087306 */ /* 0x000e220000209000 */
[----:B------:R-:W1:Y:S01]  /*0110*/  LDC R12, c[0x0][0x390] ;  /* 0x0000e400ff0c7b82 */ /* 0x000e620000000800 */
[----:B------:R-:W-:Y:S01]  /*0120*/  IADD3 R5, PT, PT, R3, R2, RZ ;  /* 0x0000000203057210 */ /* 0x000fe20007ffe0ff */
[----:B------:R-:W-:Y:S01]  /*0130*/  IMAD.MOV R9, RZ, RZ, -R2 ;  /* 0x000000ffff097224 */ /* 0x000fe200078e0a02 */
[----:B------:R-:W2:Y:S01]  /*0140*/  LDCU UR4, c[0x0][0x370] ;  /* 0x00006e00ff0477ac */ /* 0x000ea20008000800 */
[C---:B------:R-:W-:Y:S02]  /*0150*/  ISETP.NE.U32.AND P2, PT, R2.reuse, RZ, PT ;  /* 0x000000ff0200720c */ /* 0x040fe40003f45070 */
[----:B------:R-:W-:Y:S01]  /*0160*/  IMAD.IADD R26, R2, 0x1, R5 ;  /* 0x00000001021a7824 */ /* 0x000fe200078e0205 */
[----:B------:R-:W3:Y:S01]  /*0170*/  LDCU.64 UR6, c[0x0][0x358] ;  /* 0x00006b00ff0677ac */ /* 0x000ee20008000a00 */
[----:B0-----:R-:W0:Y:S01]  /*0180*/  MUFU.RCP R8, R8 ;  /* 0x0000000800087308 */ /* 0x001e220000001000 */
[----:B--2---:R-:W-:Y:S01]  /*0190*/  IMAD R24, R24, UR4, RZ ;  /* 0x0000000418187c24 */ /* 0x004fe2000f8e02ff */
[-C--:B-1----:R-:W-:Y:S01]  /*01a0*/  ISETP.GE.AND P0, PT, R5, R12.reuse, PT ;  /* 0x0000000c0500720c */ /* 0x082fe20003f06270 */
[-C--:B------:R-:W-:Y:S01]  /*01b0*/  IMAD R15, R3, R12.reuse, R0 ;  /* 0x0000000c030f7224 */ /* 0x080fe200078e0200 */
[----:B------:R-:W-:-:S02]  /*01c0*/  VIMNMX R4, PT, PT, R5, R12, !PT ;  /* 0x0000000c05047248 */ /* 0x000fc40007fe0100 */
[----:B------:R-:W-:Y:S01]  /*01d0*/  SEL R10, RZ, 0x1, P0 ;  /* 0x00000001ff0a7807 */ /* 0x000fe20000000000 */
[----:B0-----:R-:W-:-:S04]  /*01e0*/  VIADD R6, R8, 0xffffffe ;  /* 0x0ffffffe08067836 */ /* 0x001fc80000000000 */
[----:B------:R0:W1:Y:S02]  /*01f0*/  F2I.FTZ.U32.TRUNC.NTZ R7, R6 ;  /* 0x0000000600077305 */ /* 0x000064000021f000 */
[----:B0-----:R-:W-:Y:S02]  /*0200*/  IMAD.MOV.U32 R6, RZ, RZ, RZ ;  /* 0x000000ffff067224 */ /* 0x001fe400078e00ff */
[----:B-1----:R-:W-:-:S04]  /*0210*/  IMAD R9, R9, R7, RZ ;  /* 0x0000000709097224 */ /* 0x002fc800078e02ff */
[----:B------:R-:W-:Y:S01]  /*0220*/  IMAD.HI.U32 R8, R7, R9, R6 ;  /* 0x0000000907087227 */ /* 0x000fe200078e0006 */
[----:B------:R-:W-:-:S05]  /*0230*/  IADD3 R7, PT, PT, R4, -R5, -R10 ;  /* 0x8000000504077210 */ /* 0x000fca0007ffe80a */
[----:B------:R-:W-:Y:S02]  /*0240*/  IMAD.HI.U32 R13, R8, R7, RZ ;  /* 0x00000007080d7227 */ /* 0x000fe400078e00ff */
[----:B------:R-:W0:Y:S02]  /*0250*/  LDC.64 R8, c[0x0][0x380] ;  /* 0x0000e000ff087b82 */ /* 0x000e240000000a00 */
[----:B------:R-:W-:-:S04]  /*0260*/  IMAD.MOV R11, RZ, RZ, -R13 ;  /* 0x000000ffff0b7224 */ /* 0x000fc800078e0a0d */
[----:B------:R-:W-:Y:S02]  /*0270*/  IMAD R11, R2, R11, R7 ;  /* 0x0000000b020b7224 */ /* 0x000fe400078e0207 */
[----:B------:R-:W1:Y:S03]  /*0280*/  LDC.64 R6, c[0x0][0x388] ;  /* 0x0000e200ff067b82 */ /* 0x000e660000000a00 */
[----:B------:R-:W-:-:S13]  /*0290*/  ISETP.GE.U32.AND P0, PT, R11, R2, PT ;  /* 0x000000020b00720c */ /* 0x000fda0003f06070 */
[----:B------:R-:W-:Y:S01]  /*02a0*/  @P0 IADD3 R11, PT, PT, -R2, R11, RZ ;  /* 0x0000000b020b0210 */ /* 0x000fe20007ffe1ff */
[----:B------:R-:W-:-:S03]  /*02b0*/  @P0 VIADD R13, R13, 0x1 ;  /* 0x000000010d0d0836 */ /* 0x000fc60000000000 */
[----:B------:R-:W-:Y:S01]  /*02c0*/  ISETP.GE.U32.AND P1, PT, R11, R2, PT ;  /* 0x000000020b00720c */ /* 0x000fe20003f26070 */
[----:B------:R-:W-:Y:S02]  /*02d0*/  IMAD R11, R0, R12, R0 ;  /* 0x0000000c000b7224 */ /* 0x000fe400078e0200 */
[----:B-1----:R-:W-:-:S04]  /*02e0*/  IMAD.WIDE R6, R15, 0x8, R6 ;  /* 0x000000080f067825 */ /* 0x002fc800078e0206 */
[----:B0-----:R-:W-:-:S06]  /*02f0*/  IMAD.WIDE R8, R11, 0x8, R8 ;  /* 0x000000080b087825 */ /* 0x001fcc00078e0208 */
[----:B------:R-:W-:Y:S01]  /*0300*/  @P1 VIADD R13, R13, 0x1 ;  /* 0x000000010d0d1836 */ /* 0x000fe20000000000 */
[----:B------:R-:W-:-:S04]  /*0310*/  @!P2 LOP3.LUT R13, RZ, R2, RZ, 0x33, !PT ;  /* 0x00000002ff0da212 */ /* 0x000fc800078e33ff */
[----:B---3--:R-:W-:-:S07]  /*0320*/  IADD3 R4, PT, PT, R10, R13, RZ ;  /* 0x0000000d0a047210 */ /* 0x008fce0007ffe0ff */
.L_x_705:
[----:B0123--:R-:W2:Y:S01]  /*0330*/  LDG.E.64 R14, desc[UR6][R8.64] ;  /* 0x00000006080e7981 */ /* 0x00fea2000c1e1b00 */
[----:B------:R-:W0:Y:S08]  /*0340*/  LDC.64 R16, c[0x0][0x390] ;  /* 0x0000e400ff107b82 */ /* 0x000e300000000a00 */
[----:B------:R-:W1:Y:S01]  /*0350*/  LDC.64 R10, c[0x0][0x380] ;  /* 0x0000e000ff0a7b82 */ /* 0x000e620000000a00 */
[----:B0-----:R-:W-:-:S04]  /*0360*/  IMAD R17, R17, R16, R25 ;  /* 0x0000001011117224 */ /* 0x001fc800078e0219 */
[----:B-1----:R-:W-:-:S06]  /*0370*/  IMAD.WIDE R10, R17, 0x8, R10 ;  /* 0x00000008110a7825 */ /* 0x002fcc00078e020a */
[----:B------:R-:W3:Y:S01]  /*0380*/  LDG.E.64 R10, desc[UR6][R10.64] ;  /* 0x000000060a0a7981 */ /* 0x000ee2000c1e1b00 */
[----:B------:R-:W-:Y:S01]  /*0390*/  IMAD.MOV.U32 R12, RZ, RZ, 0x1 ;  /* 0x00000001ff0c7424 */ /* 0x000fe200078e00ff */
[----:B------:R-:W-:Y:S01]  /*03a0*/  BSSY.RECONVERGENT B0, `(.L_x_698) ;  /* 0x0000012000007945 */ /* 0x000fe20003800200 */
[----:B------:R-:W-:Y:S01]  /*03b0*/  ISETP.GE.AND P1, PT, R3, R16, PT ;  /* 0x000000100300720c */ /* 0x000fe20003f26270 */
[----:B--2---:R-:W0:Y:S03]  /*03c0*/  MUFU.RCP64H R13, R15 ;  /* 0x0000000f000d7308 */ /* 0x004e260000001800 */
[----:B0-----:R-:W-:-:S08]  /*03d0*/  DFMA R18, -R14, R12, 1 ;  /* 0x3ff000000e12742b */ /* 0x001fd0000000010c */
[----:B------:R-:W-:-:S08]  /*03e0*/  DFMA R18, R18, R18, R18 ;  /* 0x000000121212722b */ /* 0x000fd00000000012 */
[----:B------:R-:W-:-:S08]  /*03f0*/  DFMA R18, R12, R18, R12 ;  /* 0x000000120c12722b */ /* 0x000fd0000000000c */
[----:B------:R-:W-:-:S08]  /*0400*/  DFMA R20, -R14, R18, 1 ;  /* 0x3ff000000e14742b */ /* 0x000fd00000000112 */
[----:B------:R-:W-:-:S08]  /*0410*/  DFMA R20, R18, R20, R18 ;  /* 0x000000141214722b */ /* 0x000fd00000000012 */
[----:B---3--:R-:W-:-:S08]  /*0420*/  DMUL R12, R10, -R20 ;  /* 0x800000140a0c7228 */ /* 0x008fd00000000000 */
[--C-:B------:R-:W-:Y:S02]  /*0430*/  DFMA R18, -R14, R12, -R10.reuse ;  /* 0x0000000c0e12722b */ /* 0x100fe4000000090a */
[----:B------:R-:W-:-:S06]  /*0440*/  DADD R10, -RZ, -R10 ;  /* 0x00000000ff0a7229 */ /* 0x000fcc000000090a */
[----:B------:R-:W-:-:S04]  /*0450*/  DFMA R12, R20, R18, R12 ;  /* 0x00000012140c722b */ /* 0x000fc8000000000c */
[----:B------:R-:W-:-:S06]  /*0460*/  FSETP.GEU.AND P2, PT, |R11|, 6.5827683646048100446e-37, PT ;  /* 0x036000000b00780b */ /* 0x000fcc0003f4e200 */
[----:B------:R-:W-:-:S05]  /*0470*/  FFMA R0, RZ, R15, R13 ;  /* 0x0000000fff007223 */ /* 0x000fca000000000d */
[----:B------:R-:W-:-:S13]  /*0480*/  FSETP.GT.AND P0, PT, |R0|, 1.469367938527859385e-39, PT ;  /* 0x001000000000780b */ /* 0x000fda0003f04200 */
[----:B------:R-:W-:Y:S05]  /*0490*/  @P0 BRA P2, `(.L_x_699) ;  /* 0x0000000000080947 */ /* 0x000fea0001000000 */
[----:B------:R-:W-:-:S07]  /*04a0*/  MOV R0, 0x4c0 ;  /* 0x000004c000007802 */ /* 0x000fce0000000f00 */
[----:B------:R-:W-:Y:S05]  /*04b0*/  CALL.REL.NOINC `($__internal_0_$__cuda_sm20_div_rn_f64_full) ;  /* 0x0000000400607944 */ /* 0x000fea0003c00000 */
.L_x_699:
[----:B------:R-:W-:Y:S05]  /*04c0*/  BSYNC.RECONVERGENT B0 ;  /* 0x0000000000007941 */ /* 0x000fea0003800200 */
.L_x_698:
[----:B------:R-:W-:Y:S04]  /*04d0*/  BSSY.RECONVERGENT B0, `(.L_x_700) ;  /* 0x0000052000007945 */ /* 0x000fe80003800200 */
[----:B------:R-:W-:Y:S05]  /*04e0*/  @P1 BRA `(.L_x_701) ;  /* 0x0000000400401947 */ /* 0x000fea0003800000 */
[----:B------:R-:W-:Y:S01]  /*04f0*/  LOP3.LUT R0, R4, 0x3, RZ, 0xc0, !PT ;  /* 0x0000000304007812 */ /* 0x000fe200078ec0ff */
[----:B------:R-:W-:Y:S01]  /*0500*/  BSSY.RECONVERGENT B1, `(.L_x_702) ;  /* 0x0000024000017945 */ /* 0x000fe20003800200 */
[----:B------:R-:W-:Y:S02]  /*0510*/  MOV R23, R3 ;  /* 0x0000000300177202 */ /* 0x000fe40000000f00 */
[----:B------:R-:W-:-:S13]  /*0520*/  ISETP.NE.AND P0, PT, R0, 0x3, PT ;  /* 0x000000030000780c */ /* 0x000fda0003f05270 */
[----:B------:R-:W-:Y:S05]  /*0530*/  @!P0 BRA `(.L_x_703) ;  /* 0x0000000000808947 */ /* 0x000fea0003800000 */
[----:B------:R-:W0:Y:S01]  /*0540*/  LDC R20, c[0x0][0x390] ;  /* 0x0000e400ff147b82 */ /* 0x000e220000000800 */
[----:B------:R-:W2:Y:S07]  /*0550*/  LDG.E.64 R18, desc[UR6][R6.64] ;  /* 0x0000000606127981 */ /* 0x000eae000c1e1b00 */
[----:B------:R-:W1:Y:S01]  /*0560*/  LDC.64 R10, c[0x0][0x388] ;  /* 0x0000e200ff0a7b82 */ /* 0x000e620000000a00 */
[----:B0-----:R-:W-:-:S04]  /*0570*/  IMAD R15, R3, R20, R25 ;  /* 0x00000014030f7224 */ /* 0x001fc800078e0219 */
[----:B-1----:R-:W-:-:S05]  /*0580*/  IMAD.WIDE R14, R15, 0x8, R10 ;  /* 0x000000080f0e7825 */ /* 0x002fca00078e020a */
[----:B------:R-:W2:Y:S01]  /*0590*/  LDG.E.64 R16, desc[UR6][R14.64] ;  /* 0x000000060e107981 */ /* 0x000ea2000c1e1b00 */
[----:B------:R-:W-:Y:S01]  /*05a0*/  ISETP.NE.AND P0, PT, R0, RZ, PT ;  /* 0x000000ff0000720c */ /* 0x000fe20003f05270 */
[----:B------:R-:W-:Y:S01]  /*05b0*/  IMAD.MOV.U32 R23, RZ, RZ, R5 ;  /* 0x000000ffff177224 */ /* 0x000fe200078e0005 */
[----:B--2---:R-:W-:-:S07]  /*05c0*/  DFMA R16, R18, R12, R16 ;  /* 0x0000000c1210722b */ /* 0x004fce0000000010 */
[----:B------:R0:W-:Y:S04]  /*05d0*/  STG.E.64 desc[UR6][R14.64], R16 ;  /* 0x000000100e007986 */ /* 0x0001e8000c101b06 */
[----:B------:R-:W-:Y:S05]  /*05e0*/  @!P0 BRA `(.L_x_703) ;  /* 0x0000000000548947 */ /* 0x000fea0003800000 */
[----:B------:R-:W1:Y:S01]  /*05f0*/  LDC R21, c[0x0][0x394] ;  /* 0x0000e500ff157b82 */ /* 0x000e620000000800 */
[----:B0-----:R-:W-:-:S04]  /*0600*/  IMAD R15, R5, R20, R25 ;  /* 0x00000014050f7224 */ /* 0x001fc800078e0219 */
[----:B------:R-:W-:-:S05]  /*0610*/  IMAD.WIDE R14, R15, 0x8, R10 ;  /* 0x000000080f0e7825 */ /* 0x000fca00078e020a */
[----:B------:R-:W2:Y:S01]  /*0620*/  LDG.E.64 R16, desc[UR6][R14.64] ;  /* 0x000000060e107981 */ /* 0x000ea2000c1e1b00 */
[----:B-1----:R-:W-:-:S04]  /*0630*/  IMAD R19, R5, R20, R21 ;  /* 0x0000001405137224 */ /* 0x002fc800078e0215 */
[----:B------:R-:W-:-:S06]  /*0640*/  IMAD.WIDE R18, R19, 0x8, R10 ;  /* 0x0000000813127825 */ /* 0x000fcc00078e020a */
[----:B------:R-:W2:Y:S01]  /*0650*/  LDG.E.64 R18, desc[UR6][R18.64] ;  /* 0x0000000612127981 */ /* 0x000ea2000c1e1b00 */
[----:B------:R-:W-:Y:S01]  /*0660*/  ISETP.NE.AND P0, PT, R0, 0x1, PT ;  /* 0x000000010000780c */ /* 0x000fe20003f05270 */
[----:B------:R-:W-:Y:S01]  /*0670*/  IMAD.MOV.U32 R23, RZ, RZ, R26 ;  /* 0x000000ffff177224 */ /* 0x000fe200078e001a */
[----:B--2---:R-:W-:-:S07]  /*0680*/  DFMA R16, R18, R12, R16 ;  /* 0x0000000c1210722b */ /* 0x004fce0000000010 */
[----:B------:R1:W-:Y:S04]  /*0690*/  STG.E.64 desc[UR6][R14.64], R16 ;  /* 0x000000100e007986 */ /* 0x0003e8000c101b06 */
[----:B------:R-:W-:Y:S05]  /*06a0*/  @!P0 BRA `(.L_x_703) ;  /* 0x0000000000248947 */ /* 0x000fea0003800000 */
[CC--:B-1----:R-:W-:Y:S02]  /*06b0*/  IMAD R15, R26.reuse, R20.reuse, R21 ;  /* 0x000000141a0f7224 */ /* 0x0c2fe400078e0215 */
[----:B------:R-:W-:Y:S02]  /*06c0*/  IMAD R17, R26, R20, R25 ;  /* 0x000000141a117224 */ /* 0x000fe400078e0219 */
[----:B------:R-:W-:-:S04]  /*06d0*/  IMAD.WIDE R14, R15, 0x8, R10 ;  /* 0x000000080f0e7825 */ /* 0x000fc800078e020a */
[----:B------:R-:W-:Y:S02]  /*06e0*/  IMAD.WIDE R10, R17, 0x8, R10 ;  /* 0x00000008110a7825 */ /* 0x000fe400078e020a */
[----:B------:R-:W2:Y:S04]  /*06f0*/  LDG.E.64 R14, desc[UR6][R14.64] ;  /* 0x000000060e0e7981 */ /* 0x000ea8000c1e1b00 */
[----:B------:R-:W2:Y:S01]  /*0700*/  LDG.E.64 R16, desc[UR6][R10.64] ;  /* 0x000000060a107981 */ /* 0x000ea2000c1e1b00 */
[----:B------:R-:W-:Y:S01]  /*0710*/  IADD3 R23, PT, PT, R2, R26, RZ ;  /* 0x0000001a02177210 */ /* 0x000fe20007ffe0ff */
[----:B--2---:R-:W-:-:S07]  /*0720*/  DFMA R16, R14, R12, R16 ;  /* 0x0000000c0e10722b */ /* 0x004fce0000000010 */
[----:B------:R2:W-:Y:S04]  /*0730*/  STG.E.64 desc[UR6][R10.64], R16 ;  /* 0x000000100a007986 */ /* 0x0005e8000c101b06 */
.L_x_703:
[----:B------:R-:W-:Y:S05]  /*0740*/  BSYNC.RECONVERGENT B1 ;  /* 0x0000000000017941 */ /* 0x000fea0003800200 */
.L_x_702:
[----:B------:R-:W-:-:S13]  /*0750*/  ISETP.GE.U32.AND P0, PT, R4, 0x3, PT ;  /* 0x000000030400780c */ /* 0x000fda0003f06070 */
[----:B------:R-:W-:Y:S05]  /*0760*/  @!P0 BRA `(.L_x_701) ;  /* 0x0000000000a08947 */ /* 0x000fea0003800000 */
.L_x_704:
[----:B--2---:R-:W2:Y:S08]  /*0770*/  LDC.64 R10, c[0x0][0x390] ;  /* 0x0000e400ff0a7b82 */ /* 0x004eb00000000a00 */
[----:B01-3--:R-:W0:Y:S01]  /*0780*/  LDC.64 R14, c[0x0][0x388] ;  /* 0x0000e200ff0e7b82 */ /* 0x00be220000000a00 */
[CC--:B--2---:R-:W-:Y:S02]  /*0790*/  IMAD R19, R23.reuse, R10.reuse, R11 ;  /* 0x0000000a17137224 */ /* 0x0c4fe400078e020b */
[----:B------:R-:W-:-:S02]  /*07a0*/  IMAD R21, R23, R10, R25 ;  /* 0x0000000a17157224 */ /* 0x000fc400078e0219 */
[----:B0-----:R-:W-:-:S04]  /*07b0*/  IMAD.WIDE R18, R19, 0x8, R14 ;  /* 0x0000000813127825 */ /* 0x001fc800078e020e */
[----:B------:R-:W-:Y:S02]  /*07c0*/  IMAD.WIDE R20, R21, 0x8, R14 ;  /* 0x0000000815147825 */ /* 0x000fe400078e020e */
[----:B------:R-:W2:Y:S04]  /*07d0*/  LDG.E.64 R18, desc[UR6][R18.64] ;  /* 0x0000000612127981 */ /* 0x000ea8000c1e1b00 */
[----:B------:R-:W2:Y:S01]  /*07e0*/  LDG.E.64 R16, desc[UR6][R20.64] ;  /* 0x0000000614107981 */ /* 0x000ea2000c1e1b00 */
[----:B------:R-:W-:-:S04]  /*07f0*/  IMAD.IADD R23, R2, 0x1, R23 ;  /* 0x0000000102177824 */ /* 0x000fc800078e0217 */
[CC--:B------:R-:W-:Y:S01]  /*0800*/  IMAD R27, R23.reuse, R10.reuse, R25 ;  /* 0x0000000a171b7224 */ /* 0x0c0fe200078e0219 */
[----:B--2---:R-:W-:Y:S01]  /*0810*/  DFMA R28, R18, R12, R16 ;  /* 0x0000000c121c722b */ /* 0x004fe20000000010 */
[----:B------:R-:W-:-:S04]  /*0820*/  IMAD R17, R23, R10, R11 ;  /* 0x0000000a17117224 */ /* 0x000fc800078e020b */
[--C-:B------:R-:W-:Y:S02]  /*0830*/  IMAD.WIDE R18, R17, 0x8, R14.reuse ;  /* 0x0000000811127825 */ /* 0x100fe400078e020e */
[----:B------:R0:W-:Y:S04]  /*0840*/  STG.E.64 desc[UR6][R20.64], R28 ;  /* 0x0000001c14007986 */ /* 0x0001e8000c101b06 */
[----:B------:R-:W2:Y:S01]  /*0850*/  LDG.E.64 R18, desc[UR6][R18.64] ;  /* 0x0000000612127981 */ /* 0x000ea2000c1e1b00 */
[----:B0-----:R-:W-:-:S05]  /*0860*/  IMAD.WIDE R28, R27, 0x8, R14 ;  /* 0x000000081b1c7825 */ /* 0x001fca00078e020e */
[----:B------:R-:W2:Y:S01]  /*0870*/  LDG.E.64 R16, desc[UR6][R28.64] ;  /* 0x000000061c107981 */ /* 0x000ea2000c1e1b00 */
[----:B------:R-:W-:-:S04]  /*0880*/  IMAD.IADD R23, R2, 0x1, R23 ;  /* 0x0000000102177824 */ /* 0x000fc800078e0217 */
[CC--:B------:R-:W-:Y:S02]  /*0890*/  IMAD R27, R23.reuse, R10.reuse, R11 ;  /* 0x0000000a171b7224 */ /* 0x0c0fe400078e020b */
[----:B------:R-:W-:-:S04]  /*08a0*/  IMAD R0, R23, R10, R25 ;  /* 0x0000000a17007224 */ /* 0x000fc800078e0219 */
[----:B------:R-:W-:Y:S01]  /*08b0*/  IMAD.WIDE R20, R0, 0x8, R14 ;  /* 0x0000000800147825 */ /* 0x000fe200078e020e */
[----:B--2---:R-:W-:-:S03]  /*08c0*/  DFMA R16, R18, R12, R16 ;  /* 0x0000000c1210722b */ /* 0x004fc60000000010 */
[----:B------:R-:W-:-:S04]  /*08d0*/  IMAD.WIDE R18, R27, 0x8, R14 ;  /* 0x000000081b127825 */ /* 0x000fc800078e020e */
[----:B------:R0:W-:Y:S04]  /*08e0*/  STG.E.64 desc[UR6][R28.64], R16 ;  /* 0x000000101c007986 */ /* 0x0001e8000c101b06 */
[----:B------:R-:W2:Y:S04]  /*08f0*/  LDG.E.64 R18, desc[UR6][R18.64] ;  /* 0x0000000612127981 */ /* 0x000ea8000c1e1b00 */
[----:B0-----:R-:W2:Y:S01]  /*0900*/  LDG.E.64 R16, desc[UR6][R20.64] ;  /* 0x0000000614107981 */ /* 0x001ea2000c1e1b00 */
[----:B------:R-:W-:-:S05]  /*0910*/  IADD3 R23, PT, PT, R2, R23, RZ ;  /* 0x0000001702177210 */ /* 0x000fca0007ffe0ff */
[CC--:B------:R-:W-:Y:S02]  /*0920*/  IMAD R11, R23.reuse, R10.reuse, R11 ;  /* 0x0000000a170b7224 */ /* 0x0c0fe400078e020b */
[----:B------:R-:W-:Y:S01]  /*0930*/  IMAD R27, R23, R10, R25 ;  /* 0x0000000a171b7224 */ /* 0x000fe200078e0219 */
[----:B--2---:R-:W-:Y:S01]  /*0940*/  DFMA R16, R18, R12, R16 ;  /* 0x0000000c1210722b */ /* 0x004fe20000000010 */
[----:B------:R-:W-:-:S04]  /*0950*/  IMAD.WIDE R18, R11, 0x8, R14 ;  /* 0x000000080b127825 */ /* 0x000fc800078e020e */
[----:B------:R-:W-:Y:S02]  /*0960*/  IMAD.WIDE R14, R27, 0x8, R14 ;  /* 0x000000081b0e7825 */ /* 0x000fe400078e020e */
[----:B------:R3:W-:Y:S04]  /*0970*/  STG.E.64 desc[UR6][R20.64], R16 ;  /* 0x0000001014007986 */ /* 0x0007e8000c101b06 */
[----:B------:R-:W2:Y:S04]  /*0980*/  LDG.E.64 R18, desc[UR6][R18.64] ;  /* 0x0000000612127981 */ /* 0x000ea8000c1e1b00 */
[----:B------:R-:W2:Y:S01]  /*0990*/  LDG.E.64 R28, desc[UR6][R14.64] ;  /* 0x000000060e1c7981 */ /* 0x000ea2000c1e1b00 */
[----:B------:R-:W-:-:S05]  /*09a0*/  IMAD.IADD R23, R2, 0x1, R23 ;  /* 0x0000000102177824 */ /* 0x000fca00078e0217 */
[----:B------:R-:W-:Y:S01]  /*09b0*/  ISETP.GE.AND P0, PT, R23, R10, PT ;  /* 0x0000000a1700720c */ /* 0x000fe20003f06270 */
[----:B--2---:R-:W-:-:S07]  /*09c0*/  DFMA R28, R18, R12, R28 ;  /* 0x0000000c121c722b */ /* 0x004fce000000001c */
[----:B------:R3:W-:Y:S05]  /*09d0*/  STG.E.64 desc[UR6][R14.64], R28 ;  /* 0x0000001c0e007986 */ /* 0x0007ea000c101b06 */
[----:B------:R-:W-:Y:S05]  /*09e0*/  @!P0 BRA `(.L_x_704) ;  /* 0xfffffffc00608947 */ /* 0x000fea000383ffff */
.L_x_701:
[----:B------:R-:W-:Y:S05]  /*09f0*/  BSYNC.RECONVERGENT B0 ;  /* 0x0000000000007941 */ /* 0x000fea0003800200 */
.L_x_700:
[----:B------:R-:W-:-:S05]  /*0a00*/  IMAD.IADD R25, R25, 0x1, -R24 ;  /* 0x0000000119197824 */ /* 0x000fca00078e0a18 */
[----:B------:R-:W-:-:S13]  /*0a10*/  ISETP.GT.AND P0, PT, R25, -0x1, PT ;  /* 0xffffffff1900780c */ /* 0x000fda0003f04270 */
[----:B------:R-:W-:Y:S05]  /*0a20*/  @P0 BRA `(.L_x_705) ;  /* 0xfffffff800400947 */ /* 0x000fea000383ffff */
[----:B------:R-:W-:Y:S05]  /*0a30*/  EXIT ;  /* 0x000000000000794d */ /* 0x000fea0003800000 */
        .weak           $__internal_0_$__cuda_sm20_div_rn_f64_full
        .type           $__internal_0_$__cuda_sm20_div_rn_f64_full,@function
        .size           $__internal_0_$__cuda_sm20_div_rn_f64_full,(.L_x_762 - $__internal_0_$__cuda_sm20_div_rn_f64_full)
$__internal_0_$__cuda_sm20_div_rn_f64_full:
[----:B------:R-:W-:Y:S01]  /*0a40*/  FSETP.GEU.AND P3, PT, |R11|, 1.469367938527859385e-39, PT ;  /* 0x001000000b00780b */ /* 0x000fe20003f6e200 */
[----:B------:R-:W-:Y:S01]  /*0a50*/  IMAD.MOV.U32 R28, RZ, RZ, 0x1ca00000 ;  /* 0x1ca00000ff1c7424 */ /* 0x000fe200078e00ff */
[C---:B------:R-:W-:Y:S01]  /*0a60*/  FSETP.GEU.AND P0, PT, |R15|.reuse, 1.469367938527859385e-39, PT ;  /* 0x001000000f00780b */ /* 0x040fe20003f0e200 */
[----:B------:R-:W-:Y:S01]  /*0a70*/  IMAD.MOV.U32 R18, RZ, RZ, 0x1 ;  /* 0x00000001ff127424 */ /* 0x000fe200078e00ff */
[----:B------:R-:W-:Y:S01]  /*0a80*/  LOP3.LUT R12, R15, 0x800fffff, RZ, 0xc0, !PT ;  /* 0x800fffff0f0c7812 */ /* 0x000fe200078ec0ff */
[----:B------:R-:W-:Y:S01]  /*0a90*/  BSSY.RECONVERGENT B1, `(.L_x_706) ;  /* 0x0000052000017945 */ /* 0x000fe20003800200 */
[----:B------:R-:W-:Y:S02]  /*0aa0*/  LOP3.LUT R27, R11, 0x7ff00000, RZ, 0xc0, !PT ;  /* 0x7ff000000b1b7812 */ /* 0x000fe400078ec0ff */
[----:B------:R-:W-:Y:S02]  /*0ab0*/  LOP3.LUT R13, R12, 0x3ff00000, RZ, 0xfc, !PT ;  /* 0x3ff000000c0d7812 */ /* 0x000fe400078efcff */
[----:B------:R-:W-:-:S02]  /*0ac0*/  MOV R12, R14 ;  /* 0x0000000e000c7202 */ /* 0x000fc40000000f00 */
[C---:B------:R-:W-:Y:S02]  /*0ad0*/  LOP3.LUT R29, R15.reuse, 0x7ff00000, RZ, 0xc0, !PT ;  /* 0x7ff000000f1d7812 */ /* 0x040fe400078ec0ff */
[----:B------:R-:W-:Y:S01]  /*0ae0*/  @!P3 LOP3.LUT R16, R15, 0x7ff00000, RZ, 0xc0, !PT ;  /* 0x7ff000000f10b812 */ /* 0x000fe200078ec0ff */
[----:B------:R-:W-:Y:S01]  /*0af0*/  @!P0 DMUL R12, R14, 8.98846567431157953865e+307 ;  /* 0x7fe000000e0c8828 */ /* 0x000fe20000000000 */
[C---:B------:R-:W-:Y:S02]  /*0b00*/  ISETP.GE.U32.AND P2, PT, R27.reuse, R29, PT ;  /* 0x0000001d1b00720c */ /* 0x040fe40003f46070 */
[----:B------:R-:W-:Y:S01]  /*0b10*/  @!P3 ISETP.GE.U32.AND P4, PT, R27, R16, PT ;  /* 0x000000101b00b20c */ /* 0x000fe20003f86070 */
[----:B------:R-:W-:Y:S01]  /*0b20*/  IMAD.MOV.U32 R16, RZ, RZ, R10 ;  /* 0x000000ffff107224 */ /* 0x000fe200078e000a */
[C---:B------:R-:W-:Y:S01]  /*0b30*/  SEL R17, R28.reuse, 0x63400000, !P2 ;  /* 0x634000001c117807 */ /* 0x040fe20005000000 */
[----:B------:R-:W0:Y:S01]  /*0b40*/  MUFU.RCP64H R19, R13 ;  /* 0x0000000d00137308 */ /* 0x000e220000001800 */
[----:B------:R-:W-:-:S02]  /*0b50*/  @!P3 SEL R21, R28, 0x63400000, !P4 ;  /* 0x634000001c15b807 */ /* 0x000fc40006000000 */
[--C-:B------:R-:W-:Y:S02]  /*0b60*/  LOP3.LUT R17, R17, 0x800fffff, R11.reuse, 0xf8, !PT ;  /* 0x800fffff11117812 */ /* 0x100fe400078ef80b */
[----:B------:R-:W-:Y:S02]  /*0b70*/  @!P3 LOP3.LUT R21, R21, 0x80000000, R11, 0xf8, !PT ;  /* 0x800000001515b812 */ /* 0x000fe400078ef80b */
[----:B------:R-:W-:Y:S02]  /*0b80*/  @!P3 MOV R20, RZ ;  /* 0x000000ff0014b202 */ /* 0x000fe40000000f00 */
[----:B------:R-:W-:Y:S02]  /*0b90*/  @!P3 LOP3.LUT R21, R21, 0x100000, RZ, 0xfc, !PT ;  /* 0x001000001515b812 */ /* 0x000fe400078efcff */
[----:B------:R-:W-:-:S04]  /*0ba0*/  @!P0 LOP3.LUT R29, R13, 0x7ff00000, RZ, 0xc0, !PT ;  /* 0x7ff000000d1d8812 */ /* 0x000fc800078ec0ff */
[----:B------:R-:W-:Y:S02]  /*0bb0*/  @!P3 DFMA R16, R16, 2, -R20 ;  /* 0x400000001010b82b */ /* 0x000fe40000000814 */
[----:B0-----:R-:W-:-:S08]  /*0bc0*/  DFMA R20, R18, -R12, 1 ;  /* 0x3ff000001214742b */ /* 0x001fd0000000080c */
[----:B------:R-:W-:-:S08]  /*0bd0*/  DFMA R20, R20, R20, R20 ;  /* 0x000000141414722b */ /* 0x000fd00000000014 */
[----:B------:R-:W-:-:S08]  /*0be0*/  DFMA R20, R18, R20, R18 ;  /* 0x000000141214722b */ /* 0x000fd00000000012 */
[----:B------:R-:W-:-:S08]  /*0bf0*/  DFMA R18, R20, -R12, 1 ;  /* 0x3ff000001412742b */ /* 0x000fd0000000080c */
[----:B------:R-:W-:-:S08]  /*0c00*/  DFMA R18, R20, R18, R20 ;  /* 0x000000121412722b */ /* 0x000fd00000000014 */
[----:B------:R-:W-:-:S08]  /*0c10*/  DMUL R20, R18, R16 ;  /* 0x0000001012147228 */ /* 0x000fd00000000000 */
[----:B------:R-:W-:-:S08]  /*0c20*/  DFMA R22, R20, -R12, R16 ;  /* 0x8000000c1416722b */ /* 0x000fd00000000010 */
[----:B------:R-:W-:Y:S01]  /*0c30*/  DFMA R22, R18, R22, R20 ;  /* 0x000000161216722b */ /* 0x000fe20000000014 */
[----:B------:R-:W-:Y:S01]  /*0c40*/  IMAD.MOV.U32 R18, RZ, RZ, R27 ;  /* 0x000000ffff127224 */ /* 0x000fe200078e001b */
[----:B------:R-:W-:-:S04]  /*0c50*/  @!P3 LOP3.LUT R18, R17, 0x7ff00000, RZ, 0xc0, !PT ;  /* 0x7ff000001112b812 */ /* 0x000fc800078ec0ff */
[----:B------:R-:W-:-:S04]  /*0c60*/  IADD3 R19, PT, PT, R18, -0x1, RZ ;  /* 0xffffffff12137810 */ /* 0x000fc80007ffe0ff */
[----:B------:R-:W-:Y:S01]  /*0c70*/  ISETP.GT.U32.AND P0, PT, R19, 0x7feffffe, PT ;  /* 0x7feffffe1300780c */ /* 0x000fe20003f04070 */
[----:B------:R-:W-:-:S05]  /*0c80*/  VIADD R19, R29, 0xffffffff ;  /* 0xffffffff1d137836 */ /* 0x000fca0000000000 */
[----:B------:R-:W-:-:S13]  /*0c90*/  ISETP.GT.U32.OR P0, PT, R19, 0x7feffffe, P0 ;  /* 0x7feffffe1300780c */ /* 0x000fda0000704470 */
[----:B------:R-:W-:Y:S05]  /*0ca0*/  @P0 BRA `(.L_x_707) ;  /* 0x00000000006c0947 */ /* 0x000fea0003800000 */
[----:B------:R-:W-:-:S04]  /*0cb0*/  LOP3.LUT R18, R15, 0x7ff00000, RZ, 0xc0, !PT ;  /* 0x7ff000000f127812 */ /* 0x000fc800078ec0ff */
[CC--:B------:R-:W-:Y:S02]  /*0cc0*/  VIADDMNMX R10, R27.reuse, -R18.reuse, 0xb9600000, !PT ;  /* 0xb96000001b0a7446 */ /* 0x0c0fe40007800912 */
[----:B------:R-:W-:Y:S02]  /*0cd0*/  ISETP.GE.U32.AND P0, PT, R27, R18, PT ;  /* 0x000000121b00720c */ /* 0x000fe40003f06070 */
[----:B------:R-:W-:Y:S02]  /*0ce0*/  VIMNMX R10, PT, PT, R10, 0x46a00000, PT ;  /* 0x46a000000a0a7848 */ /* 0x000fe40003fe0100 */
[----:B------:R-:W-:-:S05]  /*0cf0*/  SEL R11, R28, 0x63400000, !P0 ;  /* 0x634000001c0b7807 */ /* 0x000fca0004000000 */
[----:B------:R-:W-:Y:S02]  /*0d00*/  IMAD.IADD R18, R10, 0x1, -R11 ;  /* 0x000000010a127824 */ /* 0x000fe400078e0a0b */
[----:B------:R-:W-:-:S03]  /*0d10*/  IMAD.MOV.U32 R10, RZ, RZ, RZ ;  /* 0x000000ffff0a7224 */ /* 0x000fc600078e00ff */
[----:B------:R-:W-:-:S06]  /*0d20*/  IADD3 R11, PT, PT, R18, 0x7fe00000, RZ ;  /* 0x7fe00000120b7810 */ /* 0x000fcc0007ffe0ff */
[----:B------:R-:W-:-:S10]  /*0d30*/  DMUL R20, R22, R10 ;  /* 0x0000000a16147228 */ /* 0x000fd40000000000 */
[----:B------:R-:W-:-:S13]  /*0d40*/  FSETP.GTU.AND P0, PT, |R21|, 1.469367938527859385e-39, PT ;  /* 0x001000001500780b */ /* 0x000fda0003f0c200 */
[----:B------:R-:W-:Y:S05]  /*0d50*/  @P0 BRA `(.L_x_708) ;  /* 0x0000000000940947 */ /* 0x000fea0003800000 */
[----:B------:R-:W-:-:S06]  /*0d60*/  DFMA R12, R22, -R12, R16 ;  /* 0x8000000c160c722b */ /* 0x000fcc0000000010 */
[----:B------:R-:W-:-:S04]  /*0d70*/  IMAD.MOV.U32 R12, RZ, RZ, RZ ;  /* 0x000000ffff0c7224 */ /* 0x000fc800078e00ff */
[C---:B------:R-:W-:Y:S02]  /*0d80*/  FSETP.NEU.AND P0, PT, R13.reuse, RZ, PT ;  /* 0x000000ff0d00720b */ /* 0x040fe40003f0d000 */
[----:B------:R-:W-:-:S04]  /*0d90*/  LOP3.LUT R15, R13, 0x80000000, R15, 0x48, !PT ;  /* 0x800000000d0f7812 */ /* 0x000fc800078e480f */
[----:B------:R-:W-:-:S07]  /*0da0*/  LOP3.LUT R13, R15, R11, RZ, 0xfc, !PT ;  /* 0x0000000b0f0d7212 */ /* 0x000fce00078efcff */
[----:B------:R-:W-:Y:S05]  /*0db0*/  @!P0 BRA `(.L_x_708) ;  /* 0x00000000007c8947 */ /* 0x000fea0003800000 */
[----:B------:R-:W-:Y:S01]  /*0dc0*/  IADD3 R11, PT, PT, -R18, RZ, RZ ;  /* 0x000000ff120b7210 */ /* 0x000fe20007ffe1ff */
[----:B------:R-:W-:Y:S01]  /*0dd0*/  IMAD.MOV.U32 R10, RZ, RZ, RZ ;  /* 0x000000ffff0a7224 */ /* 0x000fe200078e00ff */
[----:B------:R-:W-:-:S05]  /*0de0*/  DMUL.RP R12, R22, R12 ;  /* 0x0000000c160c7228 */ /* 0x000fca0000008000 */
[----:B------:R-:W-:-:S05]  /*0df0*/  DFMA R10, R20, -R10, R22 ;  /* 0x8000000a140a722b */ /* 0x000fca0000000016 */
[----:B------:R-:W-:Y:S02]  /*0e00*/  LOP3.LUT R15, R13, R15, RZ, 0x3c, !PT ;  /* 0x0000000f0d0f7212 */ /* 0x000fe400078e3cff */
[----:B------:R-:W-:-:S04]  /*0e10*/  IADD3 R10, PT, PT, -R18, -0x43300000, RZ ;  /* 0xbcd00000120a7810 */ /* 0x000fc80007ffe1ff */
[----:B------:R-:W-:-:S04]  /*0e20*/  FSETP.NEU.AND P0, PT, |R11|, R10, PT ;  /* 0x0000000a0b00720b */ /* 0x000fc80003f0d200 */
[----:B------:R-:W-:Y:S02]  /*0e30*/  FSEL R20, R12, R20, !P0 ;  /* 0x000000140c147208 */ /* 0x000fe40004000000 */
[----:B------:R-:W-:Y:S01]  /*0e40*/  FSEL R21, R15, R21, !P0 ;  /* 0x000000150f157208 */ /* 0x000fe20004000000 */
[----:B------:R-:W-:Y:S06]  /*0e50*/  BRA `(.L_x_708) ;  /* 0x0000000000547947 */ /* 0x000fec0003800000 */
.L_x_707:
[----:B------:R-:W-:-:S14]  /*0e60*/  DSETP.NAN.AND P0, PT, R10, R10, PT ;  /* 0x0000000a0a00722a */ /* 0x000fdc0003f08000 */
[----:B------:R-:W-:Y:S05]  /*0e70*/  @P0 BRA `(.L_x_709) ;  /* 0x0000000000440947 */ /* 0x000fea0003800000 */
[----:B------:R-:W-:-:S14]  /*0e80*/  DSETP.NAN.AND P0, PT, R14, R14, PT ;  /* 0x0000000e0e00722a */ /* 0x000fdc0003f08000 */
[----:B------:R-:W-:Y:S05]  /*0e90*/  @P0 BRA `(.L_x_710) ;  /* 0x0000000000300947 */ /* 0x000fea0003800000 */
[----:B------:R-:W-:Y:S01]  /*0ea0*/  ISETP.NE.AND P0, PT, R18, R29, PT ;  /* 0x0000001d1200720c */ /* 0x000fe20003f05270 */
[----:B------:R-:W-:Y:S01]  /*0eb0*/  IMAD.MOV.U32 R20, RZ, RZ, 0x0 ;  /* 0x00000000ff147424 */ /* 0x000fe200078e00ff */
[----:B------:R-:W-:-:S11]  /*0ec0*/  MOV R21, 0xfff80000 ;  /* 0xfff8000000157802 */ /* 0x000fd60000000f00 */
[----:B------:R-:W-:Y:S05]  /*0ed0*/  @!P0 BRA `(.L_x_708) ;  /* 0x0000000000348947 */ /* 0x000fea0003800000 */
[----:B------:R-:W-:Y:S02]  /*0ee0*/  ISETP.NE.AND P0, PT, R18, 0x7ff00000, PT ;  /* 0x7ff000001200780c */ /* 0x000fe40003f05270 */
[----:B------:R-:W-:Y:S02]  /*0ef0*/  LOP3.LUT R21, R11, 0x80000000, R15, 0x48, !PT ;  /* 0x800000000b157812 */ /* 0x000fe400078e480f */
[----:B------:R-:W-:-:S13]  /*0f00*/  ISETP.EQ.OR P0, PT, R29, RZ, !P0 ;  /* 0x000000ff1d00720c */ /* 0x000fda0004702670 */
[----:B------:R-:W-:Y:S01]  /*0f10*/  @P0 LOP3.LUT R10, R21, 0x7ff00000, RZ, 0xfc, !PT ;  /* 0x7ff00000150a0812 */ /* 0x000fe200078efcff */
[----:B------:R-:W-:Y:S02]  /*0f20*/  @!P0 IMAD.MOV.U32 R20, RZ, RZ, RZ ;  /* 0x000000ffff148224 */ /* 0x000fe400078e00ff */
[----:B------:R-:W-:Y:S01]  /*0f30*/  @P0 IMAD.MOV.U32 R20, RZ, RZ, RZ ;  /* 0x000000ffff140224 */ /* 0x000fe200078e00ff */
[----:B------:R-:W-:Y:S01]  /*0f40*/  @P0 MOV R21, R10 ;  /* 0x0000000a00150202 */ /* 0x000fe20000000f00 */
[----:B------:R-:W-:Y:S06]  /*0f50*/  BRA `(.L_x_708) ;  /* 0x0000000000147947 */ /* 0x000fec0003800000 */
.L_x_710:
[----:B------:R-:W-:Y:S01]  /*0f60*/  LOP3.LUT R21, R15, 0x80000, RZ, 0xfc, !PT ;  /* 0x000800000f157812 */ /* 0x000fe200078efcff */
[----:B------:R-:W-:Y:S01]  /*0f70*/  IMAD.MOV.U32 R20, RZ, RZ, R14 ;  /* 0x000000ffff147224 */ /* 0x000fe200078e000e */
[----:B------:R-:W-:Y:S06]  /*0f80*/  BRA `(.L_x_708) ;  /* 0x0000000000087947 */ /* 0x000fec0003800000 */
.L_x_709:
[----:B------:R-:W-:Y:S01]  /*0f90*/  LOP3.LUT R21, R11, 0x80000, RZ, 0xfc, !PT ;  /* 0x000800000b157812 */ /* 0x000fe200078efcff */
[----:B------:R-:W-:-:S07]  /*0fa0*/  IMAD.MOV.U32 R20, RZ, RZ, R10 ;  /* 0x000000ffff147224 */ /* 0x000fce00078e000a */
.L_x_708:
[----:B------:R-:W-:Y:S05]  /*0fb0*/  BSYNC.RECONVERGENT B1 ;  /* 0x0000000000017941 */ /* 0x000fea0003800200 */
.L_x_706:
[----:B------:R-:W-:Y:S02]  /*0fc0*/  HFMA2 R11, -RZ, RZ, 0, 0 ;  /* 0x00000000ff0b7431 */ /* 0x000fe400000001ff */
[----:B------:R-:W-:Y:S01]  /*0fd0*/  IMAD.MOV.U32 R10, RZ, RZ, R0 ;  /* 0x000000ffff0a7224 */ /* 0x000fe200078e0000 */
[----:B------:R-:W-:Y:S01]  /*0fe0*/  MOV R12, R20 ;  /* 0x00000014000c7202 */ /* 0x000fe20000000f00 */
[----:B------:R-:W-:Y:S02]  /*0ff0*/  IMAD.MOV.U32 R13, RZ, RZ, R21 ;  /* 0x000000ffff0d7224 */ /* 0x000fe400078e0015 */
[----:B------:R-:W-:Y:S05]  /*1000*/  RET.REL.NODEC R10 `(_Z8DelUpperPdS_ii) ;  /* 0xffffffec0afc7950 */ /* 0x000fea0003c3ffff */
.L_x_711:
        /* <DEDUP_REMOVED lines=15> */
.L_x_762:


//--------------------- .text._Z8DelLowerPdS_ii   --------------------------
	.section	.text._Z8DelLowerPdS_ii,"ax",@progbits
	.align	128
        .global         _Z8DelLowerPdS_ii
        .type           _Z8DelLowerPdS_ii,@function
        .size           _Z8DelLowerPdS_ii,(.L_x_763 - _Z8DelLowerPdS_ii)
        .other          _Z8DelLowerPdS_ii,@"STO_CUDA_ENTRY STV_DEFAULT"
_Z8DelLowerPdS_ii:
.text._Z8DelLowerPdS_ii:
[----:B------:R-:W-:Y:S01]  /*0000*/  LDC R1, c[0x0][0x37c] ;  /* 0x0000df00ff017b82 */ /* 0x000fe20000000800 */
[----:B------:R-:W0:Y:S07]  /*0010*/  S2R R9, SR_TID.X ;  /* 0x0000000000097919 */ /* 0x000e2e0000002100 */
[----:B------:R-:W0:Y:S08]  /*0020*/  S2UR UR4, SR_CTAID.X ;  /* 0x00000000000479c3 */ /* 0x000e300000002500 */
[----:B------:R-:W0:Y:S01]  /*0030*/  LDC R10, c[0x0][0x360] ;  /* 0x0000d800ff0a7b82 */ /* 0x000e220000000800 */
[----:B------:R-:W1:Y:S01]  /*0040*/  LDCU UR5, c[0x0][0x364] ;  /* 0x00006c80ff0577ac */ /* 0x000e620008000800 */
[----:B------:R-:W2:Y:S06]  /*0050*/  LDCU UR6, c[0x0][0x374] ;  /* 0x00006e80ff0677ac */ /* 0x000eac0008000800 */
[----:B------:R-:W3:Y:S01]  /*0060*/  LDC.64 R6, c[0x0][0x390] ;  /* 0x0000e400ff067b82 */ /* 0x000ee20000000a00 */
[----:B0-----:R-:W-:-:S02]  /*0070*/  IMAD R9, R10, UR4, R9 ;  /* 0x000000040a097c24 */ /* 0x001fc4000f8e0209 */
[----:B---3--:R-:W-:-:S04]  /*0080*/  VIADD R5, R7, 0x1 ;  /* 0x0000000107057836 */ /* 0x008fc80000000000 */
[----:B------:R-:W-:-:S05]  /*0090*/  IMAD.IADD R9, R9, 0x1, R5 ;  /* 0x0000000109097824 */ /* 0x000fca00078e0205 */
[----:B------:R-:W-:-:S13]  /*00a0*/  ISETP.GE.AND P0, PT, R9, R6, PT ;  /* 0x000000060900720c */ /* 0x000fda0003f06270 */
[----:B-12---:R-:W-:Y:S05]  /*00b0*/  @P0 EXIT ;  /* 0x000000000000094d */ /* 0x006fea0003800000 */
[----:B------:R-:W0:Y:S01]  /*00c0*/  S2R R15, SR_CTAID.Y ;  /* 0x00000000000f7919 */ /* 0x000e220000002600 */
[----:B------:R-:W-:Y:S01]  /*00d0*/  UIMAD UR4, UR5, UR6, URZ ;  /* 0x00000006050472a4 */ /* 0x000fe2000f8e02ff */
[----:B------:R-:W1:Y:S05]  /*00e0*/  S2R R16, SR_TID.Y ;  /* 0x0000000000107919 */ /* 0x000e6a0000002200 */
[----:B------:R-:W-:-:S03]  /*00f0*/  IADD3 R17, PT, PT, RZ, -UR4, RZ ;  /* 0x80000004ff117c10 */ /* 0x000fc6000fffe0ff */
[----:B------:R-:W2:Y:S08]  /*0100*/  I2F.U32.RP R4, UR4 ;  /* 0x0000000400047d06 */ /* 0x000eb00008209000 */
[----:B--2---:R-:W2:Y:S01]  /*0110*/  MUFU.RCP R4, R4 ;  /* 0x0000000400047308 */ /* 0x004ea20000001000 */
[----:B0-----:R-:W-:Y:S01]  /*0120*/  IADD3 R11, PT, PT, R15, UR6, RZ ;  /* 0x000000060f0b7c10 */ /* 0x001fe2000fffe0ff */
[----:B------:R-:W0:Y:S01]  /*0130*/  LDCU.64 UR6, c[0x0][0x358] ;  /* 0x00006b00ff0677ac */ /* 0x000e220008000a00 */
[----:B-1----:R-:W-:-:S03]  /*0140*/  IMAD.IADD R0, R16, 0x1, R7 ;  /* 0x0000000110007824 */ /* 0x002fc600078e0207 */
[----:B------:R-:W-:Y:S02]  /*0150*/  IMAD R11, R11, UR5, RZ ;  /* 0x000000050b0b7c24 */ /* 0x000fe4000f8e02ff */
[----:B--2---:R-:W-:-:S03]  /*0160*/  VIADD R8, R4, 0xffffffe ;  /* 0x0ffffffe04087836 */ /* 0x004fc60000000000 */
[C---:B------:R-:W-:Y:S02]  /*0170*/  IADD3 R3, PT, PT, R0.reuse, 0x1, R11 ;  /* 0x0000000100037810 */ /* 0x040fe40007ffe00b */
[----:B------:R-:W-:Y:S01]  /*0180*/  LOP3.LUT R2, RZ, R11, RZ, 0x33, !PT ;  /* 0x0000000bff027212 */ /* 0x000fe200078e33ff */
[----:B------:R-:W-:Y:S01]  /*0190*/  IMAD.IADD R11, R11, 0x1, R16 ;  /* 0x000000010b0b7824 */ /* 0x000fe200078e0210 */
[-C--:B------:R-:W-:Y:S02]  /*01a0*/  VIMNMX R13, PT, PT, R3, R6.reuse, !PT ;  /* 0x00000006030d7248 */ /* 0x080fe40007fe0100 */
[----:B------:R-:W1:Y:S02]  /*01b0*/  F2I.FTZ.U32.TRUNC.NTZ R3, R8 ;  /* 0x0000000800037305 */ /* 0x000e64000021f000 */
[----:B------:R-:W-:Y:S01]  /*01c0*/  IADD3 R13, PT, PT, -R0, R13, R2 ;  /* 0x0000000d000d7210 */ /* 0x000fe20007ffe102 */
[----:B------:R-:W-:Y:S01]  /*01d0*/  HFMA2 R2, -RZ, RZ, 0, 0 ;  /* 0x00000000ff027431 */ /* 0x000fe200000001ff */
[----:B------:R-:W-:-:S02]  /*01e0*/  ISETP.GE.AND P1, PT, R11, R6, PT ;  /* 0x000000060b00720c */ /* 0x000fc40003f26270 */
[C---:B------:R-:W-:Y:S01]  /*01f0*/  ISETP.NE.AND P0, PT, R13.reuse, RZ, PT ;  /* 0x000000ff0d00720c */ /* 0x040fe20003f05270 */
[----:B------:R-:W-:Y:S01]  /*0200*/  VIADD R0, R13, 0xffffffff ;  /* 0xffffffff0d007836 */ /* 0x000fe20000000000 */
[----:B------:R-:W-:Y:S02]  /*0210*/  VIMNMX R4, PT, PT, R11, R6, !PT ;  /* 0x000000060b047248 */ /* 0x000fe40007fe0100 */
[----:B------:R-:W-:Y:S01]  /*0220*/  SEL R14, RZ, 0x1, P1 ;  /* 0x00000001ff0e7807 */ /* 0x000fe20000800000 */
[----:B-1----:R-:W-:-:S04]  /*0230*/  IMAD R17, R17, R3, RZ ;  /* 0x0000000311117224 */ /* 0x002fc800078e02ff */
[----:B------:R-:W-:Y:S01]  /*0240*/  IMAD.HI.U32 R3, R3, R17, R2 ;  /* 0x0000001103037227 */ /* 0x000fe200078e0002 */
[----:B------:R-:W-:-:S03]  /*0250*/  IADD3 R2, PT, PT, R4, -R11, -R14 ;  /* 0x8000000b04027210 */ /* 0x000fc60007ffe80e */
[----:B------:R-:W-:Y:S02]  /*0260*/  @!P0 IMAD.MOV R0, RZ, RZ, R13 ;  /* 0x000000ffff008224 */ /* 0x000fe400078e020d */
[C---:B------:R-:W-:Y:S01]  /*0270*/  IMAD.HI.U32 R8, R3.reuse, R2, RZ ;  /* 0x0000000203087227 */ /* 0x040fe200078e00ff */
[----:B------:R-:W1:Y:S03]  /*0280*/  LDC.64 R12, c[0x0][0x388] ;  /* 0x0000e200ff0c7b82 */ /* 0x000e660000000a00 */
[----:B------:R-:W-:-:S04]  /*0290*/  IMAD.HI.U32 R4, R3, R0, RZ ;  /* 0x0000000003047227 */ /* 0x000fc800078e00ff */
[----:B------:R-:W-:Y:S01]  /*02a0*/  IMAD.MOV R11, RZ, RZ, -R8 ;  /* 0x000000ffff0b7224 */ /* 0x000fe200078e0a08 */
[----:B------:R-:W-:-:S03]  /*02b0*/  IADD3 R3, PT, PT, -R4, RZ, RZ ;  /* 0x000000ff04037210 */ /* 0x000fc60007ffe1ff */
[----:B------:R-:W-:Y:S01]  /*02c0*/  IMAD R2, R11, UR4, R2 ;  /* 0x000000040b027c24 */ /* 0x000fe2000f8e0202 */
[----:B------:R-:W-:Y:S01]  /*02d0*/  LOP3.LUT R11, RZ, UR4, RZ, 0x33, !PT ;  /* 0x00000004ff0b7c12 */ /* 0x000fe2000f8e33ff */
[----:B------:R-:W-:-:S03]  /*02e0*/  IMAD R0, R3, UR4, R0 ;  /* 0x0000000403007c24 */ /* 0x000fc6000f8e0200 */
[----:B------:R-:W-:Y:S02]  /*02f0*/  ISETP.GE.U32.AND P4, PT, R2, UR4, PT ;  /* 0x0000000402007c0c */ /* 0x000fe4000bf86070 */
[----:B------:R-:W-:-:S11]  /*0300*/  ISETP.GE.U32.AND P3, PT, R0, UR4, PT ;  /* 0x0000000400007c0c */ /* 0x000fd6000bf66070 */
[----:B------:R-:W-:Y:S02]  /*0310*/  @P4 VIADD R2, R2, -UR4 ;  /* 0x8000000402024c36 */ /* 0x000fe40008000000 */
[----:B------:R-:W-:Y:S01]  /*0320*/  @P3 IADD3 R0, PT, PT, R0, -UR4, RZ ;  /* 0x8000000400003c10 */ /* 0x000fe2000fffe0ff */
[----:B------:R-:W-:Y:S01]  /*0330*/  @P4 VIADD R8, R8, 0x1 ;  /* 0x0000000108084836 */ /* 0x000fe20000000000 */
[----:B------:R-:W-:Y:S02]  /*0340*/  @P3 IADD3 R4, PT, PT, R4, 0x1, RZ ;  /* 0x0000000104043810 */ /* 0x000fe40007ffe0ff */
[----:B------:R-:W-:Y:S01]  /*0350*/  ISETP.GE.U32.AND P1, PT, R2, UR4, PT ;  /* 0x0000000402007c0c */ /* 0x000fe2000bf26070 */
[----:B------:R-:W-:Y:S01]  /*0360*/  IMAD R2, R15, UR5, R16 ;  /* 0x000000050f027c24 */ /* 0x000fe2000f8e0210 */
[----:B------:R-:W-:Y:S01]  /*0370*/  ISETP.GE.U32.AND P2, PT, R0, UR4, PT ;  /* 0x0000000400007c0c */ /* 0x000fe2000bf46070 */
[----:B------:R-:W2:Y:S01]  /*0380*/  LDCU UR5, c[0x0][0x370] ;  /* 0x00006e00ff0577ac */ /* 0x000ea20008000800 */
[----:B------:R-:W-:Y:S01]  /*0390*/  ISETP.NE.U32.AND P3, PT, RZ, UR4, PT ;  /* 0x00000004ff007c0c */ /* 0x000fe2000bf65070 */
[C---:B------:R-:W-:Y:S01]  /*03a0*/  VIADD R3, R2.reuse, UR4 ;  /* 0x0000000402037c36 */ /* 0x040fe20008000000 */
[----:B------:R-:W-:Y:S01]  /*03b0*/  SEL R0, RZ, 0x1, !P0 ;  /* 0x00000001ff007807 */ /* 0x000fe20004000000 */
[----:B------:R-:W-:-:S02]  /*03c0*/  IMAD.IADD R5, R2, 0x1, R5 ;  /* 0x0000000102057824 */ /* 0x000fc400078e0205 */
[-CC-:B------:R-:W-:Y:S02]  /*03d0*/  IMAD R17, R2, R6.reuse, R7.reuse ;  /* 0x0000000602117224 */ /* 0x180fe400078e0207 */
[----:B------:R-:W-:Y:S02]  /*03e0*/  IMAD R19, R3, R6, R7 ;  /* 0x0000000603137224 */ /* 0x000fe400078e0207 */
[----:B------:R-:W-:Y:S02]  /*03f0*/  @P1 VIADD R8, R8, 0x1 ;  /* 0x0000000108081836 */ /* 0x000fe40000000000 */
[----:B------:R-:W-:Y:S01]  /*0400*/  @P2 IADD3 R4, PT, PT, R4, 0x1, RZ ;  /* 0x0000000104042810 */ /* 0x000fe20007ffe0ff */
[----:B-1----:R-:W-:Y:S02]  /*0410*/  IMAD.WIDE R16, R17, 0x8, R12 ;  /* 0x0000000811107825 */ /* 0x002fe400078e020c */
[C---:B------:R-:W-:Y:S02]  /*0420*/  SEL R15, R11.reuse, R8, !P3 ;  /* 0x000000080b0f7207 */ /* 0x040fe40005800000 */
[----:B------:R-:W-:Y:S01]  /*0430*/  SEL R11, R11, R4, !P3 ;  /* 0x000000040b0b7207 */ /* 0x000fe20005800000 */
[----:B--2---:R-:W-:Y:S01]  /*0440*/  IMAD R10, R10, UR5, RZ ;  /* 0x000000050a0a7c24 */ /* 0x004fe2000f8e02ff */
[----:B------:R-:W-:-:S02]  /*0450*/  IADD3 R4, PT, PT, R3, UR4, RZ ;  /* 0x0000000403047c10 */ /* 0x000fc4000fffe0ff */
[----:B------:R-:W-:-:S03]  /*0460*/  IADD3 R8, PT, PT, R5, UR4, RZ ;  /* 0x0000000405087c10 */ /* 0x000fc6000fffe0ff */
[----:B------:R-:W-:Y:S01]  /*0470*/  IMAD R21, R4, R6, R7 ;  /* 0x0000000604157224 */ /* 0x000fe200078e0207 */
[----:B------:R-:W-:Y:S01]  /*0480*/  IADD3 R6, PT, PT, R14, R15, RZ ;  /* 0x0000000f0e067210 */ /* 0x000fe20007ffe0ff */
[----:B------:R-:W-:-:S04]  /*0490*/  IMAD.WIDE R14, R19, 0x8, R12 ;  /* 0x00000008130e7825 */ /* 0x000fc800078e020c */
[----:B------:R-:W-:Y:S02]  /*04a0*/  IMAD.IADD R7, R0, 0x1, R11 ;  /* 0x0000000100077824 */ /* 0x000fe400078e020b */
[----:B------:R-:W-:-:S04]  /*04b0*/  IMAD.WIDE R12, R21, 0x8, R12 ;  /* 0x00000008150c7825 */ /* 0x000fc800078e020c */
[----:B0-----:R-:W-:-:S07]  /*04c0*/  VIADD R36, R8, UR4 ;  /* 0x0000000408247c36 */ /* 0x001fce0008000000 */
.L_x_724:
[----:B0-2---:R-:W0:Y:S08]  /*04d0*/  LDC.64 R18, c[0x0][0x390] ;  /* 0x0000e400ff127b82 */ /* 0x005e300000000a00 */
[----:B-1-34-:R-:W1:Y:S08]  /*04e0*/  LDC.64 R20, c[0x0][0x380] ;  /* 0x0000e000ff147b82 */ /* 0x01ae700000000a00 */
[----:B------:R-:W2:Y:S01]  /*04f0*/  LDC.64 R26, c[0x0][0x390] ;  /* 0x0000e400ff1a7b82 */ /* 0x000ea20000000a00 */
[----:B0-----:R-:W-:-:S07]  /*0500*/  IMAD R39, R19, R18, R19 ;  /* 0x0000001213277224 */ /* 0x001fce00078e0213 */
[----:B------:R-:W0:Y:S01]  /*0510*/  LDC.64 R22, c[0x0][0x380] ;  /* 0x0000e000ff167b82 */ /* 0x000e220000000a00 */
[----:B-1----:R-:W-:-:S06]  /*0520*/  IMAD.WIDE R38, R39, 0x8, R20 ;  /* 0x0000000827267825 */ /* 0x002fcc00078e0214 */
[----:B------:R-:W3:Y:S01]  /*0530*/  LDG.E.64 R38, desc[UR6][R38.64] ;  /* 0x0000000626267981 */ /* 0x000ee2000c1e1b00 */
[----:B--2---:R-:W-:-:S04]  /*0540*/  IMAD R27, R27, R26, R9 ;  /* 0x0000001a1b1b7224 */ /* 0x004fc800078e0209 */
[----:B0-----:R-:W-:-:S06]  /*0550*/  IMAD.WIDE R22, R27, 0x8, R22 ;  /* 0x000000081b167825 */ /* 0x001fcc00078e0216 */
[----:B------:R-:W2:Y:S01]  /*0560*/  LDG.E.64 R22, desc[UR6][R22.64] ;  /* 0x0000000616167981 */ /* 0x000ea2000c1e1b00 */
[----:B------:R-:W-:Y:S01]  /*0570*/  MOV R24, 0x1 ;  /* 0x0000000100187802 */ /* 0x000fe20000000f00 */
[----:B------:R-:W-:Y:S01]  /*0580*/  BSSY.RECONVERGENT B0, `(.L_x_712) ;  /* 0x0000012000007945 */ /* 0x000fe20003800200 */
[----:B------:R-:W-:Y:S01]  /*0590*/  ISETP.GE.AND P1, PT, R5, R26, PT ;  /* 0x0000001a0500720c */ /* 0x000fe20003f26270 */
[----:B---3--:R-:W0:Y:S03]  /*05a0*/  MUFU.RCP64H R25, R39 ;  /* 0x0000002700197308 */ /* 0x008e260000001800 */
[----:B0-----:R-:W-:-:S08]  /*05b0*/  DFMA R28, -R38, R24, 1 ;  /* 0x3ff00000261c742b */ /* 0x001fd00000000118 */
[----:B------:R-:W-:-:S08]  /*05c0*/  DFMA R28, R28, R28, R28 ;  /* 0x0000001c1c1c722b */ /* 0x000fd0000000001c */
[----:B------:R-:W-:-:S08]  /*05d0*/  DFMA R28, R24, R28, R24 ;  /* 0x0000001c181c722b */ /* 0x000fd00000000018 */
[----:B------:R-:W-:-:S08]  /*05e0*/  DFMA R24, -R38, R28, 1 ;  /* 0x3ff000002618742b */ /* 0x000fd0000000011c */
[----:B------:R-:W-:-:S08]  /*05f0*/  DFMA R24, R28, R24, R28 ;  /* 0x000000181c18722b */ /* 0x000fd0000000001c */
[----:B--2---:R-:W-:-:S08]  /*0600*/  DMUL R28, R22, -R24 ;  /* 0x80000018161c7228 */ /* 0x004fd00000000000 */
        /* <DEDUP_REMOVED lines=8> */
[----:B------:R-:W-:Y:S05]  /*0690*/  CALL.REL.NOINC `($__internal_1_$__cuda_sm20_div_rn_f64_full) ;  /* 0x0000000800ac7944 */ /* 0x000fea0003c00000 */
.L_x_713:
[----:B------:R-:W-:Y:S05]  /*06a0*/  BSYNC.RECONVERGENT B0 ;  /* 0x0000000000007941 */ /* 0x000fea0003800200 */
.L_x_712:
[----:B------:R-:W-:Y:S04]  /*06b0*/  BSSY.RECONVERGENT B0, `(.L_x_714) ;  /* 0x0000055000007945 */ /* 0x000fe80003800200 */
[----:B------:R-:W-:Y:S05]  /*06c0*/  @P1 BRA `(.L_x_715) ;  /* 0x00000004004c1947 */ /* 0x000fea0003800000 */
[----:B------:R-:W-:Y:S01]  /*06d0*/  LOP3.LUT R0, R7, 0x3, RZ, 0xc0, !PT ;  /* 0x0000000307007812 */ /* 0x000fe200078ec0ff */
[----:B------:R-:W-:Y:S01]  /*06e0*/  BSSY.RECONVERGENT B1, `(.L_x_716) ;  /* 0x0000027000017945 */ /* 0x000fe20003800200 */
[----:B------:R-:W-:Y:S02]  /*06f0*/  IMAD.MOV.U32 R11, RZ, RZ, R5 ;  /* 0x000000ffff0b7224 */ /* 0x000fe400078e0005 */
[----:B------:R-:W-:-:S13]  /*0700*/  ISETP.NE.AND P0, PT, R0, 0x3, PT ;  /* 0x000000030000780c */ /* 0x000fda0003f05270 */
[----:B------:R-:W-:Y:S05]  /*0710*/  @!P0 BRA `(.L_x_717) ;  /* 0x00000000008c8947 */ /* 0x000fea0003800000 */
[----:B------:R-:W0:Y:S01]  /*0720*/  LDC R0, c[0x0][0x390] ;  /* 0x0000e400ff007b82 */ /* 0x000e220000000800 */
[----:B------:R-:W-:-:S04]  /*0730*/  IMAD R33, R5, R18, R19 ;  /* 0x0000001205217224 */ /* 0x000fc800078e0213 */
[----:B------:R-:W-:-:S03]  /*0740*/  IMAD.WIDE R32, R33, 0x8, R20 ;  /* 0x0000000821207825 */ /* 0x000fc600078e0214 */
[----:B------:R-:W1:Y:S02]  /*0750*/  LDC.64 R22, c[0x0][0x380] ;  /* 0x0000e000ff167b82 */ /* 0x000e640000000a00 */
[----:B------:R-:W2:Y:S01]  /*0760*/  LDG.E.64 R28, desc[UR6][R32.64] ;  /* 0x00000006201c7981 */ /* 0x000ea2000c1e1b00 */
[----:B0-----:R-:W-:-:S04]  /*0770*/  IMAD R27, R5, R0, R9 ;  /* 0x00000000051b7224 */ /* 0x001fc800078e0209 */
[----:B-1----:R-:W-:-:S05]  /*0780*/  IMAD.WIDE R26, R27, 0x8, R22 ;  /* 0x000000081b1a7825 */ /* 0x002fca00078e0216 */
[----:B------:R-:W2:Y:S01]  /*0790*/  LDG.E.64 R30, desc[UR6][R26.64] ;  /* 0x000000061a1e7981 */ /* 0x000ea2000c1e1b00 */
[----:B------:R-:W-:Y:S02]  /*07a0*/  LOP3.LUT P0, RZ, R7, 0x3, RZ, 0xc0, !PT ;  /* 0x0000000307ff7812 */ /* 0x000fe4000780c0ff */
[----:B------:R-:W-:Y:S01]  /*07b0*/  MOV R11, R8 ;  /* 0x00000008000b7202 */ /* 0x000fe20000000f00 */
[----:B--2---:R-:W-:-:S07]  /*07c0*/  DFMA R28, R28, R24, R30 ;  /* 0x000000181c1c722b */ /* 0x004fce000000001e */
[----:B------:R0:W-:Y:S03]  /*07d0*/  STG.E.64 desc[UR6][R26.64], R28 ;  /* 0x0000001c1a007986 */ /* 0x0001e6000c101b06 */
[----:B------:R-:W-:Y:S05]  /*07e0*/  @!P0 BRA `(.L_x_717) ;  /* 0x0000000000588947 */ /* 0x000fea0003800000 */
[----:B------:R-:W1:Y:S01]  /*07f0*/  LDCU UR5, c[0x0][0x394] ;  /* 0x00007280ff0577ac */ /* 0x000e620008000800 */
[----:B0-----:R-:W-:-:S04]  /*0800*/  IMAD R27, R8, R0, R9 ;  /* 0x00000000081b7224 */ /* 0x001fc800078e0209 */
[----:B------:R-:W-:-:S05]  /*0810*/  IMAD.WIDE R26, R27, 0x8, R22 ;  /* 0x000000081b1a7825 */ /* 0x000fca00078e0216 */
[----:B------:R-:W2:Y:S01]  /*0820*/  LDG.E.64 R30, desc[UR6][R26.64] ;  /* 0x000000061a1e7981 */ /* 0x000ea2000c1e1b00 */
[----:B-1----:R-:W-:-:S04]  /*0830*/  IMAD R29, R8, R0, UR5 ;  /* 0x00000005081d7e24 */ /* 0x002fc8000f8e0200 */
[----:B------:R-:W-:-:S06]  /*0840*/  IMAD.WIDE R28, R29, 0x8, R22 ;  /* 0x000000081d1c7825 */ /* 0x000fcc00078e0216 */
[----:B------:R-:W2:Y:S01]  /*0850*/  LDG.E.64 R28, desc[UR6][R28.64] ;  /* 0x000000061c1c7981 */ /* 0x000ea2000c1e1b00 */
[----:B------:R-:W-:-:S04]  /*0860*/  LOP3.LUT R11, R7, 0x3, RZ, 0xc0, !PT ;  /* 0x00000003070b7812 */ /* 0x000fc800078ec0ff */
[----:B------:R-:W-:Y:S01]  /*0870*/  ISETP.NE.AND P0, PT, R11, 0x1, PT ;  /* 0x000000010b00780c */ /* 0x000fe20003f05270 */
[----:B------:R-:W-:Y:S01]  /*0880*/  IMAD.MOV.U32 R11, RZ, RZ, R36 ;  /* 0x000000ffff0b7224 */ /* 0x000fe200078e0024 */
[----:B--2---:R-:W-:-:S07]  /*0890*/  DFMA R30, R28, R24, R30 ;  /* 0x000000181c1e722b */ /* 0x004fce000000001e */
[----:B------:R1:W-:Y:S04]  /*08a0*/  STG.E.64 desc[UR6][R26.64], R30 ;  /* 0x0000001e1a007986 */ /* 0x0003e8000c101b06 */
[----:B------:R-:W-:Y:S05]  /*08b0*/  @!P0 BRA `(.L_x_717) ;  /* 0x0000000000248947 */ /* 0x000fea0003800000 */
[C---:B-1----:R-:W-:Y:S02]  /*08c0*/  IMAD R27, R36.reuse, R18, R19 ;  /* 0x00000012241b7224 */ /* 0x042fe400078e0213 */
[----:B------:R-:W-:Y:S02]  /*08d0*/  IMAD R11, R36, R0, R9 ;  /* 0x00000000240b7224 */ /* 0x000fe400078e0209 */
[----:B------:R-:W-:-:S04]  /*08e0*/  IMAD.WIDE R26, R27, 0x8, R20 ;  /* 0x000000081b1a7825 */ /* 0x000fc800078e0214 */
[----:B------:R-:W-:Y:S01]  /*08f0*/  IMAD.WIDE R22, R11, 0x8, R22 ;  /* 0x000000080b167825 */ /* 0x000fe200078e0216 */
[----:B------:R-:W2:Y:S04]  /*0900*/  LDG.E.64 R18, desc[UR6][R26.64] ;  /* 0x000000061a127981 */ /* 0x000ea8000c1e1b00 */
[----:B------:R-:W2:Y:S01]  /*0910*/  LDG.E.64 R20, desc[UR6][R22.64] ;  /* 0x0000000616147981 */ /* 0x000ea2000c1e1b00 */
[----:B------:R-:W-:Y:S01]  /*0920*/  IADD3 R11, PT, PT, R36, UR4, RZ ;  /* 0x00000004240b7c10 */ /* 0x000fe2000fffe0ff */
[----:B--2---:R-:W-:-:S07]  /*0930*/  DFMA R18, R18, R24, R20 ;  /* 0x000000181212722b */ /* 0x004fce0000000014 */
[----:B------:R2:W-:Y:S04]  /*0940*/  STG.E.64 desc[UR6][R22.64], R18 ;  /* 0x0000001216007986 */ /* 0x0005e8000c101b06 */
.L_x_717:
[----:B------:R-:W-:Y:S05]  /*0950*/  BSYNC.RECONVERGENT B1 ;  /* 0x0000000000017941 */ /* 0x000fea0003800200 */
.L_x_716:
[----:B------:R-:W-:-:S13]  /*0960*/  ISETP.GE.U32.AND P0, PT, R7, 0x3, PT ;  /* 0x000000030700780c */ /* 0x000fda0003f06070 */
[----:B------:R-:W-:Y:S05]  /*0970*/  @!P0 BRA `(.L_x_715) ;  /* 0x0000000000a08947 */ /* 0x000fea0003800000 */
.L_x_718:
[----:B--2---:R-:W2:Y:S08]  /*0980*/  LDC.64 R18, c[0x0][0x390] ;  /* 0x0000e400ff127b82 */ /* 0x004eb00000000a00 */
[----:B---3--:R-:W3:Y:S01]  /*0990*/  LDC.64 R20, c[0x0][0x380] ;  /* 0x0000e000ff147b82 */ /* 0x008ee20000000a00 */
[CC--:B--2---:R-:W-:Y:S02]  /*09a0*/  IMAD R35, R11.reuse, R18.reuse, R19 ;  /* 0x000000120b237224 */ /* 0x0c4fe400078e0213 */
[----:B0-----:R-:W-:-:S02]  /*09b0*/  IMAD R29, R11, R18, R9 ;  /* 0x000000120b1d7224 */ /* 0x001fc400078e0209 */
[----:B---3--:R-:W-:-:S04]  /*09c0*/  IMAD.WIDE R34, R35, 0x8, R20 ;  /* 0x0000000823227825 */ /* 0x008fc800078e0214 */
[----:B------:R-:W-:Y:S01]  /*09d0*/  IMAD.WIDE R28, R29, 0x8, R20 ;  /* 0x000000081d1c7825 */ /* 0x000fe200078e0214 */
[----:B------:R-:W2:Y:S04]  /*09e0*/  LDG.E.64 R22, desc[UR6][R34.64] ;  /* 0x0000000622167981 */ /* 0x000ea8000c1e1b00 */
[----:B-1----:R-:W2:Y:S01]  /*09f0*/  LDG.E.64 R26, desc[UR6][R28.64] ;  /* 0x000000061c1a7981 */ /* 0x002ea2000c1e1b00 */
[----:B------:R-:W-:-:S04]  /*0a00*/  VIADD R0, R11, UR4 ;  /* 0x000000040b007c36 */ /* 0x000fc80008000000 */
[CC--:B------:R-:W-:Y:S02]  /*0a10*/  IMAD R39, R0.reuse, R18.reuse, R19 ;  /* 0x0000001200277224 */ /* 0x0c0fe400078e0213 */
[----:B------:R-:W-:Y:S02]  /*0a20*/  IMAD R11, R0, R18, R9 ;  /* 0x00000012000b7224 */ /* 0x000fe400078e0209 */
[----:B------:R-:W-:Y:S01]  /*0a30*/  IMAD.WIDE R38, R39, 0x8, R20 ;  /* 0x0000000827267825 */ /* 0x000fe200078e0214 */
[----:B--2---:R-:W-:-:S03]  /*0a40*/  DFMA R30, R22, R24, R26 ;  /* 0x00000018161e722b */ /* 0x004fc6000000001a */
[----:B------:R-:W-:-:S04]  /*0a50*/  IMAD.WIDE R22, R11, 0x8, R20 ;  /* 0x000000080b167825 */ /* 0x000fc800078e0214 */
[----:B------:R0:W-:Y:S04]  /*0a60*/  STG.E.64 desc[UR6][R28.64], R30 ;  /* 0x0000001e1c007986 */ /* 0x0001e8000c101b06 */
[----:B------:R-:W2:Y:S04]  /*0a70*/  LDG.E.64 R26, desc[UR6][R38.64] ;  /* 0x00000006261a7981 */ /* 0x000ea8000c1e1b00 */
[----:B------:R-:W2:Y:S01]  /*0a80*/  LDG.E.64 R32, desc[UR6][R22.64] ;  /* 0x0000000616207981 */ /* 0x000ea2000c1e1b00 */
[----:B------:R-:W-:-:S05]  /*0a90*/  IADD3 R0, PT, PT, R0, UR4, RZ ;  /* 0x0000000400007c10 */ /* 0x000fca000fffe0ff */
[CC--:B------:R-:W-:Y:S02]  /*0aa0*/  IMAD R35, R0.reuse, R18.reuse, R19 ;  /* 0x0000001200237224 */ /* 0x0c0fe400078e0213 */
[----:B------:R-:W-:Y:S02]  /*0ab0*/  IMAD R11, R0, R18, R9 ;  /* 0x00000012000b7224 */ /* 0x000fe400078e0209 */
[----:B------:R-:W-:Y:S01]  /*0ac0*/  IMAD.WIDE R34, R35, 0x8, R20 ;  /* 0x0000000823227825 */ /* 0x000fe200078e0214 */
[----:B--2---:R-:W-:-:S03]  /*0ad0*/  DFMA R32, R26, R24, R32 ;  /* 0x000000181a20722b */ /* 0x004fc60000000020 */
[----:B------:R-:W-:-:S04]  /*0ae0*/  IMAD.WIDE R26, R11, 0x8, R20 ;  /* 0x000000080b1a7825 */ /* 0x000fc800078e0214 */
[----:B------:R1:W-:Y:S04]  /*0af0*/  STG.E.64 desc[UR6][R22.64], R32 ;  /* 0x0000002016007986 */ /* 0x0003e8000c101b06 */
[----:B------:R-:W2:Y:S04]  /*0b00*/  LDG.E.64 R34, desc[UR6][R34.64] ;  /* 0x0000000622227981 */ /* 0x000ea8000c1e1b00 */
[----:B0-----:R-:W2:Y:S01]  /*0b10*/  LDG.E.64 R28, desc[UR6][R26.64] ;  /* 0x000000061a1c7981 */ /* 0x001ea2000c1e1b00 */
[----:B------:R-:W-:-:S04]  /*0b20*/  VIADD R0, R0, UR4 ;  /* 0x0000000400007c36 */ /* 0x000fc80008000000 */
[CC--:B------:R-:W-:Y:S02]  /*0b30*/  IMAD R31, R0.reuse, R18.reuse, R19 ;  /* 0x00000012001f7224 */ /* 0x0c0fe400078e0213 */
[----:B------:R-:W-:Y:S02]  /*0b40*/  IMAD R11, R0, R18, R9 ;  /* 0x00000012000b7224 */ /* 0x000fe400078e0209 */
[----:B------:R-:W-:-:S04]  /*0b50*/  IMAD.WIDE R30, R31, 0x8, R20 ;  /* 0x000000081f1e7825 */ /* 0x000fc800078e0214 */
[----:B------:R-:W-:Y:S01]  /*0b60*/  IMAD.WIDE R20, R11, 0x8, R20 ;  /* 0x000000080b147825 */ /* 0x000fe200078e0214 */
[----:B--2---:R-:W-:-:S07]  /*0b70*/  DFMA R28, R34, R24, R28 ;  /* 0x00000018221c722b */ /* 0x004fce000000001c */
[----:B------:R3:W-:Y:S04]  /*0b80*/  STG.E.64 desc[UR6][R26.64], R28 ;  /* 0x0000001c1a007986 */ /* 0x0007e8000c101b06 */
[----:B------:R-:W2:Y:S04]  /*0b90*/  LDG.E.64 R30, desc[UR6][R30.64] ;  /* 0x000000061e1e7981 */ /* 0x000ea8000c1e1b00 */
[----:B-1----:R-:W2:Y:S01]  /*0ba0*/  LDG.E.64 R22, desc[UR6][R20.64] ;  /* 0x0000000614167981 */ /* 0x002ea2000c1e1b00 */
[----:B------:R-:W-:-:S04]  /*0bb0*/  IADD3 R11, PT, PT, R0, UR4, RZ ;  /* 0x00000004000b7c10 */ /* 0x000fc8000fffe0ff */
[----:B------:R-:W-:Y:S01]  /*0bc0*/  ISETP.GE.AND P0, PT, R11, R18, PT ;  /* 0x000000120b00720c */ /* 0x000fe20003f06270 */
[----:B--2---:R-:W-:-:S07]  /*0bd0*/  DFMA R22, R30, R24, R22 ;  /* 0x000000181e16722b */ /* 0x004fce0000000016 */
[----:B------:R3:W-:Y:S05]  /*0be0*/  STG.E.64 desc[UR6][R20.64], R22 ;  /* 0x0000001614007986 */ /* 0x0007ea000c101b06 */
[----:B------:R-:W-:Y:S05]  /*0bf0*/  @!P0 BRA `(.L_x_718) ;  /* 0xfffffffc00608947 */ /* 0x000fea000383ffff */
.L_x_715:
[----:B------:R-:W-:Y:S05]  /*0c00*/  BSYNC.RECONVERGENT B0 ;  /* 0x0000000000007941 */ /* 0x000fea0003800200 */
.L_x_714:
[----:B------:R-:W4:Y:S01]  /*0c10*/  LDC R0, c[0x0][0x390] ;  /* 0x0000e400ff007b82 */ /* 0x000f220000000800 */
[----:B------:R-:W-:Y:S01]  /*0c20*/  BSSY.RECONVERGENT B0, `(.L_x_719) ;  /* 0x000004e000007945 */ /* 0x000fe20003800200 */
[----:B----4-:R-:W-:-:S13]  /*0c30*/  ISETP.GE.AND P0, PT, R2, R0, PT ;  /* 0x000000000200720c */ /* 0x010fda0003f06270 */
[----:B------:R-:W-:Y:S05]  /*0c40*/  @P0 BRA `(.L_x_720) ;  /* 0x00000004002c0947 */ /* 0x000fea0003800000 */
[----:B------:R-:W-:Y:S01]  /*0c50*/  LOP3.LUT R11, R6, 0x3, RZ, 0xc0, !PT ;  /* 0x00000003060b7812 */ /* 0x000fe200078ec0ff */
[----:B------:R-:W-:Y:S03]  /*0c60*/  BSSY.RECONVERGENT B1, `(.L_x_721) ;  /* 0x000001f000017945 */ /* 0x000fe60003800200 */
[----:B------:R-:W-:Y:S01]  /*0c70*/  ISETP.NE.AND P0, PT, R11, 0x3, PT ;  /* 0x000000030b00780c */ /* 0x000fe20003f05270 */
[----:B------:R-:W-:-:S12]  /*0c80*/  IMAD.MOV.U32 R11, RZ, RZ, R2 ;  /* 0x000000ffff0b7224 */ /* 0x000fd800078e0002 */
[----:B------:R-:W-:Y:S05]  /*0c90*/  @!P0 BRA `(.L_x_722) ;  /* 0x00000000006c8947 */ /* 0x000fea0003800000 */
[----:B--2---:R-:W2:Y:S01]  /*0ca0*/  LDC.64 R18, c[0x0][0x388] ;  /* 0x0000e200ff127b82 */ /* 0x004ea20000000a00 */
[----:B---3--:R-:W-:Y:S01]  /*0cb0*/  IMAD R23, R2, R0, R9 ;  /* 0x0000000002177224 */ /* 0x008fe200078e0209 */
[----:B------:R-:W3:Y:S03]  /*0cc0*/  LDG.E.64 R20, desc[UR6][R16.64] ;  /* 0x0000000610147981 */ /* 0x000ee6000c1e1b00 */
[----:B--2---:R-:W-:-:S05]  /*0cd0*/  IMAD.WIDE R22, R23, 0x8, R18 ;  /* 0x0000000817167825 */ /* 0x004fca00078e0212 */
[----:B01----:R-:W3:Y:S01]  /*0ce0*/  LDG.E.64 R26, desc[UR6][R22.64] ;  /* 0x00000006161a7981 */ /* 0x003ee2000c1e1b00 */
[----:B------:R-:W-:Y:S02]  /*0cf0*/  LOP3.LUT P0, RZ, R6, 0x3, RZ, 0xc0, !PT ;  /* 0x0000000306ff7812 */ /* 0x000fe4000780c0ff */
[----:B------:R-:W-:Y:S01]  /*0d00*/  MOV R11, R3 ;  /* 0x00000003000b7202 */ /* 0x000fe20000000f00 */
[----:B---3--:R-:W-:-:S07]  /*0d10*/  DFMA R20, R20, R24, R26 ;  /* 0x000000181414722b */ /* 0x008fce000000001a */
[----:B------:R4:W-:Y:S03]  /*0d20*/  STG.E.64 desc[UR6][R22.64], R20 ;  /* 0x0000001416007986 */ /* 0x0009e6000c101b06 */
[----:B------:R-:W-:Y:S05]  /*0d30*/  @!P0 BRA `(.L_x_722) ;  /* 0x0000000000448947 */ /* 0x000fea0003800000 */
[----:B----4-:R-:W-:Y:S01]  /*0d40*/  IMAD R23, R3, R0, R9 ;  /* 0x0000000003177224 */ /* 0x010fe200078e0209 */
[----:B------:R-:W2:Y:S03]  /*0d50*/  LDG.E.64 R20, desc[UR6][R14.64] ;  /* 0x000000060e147981 */ /* 0x000ea6000c1e1b00 */
[----:B------:R-:W-:-:S05]  /*0d60*/  IMAD.WIDE R22, R23, 0x8, R18 ;  /* 0x0000000817167825 */ /* 0x000fca00078e0212 */
[----:B------:R-:W2:Y:S01]  /*0d70*/  LDG.E.64 R26, desc[UR6][R22.64] ;  /* 0x00000006161a7981 */ /* 0x000ea2000c1e1b00 */
[----:B------:R-:W-:-:S04]  /*0d80*/  LOP3.LUT R11, R6, 0x3, RZ, 0xc0, !PT ;  /* 0x00000003060b7812 */ /* 0x000fc800078ec0ff */
[----:B------:R-:W-:Y:S01]  /*0d90*/  ISETP.NE.AND P0, PT, R11, 0x1, PT ;  /* 0x000000010b00780c */ /* 0x000fe20003f05270 */
[----:B------:R-:W-:Y:S01]  /*0da0*/  IMAD.MOV.U32 R11, RZ, RZ, R4 ;  /* 0x000000ffff0b7224 */ /* 0x000fe200078e0004 */
[----:B--2---:R-:W-:-:S07]  /*0db0*/  DFMA R20, R20, R24, R26 ;  /* 0x000000181414722b */ /* 0x004fce000000001a */
[----:B------:R0:W-:Y:S04]  /*0dc0*/  STG.E.64 desc[UR6][R22.64], R20 ;  /* 0x0000001416007986 */ /* 0x0001e8000c101b06 */
[----:B------:R-:W-:Y:S05]  /*0dd0*/  @!P0 BRA `(.L_x_722) ;  /* 0x00000000001c8947 */ /* 0x000fea0003800000 */
[----:B0-----:R-:W-:-:S04]  /*0de0*/  IMAD R21, R4, R0, R9 ;  /* 0x0000000004157224 */ /* 0x001fc800078e0209 */
[----:B------:R-:W-:Y:S02]  /*0df0*/  IMAD.WIDE R20, R21, 0x8, R18 ;  /* 0x0000000815147825 */ /* 0x000fe400078e0212 */
[----:B------:R-:W2:Y:S04]  /*0e00*/  LDG.E.64 R18, desc[UR6][R12.64] ;  /* 0x000000060c127981 */ /* 0x000ea8000c1e1b00 */
[----:B------:R-:W2:Y:S01]  /*0e10*/  LDG.E.64 R22, desc[UR6][R20.64] ;  /* 0x0000000614167981 */ /* 0x000ea2000c1e1b00 */
[----:B------:R-:W-:Y:S01]  /*0e20*/  IADD3 R11, PT, PT, R4, UR4, RZ ;  /* 0x00000004040b7c10 */ /* 0x000fe2000fffe0ff */
[----:B--2---:R-:W-:-:S07]  /*0e30*/  DFMA R18, R18, R24, R22 ;  /* 0x000000181212722b */ /* 0x004fce0000000016 */
[----:B------:R0:W-:Y:S04]  /*0e40*/  STG.E.64 desc[UR6][R20.64], R18 ;  /* 0x0000001214007986 */ /* 0x0001e8000c101b06 */
.L_x_722:
[----:B------:R-:W-:Y:S05]  /*0e50*/  BSYNC.RECONVERGENT B1 ;  /* 0x0000000000017941 */ /* 0x000fea0003800200 */
.L_x_721:
[----:B------:R-:W-:-:S13]  /*0e60*/  ISETP.GE.U32.AND P0, PT, R6, 0x3, PT ;  /* 0x000000030600780c */ /* 0x000fda0003f06070 */
[----:B------:R-:W-:Y:S05]  /*0e70*/  @!P0 BRA `(.L_x_720) ;  /* 0x0000000000a08947 */ /* 0x000fea0003800000 */
.L_x_723:
[----:B0-2---:R-:W0:Y:S01]  /*0e80*/  LDC.64 R18, c[0x0][0x388] ;  /* 0x0000e200ff127b82 */ /* 0x005e220000000a00 */
[----:B------:R-:W2:Y:S01]  /*0e90*/  LDCU UR5, c[0x0][0x394] ;  /* 0x00007280ff0577ac */ /* 0x000ea20008000800 */
[CC--:B-1-3--:R-:W-:Y:S02]  /*0ea0*/  IMAD R27, R11.reuse, R0.reuse, R9 ;  /* 0x000000000b1b7224 */ /* 0x0cafe400078e0209 */
[----:B--2---:R-:W-:Y:S02]  /*0eb0*/  IMAD R33, R11, R0, UR5 ;  /* 0x000000050b217e24 */ /* 0x004fe4000f8e0200 */
[----:B0-----:R-:W-:-:S04]  /*0ec0*/  IMAD.WIDE R26, R27, 0x8, R18 ;  /* 0x000000081b1a7825 */ /* 0x001fc800078e0212 */
[----:B------:R-:W-:Y:S01]  /*0ed0*/  IMAD.WIDE R32, R33, 0x8, R18 ;  /* 0x0000000821207825 */ /* 0x000fe200078e0212 */
[----:B----4-:R-:W2:Y:S04]  /*0ee0*/  LDG.E.64 R20, desc[UR6][R26.64] ;  /* 0x000000061a147981 */ /* 0x010ea8000c1e1b00 */
[----:B------:R-:W2:Y:S01]  /*0ef0*/  LDG.E.64 R22, desc[UR6][R32.64] ;  /* 0x0000000620167981 */ /* 0x000ea2000c1e1b00 */
[----:B------:R-:W-:-:S04]  /*0f00*/  VIADD R11, R11, UR4 ;  /* 0x000000040b0b7c36 */ /* 0x000fc80008000000 */
[CC--:B------:R-:W-:Y:S02]  /*0f10*/  IMAD R35, R11.reuse, R0.reuse, UR5 ;  /* 0x000000050b237e24 */ /* 0x0c0fe4000f8e0200 */
        /* <DEDUP_REMOVED lines=8> */
[CC--:B------:R-:W-:Y:S02]  /*0fa0*/  IMAD R33, R11.reuse, R0.reuse, UR5 ;  /* 0x000000050b217e24 */ /* 0x0c0fe4000f8e0200 */
        /* <DEDUP_REMOVED lines=8> */
[CC--:B------:R-:W-:Y:S02]  /*1030*/  IMAD R29, R11.reuse, R0.reuse, UR5 ;  /* 0x000000050b1d7e24 */ /* 0x0c0fe4000f8e0200 */
        /* <DEDUP_REMOVED lines=12> */
.L_x_720:
[----:B------:R-:W-:Y:S05]  /*1100*/  BSYNC.RECONVERGENT B0 ;  /* 0x0000000000007941 */ /* 0x000fea0003800200 */
.L_x_719:
[----:B------:R-:W-:-:S05]  /*1110*/  IMAD.IADD R9, R10, 0x1, R9 ;  /* 0x000000010a097824 */ /* 0x000fca00078e0209 */
[----:B------:R-:W-:-:S13]  /*1120*/  ISETP.GE.AND P0, PT, R9, R0, PT ;  /* 0x000000000900720c */ /* 0x000fda0003f06270 */
[----:B------:R-:W-:Y:S05]  /*1130*/  @!P0 BRA `(.L_x_724) ;  /* 0xfffffff000e48947 */ /* 0x000fea000383ffff */
[----:B------:R-:W-:Y:S05]  /*1140*/  EXIT ;  /* 0x000000000000794d */ /* 0x000fea0003800000 */
        .weak           $__internal_1_$__cuda_sm20_div_rn_f64_full
        .type           $__internal_1_$__cuda_sm20_div_rn_f64_full,@function
        .size           $__internal_1_$__cuda_sm20_div_rn_f64_full,(.L_x_763 - $__internal_1_$__cuda_sm20_div_rn_f64_full)
$__internal_1_$__cuda_sm20_div_rn_f64_full:
[----:B------:R-:W-:Y:S01]  /*1150*/  FSETP.GEU.AND P3, PT, |R23|, 1.469367938527859385e-39, PT ;  /* 0x001000001700780b */ /* 0x000fe20003f6e200 */
[----:B------:R-:W-:Y:S01]  /*1160*/  IMAD.MOV.U32 R27, RZ, RZ, R39 ;  /* 0x000000ffff1b7224 */ /* 0x000fe200078e0027 */
[C---:B------:R-:W-:Y:S01]  /*1170*/  FSETP.GEU.AND P0, PT, |R39|.reuse, 1.469367938527859385e-39, PT ;  /* 0x001000002700780b */ /* 0x040fe20003f0e200 */
[----:B------:R-:W-:Y:S01]  /*1180*/  IMAD.MOV.U32 R37, RZ, RZ, 0x1ca00000 ;  /* 0x1ca00000ff257424 */ /* 0x000fe200078e00ff */
[----:B------:R-:W-:Y:S01]  /*1190*/  LOP3.LUT R24, R39, 0x800fffff, RZ, 0xc0, !PT ;  /* 0x800fffff27187812 */ /* 0x000fe200078ec0ff */
[----:B------:R-:W-:Y:S01]  /*11a0*/  BSSY.RECONVERGENT B1, `(.L_x_725) ;  /* 0x0000054000017945 */ /* 0x000fe20003800200 */
[-C--:B------:R-:W-:Y:S02]  /*11b0*/  MOV R26, R38.reuse ;  /* 0x00000026001a7202 */ /* 0x080fe40000000f00 */
[----:B------:R-:W-:Y:S02]  /*11c0*/  LOP3.LUT R25, R24, 0x3ff00000, RZ, 0xfc, !PT ;  /* 0x3ff0000018197812 */ /* 0x000fe400078efcff */
[----:B------:R-:W-:-:S02]  /*11d0*/  MOV R24, R38 ;  /* 0x0000002600187202 */ /* 0x000fc40000000f00 */
[----:B------:R-:W-:Y:S01]  /*11e0*/  LOP3.LUT R11, R23, 0x7ff00000, RZ, 0xc0, !PT ;  /* 0x7ff00000170b7812 */ /* 0x000fe200078ec0ff */
[----:B------:R-:W-:Y:S01]  /*11f0*/  @!P3 IMAD.MOV.U32 R30, RZ, RZ, RZ ;  /* 0x000000ffff1eb224 */ /* 0x000fe200078e00ff */
[----:B------:R-:W-:Y:S01]  /*1200*/  @!P3 LOP3.LUT R28, R27, 0x7ff00000, RZ, 0xc0, !PT ;  /* 0x7ff000001b1cb812 */ /* 0x000fe200078ec0ff */
[----:B------:R-:W-:Y:S01]  /*1210*/  @!P0 DMUL R24, R26, 8.98846567431157953865e+307 ;  /* 0x7fe000001a188828 */ /* 0x000fe20000000000 */
[----:B------:R-:W-:Y:S02]  /*1220*/  LOP3.LUT R38, R39, 0x7ff00000, RZ, 0xc0, !PT ;  /* 0x7ff0000027267812 */ /* 0x000fe400078ec0ff */
[C---:B------:R-:W-:Y:S02]  /*1230*/  @!P3 ISETP.GE.U32.AND P4, PT, R11.reuse, R28, PT ;  /* 0x0000001c0b00b20c */ /* 0x040fe40003f86070 */
[----:B------:R-:W-:Y:S01]  /*1240*/  ISETP.GE.U32.AND P2, PT, R11, R38, PT ;  /* 0x000000260b00720c */ /* 0x000fe20003f46070 */
[----:B------:R-:W0:Y:S01]  /*1250*/  MUFU.RCP64H R33, R25 ;  /* 0x0000001900217308 */ /* 0x000e220000001800 */
[----:B------:R-:W-:-:S02]  /*1260*/  @!P3 SEL R31, R37, 0x63400000, !P4 ;  /* 0x63400000251fb807 */ /* 0x000fc40006000000 */
[----:B------:R-:W-:Y:S02]  /*1270*/  SEL R29, R37, 0x63400000, !P2 ;  /* 0x63400000251d7807 */ /* 0x000fe40005000000 */
[--C-:B------:R-:W-:Y:S02]  /*1280*/  @!P3 LOP3.LUT R31, R31, 0x80000000, R23.reuse, 0xf8, !PT ;  /* 0x800000001f1fb812 */ /* 0x100fe400078ef817 */
[----:B------:R-:W-:Y:S02]  /*1290*/  LOP3.LUT R29, R29, 0x800fffff, R23, 0xf8, !PT ;  /* 0x800fffff1d1d7812 */ /* 0x000fe400078ef817 */
[----:B------:R-:W-:Y:S02]  /*12a0*/  @!P3 LOP3.LUT R31, R31, 0x100000, RZ, 0xfc, !PT ;  /* 0x001000001f1fb812 */ /* 0x000fe400078efcff */
[----:B------:R-:W-:Y:S02]  /*12b0*/  MOV R28, R22 ;  /* 0x00000016001c7202 */ /* 0x000fe40000000f00 */
[----:B------:R-:W-:-:S02]  /*12c0*/  MOV R32, 0x1 ;  /* 0x0000000100207802 */ /* 0x000fc40000000f00 */
[----:B------:R-:W-:Y:S02]  /*12d0*/  @!P0 LOP3.LUT R38, R25, 0x7ff00000, RZ, 0xc0, !PT ;  /* 0x7ff0000019268812 */ /* 0x000fe400078ec0ff */
        /* <DEDUP_REMOVED lines=17> */
[CC--:B------:R-:W-:Y:S02]  /*13f0*/  ISETP.GE.U32.AND P0, PT, R11.reuse, R22.reuse, PT ;  /* 0x000000160b00720c */ /* 0x0c0fe40003f06070 */
[----:B------:R-:W-:Y:S02]  /*1400*/  VIADDMNMX R11, R11, -R22, 0xb9600000, !PT ;  /* 0xb96000000b0b7446 */ /* 0x000fe40007800916 */
[----:B------:R-:W-:Y:S02]  /*1410*/  SEL R22, R37, 0x63400000, !P0 ;  /* 0x6340000025167807 */ /* 0x000fe40004000000 */
[----:B------:R-:W-:-:S04]  /*1420*/  VIMNMX R11, PT, PT, R11, 0x46a00000, PT ;  /* 0x46a000000b0b7848 */ /* 0x000fc80003fe0100 */
[----:B------:R-:W-:Y:S02]  /*1430*/  IADD3 R11, PT, PT, -R22, R11, RZ ;  /* 0x0000000b160b7210 */ /* 0x000fe40007ffe1ff */
[----:B------:R-:W-:-:S03]  /*1440*/  MOV R22, RZ ;  /* 0x000000ff00167202 */ /* 0x000fc60000000f00 */
[----:B------:R-:W-:-:S06]  /*1450*/  VIADD R23, R11, 0x7fe00000 ;  /* 0x7fe000000b177836 */ /* 0x000fcc0000000000 */
        /* <DEDUP_REMOVED lines=9> */
[C---:B------:R-:W-:Y:S01]  /*14f0*/  IADD3 R23, PT, PT, -R11.reuse, RZ, RZ ;  /* 0x000000ff0b177210 */ /* 0x040fe20007ffe1ff */
[----:B------:R-:W-:Y:S01]  /*1500*/  IMAD.MOV.U32 R22, RZ, RZ, RZ ;  /* 0x000000ffff167224 */ /* 0x000fe200078e00ff */
[----:B------:R-:W-:Y:S01]  /*1510*/  DMUL.RP R24, R34, R24 ;  /* 0x0000001822187228 */ /* 0x000fe20000008000 */
[----:B------:R-:W-:-:S04]  /*1520*/  IADD3 R11, PT, PT, -R11, -0x43300000, RZ ;  /* 0xbcd000000b0b7810 */ /* 0x000fc80007ffe1ff */
[----:B------:R-:W-:-:S05]  /*1530*/  DFMA R22, R30, -R22, R34 ;  /* 0x800000161e16722b */ /* 0x000fca0000000022 */
[----:B------:R-:W-:-:S05]  /*1540*/  LOP3.LUT R27, R25, R27, RZ, 0x3c, !PT ;  /* 0x0000001b191b7212 */ /* 0x000fca00078e3cff */
[----:B------:R-:W-:-:S04]  /*1550*/  FSETP.NEU.AND P0, PT, |R23|, R11, PT ;  /* 0x0000000b1700720b */ /* 0x000fc80003f0d200 */
[----:B------:R-:W-:Y:S02]  /*1560*/  FSEL R30, R24, R30, !P0 ;  /* 0x0000001e181e7208 */ /* 0x000fe40004000000 */
[----:B------:R-:W-:Y:S01]  /*1570*/  FSEL R31, R27, R31, !P0 ;  /* 0x0000001f1b1f7208 */ /* 0x000fe20004000000 */
[----:B------:R-:W-:Y:S06]  /*1580*/  BRA `(.L_x_727) ;  /* 0x0000000000547947 */ /* 0x000fec0003800000 */
.L_x_726:
[----:B------:R-:W-:-:S14]  /*1590*/  DSETP.NAN.AND P0, PT, R22, R22, PT ;  /* 0x000000161600722a */ /* 0x000fdc0003f08000 */
[----:B------:R-:W-:Y:S05]  /*15a0*/  @P0 BRA `(.L_x_728) ;  /* 0x0000000000440947 */ /* 0x000fea0003800000 */
[----:B------:R-:W-:-:S14]  /*15b0*/  DSETP.NAN.AND P0, PT, R26, R26, PT ;  /* 0x0000001a1a00722a */ /* 0x000fdc0003f08000 */
[----:B------:R-:W-:Y:S05]  /*15c0*/  @P0 BRA `(.L_x_729) ;  /* 0x0000000000300947 */ /* 0x000fea0003800000 */
[----:B------:R-:W-:Y:S01]  /*15d0*/  ISETP.NE.AND P0, PT, R33, R38, PT ;  /* 0x000000262100720c */ /* 0x000fe20003f05270 */
[----:B------:R-:W-:Y:S01]  /*15e0*/  IMAD.MOV.U32 R31, RZ, RZ, -0x80000 ;  /* 0xfff80000ff1f7424 */ /* 0x000fe200078e00ff */
[----:B------:R-:W-:-:S11]  /*15f0*/  MOV R30, 0x0 ;  /* 0x00000000001e7802 */ /* 0x000fd60000000f00 */
[----:B------:R-:W-:Y:S05]  /*1600*/  @!P0 BRA `(.L_x_727) ;  /* 0x0000000000348947 */ /* 0x000fea0003800000 */
[----:B------:R-:W-:Y:S02]  /*1610*/  ISETP.NE.AND P0, PT, R33, 0x7ff00000, PT ;  /* 0x7ff000002100780c */ /* 0x000fe40003f05270 */
[----:B------:R-:W-:Y:S02]  /*1620*/  LOP3.LUT R31, R23, 0x80000000, R27, 0x48, !PT ;  /* 0x80000000171f7812 */ /* 0x000fe400078e481b */
[----:B------:R-:W-:-:S13]  /*1630*/  ISETP.EQ.OR P0, PT, R38, RZ, !P0 ;  /* 0x000000ff2600720c */ /* 0x000fda0004702670 */
[----:B------:R-:W-:Y:S02]  /*1640*/  @P0 LOP3.LUT R11, R31, 0x7ff00000, RZ, 0xfc, !PT ;  /* 0x7ff000001f0b0812 */ /* 0x000fe400078efcff */
[----:B------:R-:W-:Y:S01]  /*1650*/  @!P0 MOV R30, RZ ;  /* 0x000000ff001e8202 */ /* 0x000fe20000000f00 */
[----:B------:R-:W-:Y:S01]  /*1660*/  @P0 IMAD.MOV.U32 R30, RZ, RZ, RZ ;  /* 0x000000ffff1e0224 */ /* 0x000fe200078e00ff */
[----:B------:R-:W-:Y:S01]  /*1670*/  @P0 MOV R31, R11 ;  /* 0x0000000b001f0202 */ /* 0x000fe20000000f00 */
[----:B------:R-:W-:Y:S06]  /*1680*/  BRA `(.L_x_727) ;  /* 0x0000000000147947 */ /* 0x000fec0003800000 */
.L_x_729:
[----:B------:R-:W-:Y:S01]  /*1690*/  LOP3.LUT R31, R27, 0x80000, RZ, 0xfc, !PT ;  /* 0x000800001b1f7812 */ /* 0x000fe200078efcff */
[----:B------:R-:W-:Y:S01]  /*16a0*/  IMAD.MOV.U32 R30, RZ, RZ, R26 ;  /* 0x000000ffff1e7224 */ /* 0x000fe200078e001a */
[----:B------:R-:W-:Y:S06]  /*16b0*/  BRA `(.L_x_727) ;  /* 0x0000000000087947 */ /* 0x000fec0003800000 */
.L_x_728:
[----:B------:R-:W-:Y:S02]  /*16c0*/  LOP3.LUT R31, R23, 0x80000, RZ, 0xfc, !PT ;  /* 0x00080000171f7812 */ /* 0x000fe400078efcff */
[----:B------:R-:W-:-:S07]  /*16d0*/  MOV R30, R22 ;  /* 0x00000016001e7202 */ /* 0x000fce0000000f00 */
.L_x_727:
[----:B------:R-:W-:Y:S05]  /*16e0*/  BSYNC.RECONVERGENT B1 ;  /* 0x0000000000017941 */ /* 0x000fea0003800200 */
.L_x_725:
[----:B------:R-:W-:Y:S02]  /*16f0*/  HFMA2 R23, -RZ, RZ, 0, 0 ;  /* 0x00000000ff177431 */ /* 0x000fe400000001ff */
[----:B------:R-:W-:Y:S01]  /*1700*/  IMAD.MOV.U32 R22, RZ, RZ, R0 ;  /* 0x000000ffff167224 */ /* 0x000fe200078e0000 */
[----:B------:R-:W-:Y:S01]  /*1710*/  MOV R25, R31 ;  /* 0x0000001f00197202 */ /* 0x000fe20000000f00 */
[----:B------:R-:W-:Y:S02]  /*1720*/  IMAD.MOV.U32 R24, RZ, RZ, R30 ;  /* 0x000000ffff187224 */ /* 0x000fe400078e001e */
[----:B------:R-:W-:Y:S05]  /*1730*/  RET.REL.NODEC R22 `(_Z8DelLowerPdS_ii) ;  /* 0xffffffe816307950 */ /* 0x000fea0003c3ffff */
.L_x_730:
        /* <DEDUP_REMOVED lines=12> */
.L_x_763:


//--------------------- .text._Z6DividePdS_i      --------------------------
	.section	.text._Z6DividePdS_i,"ax",@progbits
	.align	128
        .global         _Z6DividePdS_i
        .type           _Z6DividePdS_i,@function
        .size           _Z6DividePdS_i,(.L_x_764 - _Z6DividePdS_i)
        .other          _Z6DividePdS_i,@"STO_CUDA_ENTRY STV_DEFAULT"
_Z6DividePdS_i:
.text._Z6DividePdS_i:
[----:B------:R-:W-:Y:S01]  /*0000*/  LDC R1, c[0x0][0x37c] ;  /* 0x0000df00ff017b82 */ /* 0x000fe20000000800 */
[----:B------:R-:W0:Y:S07]  /*0010*/  S2R R3, SR_TID.X ;  /* 0x0000000000037919 */ /* 0x000e2e0000002100 */
[----:B------:R-:W0:Y:S01]  /*0020*/  S2UR UR4, SR_CTAID.X ;  /* 0x00000000000479c3 */ /* 0x000e220000002500 */
[----:B------:R-:W1:Y:S01]  /*0030*/  LDCU UR7, c[0x0][0x390] ;  /* 0x00007200ff0777ac */ /* 0x000e620008000800 */
[----:B------:R-:W2:Y:S06]  /*0040*/  S2R R5, SR_TID.Y ;  /* 0x0000000000057919 */ /* 0x000eac0000002200 */
[----:B------:R-:W0:Y:S08]  /*0050*/  LDC R10, c[0x0][0x360] ;  /* 0x0000d800ff0a7b82 */ /* 0x000e300000000800 */
[----:B------:R-:W2:Y:S08]  /*0060*/  S2UR UR5, SR_CTAID.Y ;  /* 0x00000000000579c3 */ /* 0x000eb00000002600 */
[----:B------:R-:W2:Y:S01]  /*0070*/  LDC R4, c[0x0][0x364] ;  /* 0x0000d900ff047b82 */ /* 0x000ea20000000800 */
[----:B------:R-:W3:Y:S01]  /*0080*/  LDCU UR6, c[0x0][0x374] ;  /* 0x00006e80ff0677ac */ /* 0x000ee20008000800 */
[----:B0-----:R-:W-:-:S05]  /*0090*/  IMAD R0, R10, UR4, R3 ;  /* 0x000000040a007c24 */ /* 0x001fca000f8e0203 */
[----:B-1----:R-:W-:Y:S01]  /*00a0*/  ISETP.GE.AND P0, PT, R0, UR7, PT ;  /* 0x0000000700007c0c */ /* 0x002fe2000bf06270 */
[C---:B--2---:R-:W-:Y:S02]  /*00b0*/  IMAD R2, R4.reuse, UR5, R5 ;  /* 0x0000000504027c24 */ /* 0x044fe4000f8e0205 */
[----:B---3--:R-:W-:-:S10]  /*00c0*/  IMAD R3, R4, UR6, RZ ;  /* 0x0000000604037c24 */ /* 0x008fd4000f8e02ff */
[----:B------:R-:W-:Y:S05]  /*00d0*/  @P0 EXIT ;  /* 0x000000000000094d */ /* 0x000fea0003800000 */
[----:B------:R-:W0:Y:S01]  /*00e0*/  I2F.U32.RP R9, R3 ;  /* 0x0000000300097306 */ /* 0x000e220000209000 */
[--C-:B------:R-:W-:Y:S01]  /*00f0*/  IMAD.IADD R4, R2, 0x1, R3.reuse ;  /* 0x0000000102047824 */ /* 0x100fe200078e0203 */
[----:B------:R-:W-:Y:S01]  /*0100*/  ISETP.NE.U32.AND P2, PT, R3, RZ, PT ;  /* 0x000000ff0300720c */ /* 0x000fe20003f45070 */
[----:B------:R-:W-:Y:S01]  /*0110*/  IMAD.MOV R11, RZ, RZ, -R3 ;  /* 0x000000ffff0b7224 */ /* 0x000fe200078e0a03 */
[----:B------:R-:W1:Y:S01]  /*0120*/  LDCU UR4, c[0x0][0x370] ;  /* 0x00006e00ff0477ac */ /* 0x000e620008000800 */
[----:B------:R-:W-:Y:S01]  /*0130*/  IMAD.MOV.U32 R6, RZ, RZ, RZ ;  /* 0x000000ffff067224 */ /* 0x000fe200078e00ff */
[C---:B------:R-:W-:Y:S02]  /*0140*/  ISETP.GE.AND P0, PT, R4.reuse, UR7, PT ;  /* 0x0000000704007c0c */ /* 0x040fe4000bf06270 */
[----:B------:R-:W-:Y:S01]  /*0150*/  VIMNMX R5, PT, PT, R4, UR7, !PT ;  /* 0x0000000704057c48 */ /* 0x000fe2000ffe0100 */
[----:B------:R-:W2:Y:S01]  /*0160*/  LDCU.64 UR6, c[0x0][0x358] ;  /* 0x00006b00ff0677ac */ /* 0x000ea20008000a00 */
[----:B------:R-:W-:Y:S01]  /*0170*/  SEL R8, RZ, 0x1, P0 ;  /* 0x00000001ff087807 */ /* 0x000fe20000000000 */
[----:B------:R-:W3:Y:S01]  /*0180*/  LDCU UR5, c[0x0][0x390] ;  /* 0x00007200ff0577ac */ /* 0x000ee20008000800 */
[----:B0-----:R-:W0:Y:S02]  /*0190*/  MUFU.RCP R9, R9 ;  /* 0x0000000900097308 */ /* 0x001e240000001000 */
[----:B0-----:R-:W-:-:S06]  /*01a0*/  VIADD R7, R9, 0xffffffe ;  /* 0x0ffffffe09077836 */ /* 0x001fcc0000000000 */
[----:B------:R-:W0:Y:S02]  /*01b0*/  F2I.FTZ.U32.TRUNC.NTZ R7, R7 ;  /* 0x0000000700077305 */ /* 0x000e24000021f000 */
[----:B0-----:R-:W-:-:S04]  /*01c0*/  IMAD R11, R11, R7, RZ ;  /* 0x000000070b0b7224 */ /* 0x001fc800078e02ff */
[----:B------:R-:W-:Y:S01]  /*01d0*/  IMAD.HI.U32 R9, R7, R11, R6 ;  /* 0x0000000b07097227 */ /* 0x000fe200078e0006 */
[----:B------:R-:W-:-:S03]  /*01e0*/  IADD3 R6, PT, PT, R5, -R4, -R8 ;  /* 0x8000000405067210 */ /* 0x000fc60007ffe808 */
[----:B------:R-:W-:Y:S02]  /*01f0*/  IMAD.MOV.U32 R7, RZ, RZ, R0 ;  /* 0x000000ffff077224 */ /* 0x000fe400078e0000 */
[----:B------:R-:W-:-:S05]  /*0200*/  IMAD.HI.U32 R9, R9, R6, RZ ;  /* 0x0000000609097227 */ /* 0x000fca00078e00ff */
[----:B------:R-:W-:-:S05]  /*0210*/  IADD3 R5, PT, PT, -R9, RZ, RZ ;  /* 0x000000ff09057210 */ /* 0x000fca0007ffe1ff */
[C---:B------:R-:W-:Y:S02]  /*0220*/  IMAD R6, R3.reuse, R5, R6 ;  /* 0x0000000503067224 */ /* 0x040fe400078e0206 */
[----:B------:R-:W-:-:S03]  /*0230*/  IMAD.IADD R5, R3, 0x1, R4 ;  /* 0x0000000103057824 */ /* 0x000fc600078e0204 */
[----:B------:R-:W-:-:S13]  /*0240*/  ISETP.GE.U32.AND P0, PT, R6, R3, PT ;  /* 0x000000030600720c */ /* 0x000fda0003f06070 */
[----:B------:R-:W-:Y:S02]  /*0250*/  @P0 IMAD.IADD R6, R6, 0x1, -R3 ;  /* 0x0000000106060824 */ /* 0x000fe400078e0a03 */
[----:B------:R-:W-:-:S03]  /*0260*/  @P0 VIADD R9, R9, 0x1 ;  /* 0x0000000109090836 */ /* 0x000fc60000000000 */
[----:B------:R-:W-:-:S13]  /*0270*/  ISETP.GE.U32.AND P1, PT, R6, R3, PT ;  /* 0x000000030600720c */ /* 0x000fda0003f26070 */
[----:B------:R-:W-:Y:S01]  /*0280*/  @P1 VIADD R9, R9, 0x1 ;  /* 0x0000000109091836 */ /* 0x000fe20000000000 */
[----:B------:R-:W-:-:S04]  /*0290*/  @!P2 LOP3.LUT R9, RZ, R3, RZ, 0x33, !PT ;  /* 0x00000003ff09a212 */ /* 0x000fc800078e33ff */
[----:B------:R-:W-:Y:S01]  /*02a0*/  IADD3 R6, PT, PT, R8, R9, RZ ;  /* 0x0000000908067210 */ /* 0x000fe20007ffe0ff */
[----:B-1----:R-:W-:Y:S02]  /*02b0*/  IMAD R8, R10, UR4, RZ ;  /* 0x000000040a087c24 */ /* 0x002fe4000f8e02ff */
[----:B------:R-:W-:Y:S01]  /*02c0*/  IMAD.IADD R9, R3, 0x1, R5 ;  /* 0x0000000103097824 */ /* 0x000fe200078e0205 */
[----:B--23--:R-:W-:-:S07]  /*02d0*/  LOP3.LUT R10, R6, 0x3, RZ, 0xc0, !PT ;  /* 0x00000003060a7812 */ /* 0x00cfce00078ec0ff */
.L_x_750:
[----:B0-----:R-:W0:Y:S01]  /*02e0*/  LDC R0, c[0x0][0x390] ;  /* 0x0000e400ff007b82 */ /* 0x001e220000000800 */
[----:B------:R-:W-:Y:S01]  /*02f0*/  BSSY.RECONVERGENT B0, `(.L_x_731) ;  /* 0x00000e4000007945 */ /* 0x000fe20003800200 */
[----:B0-----:R-:W-:-:S13]  /*0300*/  ISETP.GE.AND P0, PT, R2, R0, PT ;  /* 0x000000000200720c */ /* 0x001fda0003f06270 */
[----:B------:R-:W-:Y:S05]  /*0310*/  @P0 BRA `(.L_x_732) ;  /* 0x0000000c00840947 */ /* 0x000fea0003800000 */
[----:B------:R-:W0:Y:S01]  /*0320*/  LDC.64 R14, c[0x0][0x380] ;  /* 0x0000e000ff0e7b82 */ /* 0x000e220000000a00 */
[----:B------:R-:W-:Y:S01]  /*0330*/  ISETP.NE.AND P0, PT, R10, 0x3, PT ;  /* 0x000000030a00780c */ /* 0x000fe20003f05270 */
[----:B------:R-:W-:Y:S01]  /*0340*/  IMAD R11, R7, R0, R7 ;  /* 0x00000000070b7224 */ /* 0x000fe200078e0207 */
[----:B------:R-:W-:Y:S01]  /*0350*/  BSSY.RECONVERGENT B1, `(.L_x_733) ;  /* 0x0000064000017945 */ /* 0x000fe20003800200 */
[----:B------:R-:W-:Y:S02]  /*0360*/  IMAD.MOV.U32 R32, RZ, RZ, R2 ;  /* 0x000000ffff207224 */ /* 0x000fe400078e0002 */
[----:B0-----:R-:W-:-:S08]  /*0370*/  IMAD.WIDE R14, R11, 0x8, R14 ;  /* 0x000000080b0e7825 */ /* 0x001fd000078e020e */
[----:B------:R-:W-:Y:S05]  /*0380*/  @!P0 BRA `(.L_x_734) ;  /* 0x0000000400808947 */ /* 0x000fea0003800000 */
[----:B------:R-:W2:Y:S01]  /*0390*/  LDG.E.64 R18, desc[UR6][R14.64] ;  /* 0x000000060e127981 */ /* 0x000ea2000c1e1b00 */
[----:B------:R-:W0:Y:S01]  /*03a0*/  LDC.64 R12, c[0x0][0x388] ;  /* 0x0000e200ff0c7b82 */ /* 0x000e220000000a00 */
[----:B------:R-:W-:-:S04]  /*03b0*/  IMAD R11, R2, R0, R7 ;  /* 0x00000000020b7224 */ /* 0x000fc800078e0207 */
[----:B0-----:R-:W-:-:S05]  /*03c0*/  IMAD.WIDE R12, R11, 0x8, R12 ;  /* 0x000000080b0c7825 */ /* 0x001fca00078e020c */
[----:B------:R-:W3:Y:S01]  /*03d0*/  LDG.E.64 R22, desc[UR6][R12.64] ;  /* 0x000000060c167981 */ /* 0x000ee2000c1e1b00 */
[----:B------:R-:W-:Y:S01]  /*03e0*/  IMAD.MOV.U32 R16, RZ, RZ, 0x1 ;  /* 0x00000001ff107424 */ /* 0x000fe200078e00ff */
[----:B------:R-:W-:Y:S01]  /*03f0*/  BSSY.RECONVERGENT B2, `(.L_x_735) ;  /* 0x0000016000027945 */ /* 0x000fe20003800200 */
[----:B------:R-:W-:Y:S01]  /*0400*/  ISETP.NE.AND P1, PT, R10, RZ, PT ;  /* 0x000000ff0a00720c */ /* 0x000fe20003f25270 */
[----:B--2---:R-:W0:Y:S03]  /*0410*/  MUFU.RCP64H R17, R19 ;  /* 0x0000001300117308 */ /* 0x004e260000001800 */
[----:B0-----:R-:W-:-:S08]  /*0420*/  DFMA R20, -R18, R16, 1 ;  /* 0x3ff000001214742b */ /* 0x001fd00000000110 */
[----:B------:R-:W-:Y:S01]  /*0430*/  DFMA R20, R20, R20, R20 ;  /* 0x000000141414722b */ /* 0x000fe20000000014 */
[----:B---3--:R-:W-:-:S07]  /*0440*/  FSETP.GEU.AND P2, PT, |R23|, 6.5827683646048100446e-37, PT ;  /* 0x036000001700780b */ /* 0x008fce0003f4e200 */
[----:B------:R-:W-:-:S08]  /*0450*/  DFMA R20, R16, R20, R16 ;  /* 0x000000141014722b */ /* 0x000fd00000000010 */
[----:B------:R-:W-:-:S08]  /*0460*/  DFMA R16, -R18, R20, 1 ;  /* 0x3ff000001210742b */ /* 0x000fd00000000114 */
[----:B------:R-:W-:-:S08]  /*0470*/  DFMA R16, R20, R16, R20 ;  /* 0x000000101410722b */ /* 0x000fd00000000014 */
[----:B------:R-:W-:-:S08]  /*0480*/  DMUL R20, R22, R16 ;  /* 0x0000001016147228 */ /* 0x000fd00000000000 */
[----:B------:R-:W-:-:S08]  /*0490*/  DFMA R24, -R18, R20, R22 ;  /* 0x000000141218722b */ /* 0x000fd00000000116 */
[----:B------:R-:W-:-:S10]  /*04a0*/  DFMA R16, R16, R24, R20 ;  /* 0x000000181010722b */ /* 0x000fd40000000014 */
[----:B------:R-:W-:-:S05]  /*04b0*/  FFMA R0, RZ, R19, R17 ;  /* 0x00000013ff007223 */ /* 0x000fca0000000011 */
[----:B------:R-:W-:-:S13]  /*04c0*/  FSETP.GT.AND P0, PT, |R0|, 1.469367938527859385e-39, PT ;  /* 0x001000000000780b */ /* 0x000fda0003f04200 */
[----:B------:R-:W-:Y:S05]  /*04d0*/  @P0 BRA P2, `(.L_x_736) ;  /* 0x00000000001c0947 */ /* 0x000fea0001000000 */
[----:B------:R-:W-:Y:S01]  /*04e0*/  MOV R21, R22 ;  /* 0x0000001600157202 */ /* 0x000fe20000000f00 */
[----:B------:R-:W-:Y:S01]  /*04f0*/  IMAD.MOV.U32 R20, RZ, RZ, R23 ;  /* 0x000000ffff147224 */ /* 0x000fe200078e0017 */
[----:B------:R-:W-:Y:S01]  /*0500*/  MOV R0, 0x530 ;  /* 0x0000053000007802 */ /* 0x000fe20000000f00 */
[----:B------:R-:W-:-:S07]  /*0510*/  IMAD.MOV.U32 R11, RZ, RZ, R18 ;  /* 0x000000ffff0b7224 */ /* 0x000fce00078e0012 */
[----:B------:R-:W-:Y:S05]  /*0520*/  CALL.REL.NOINC `($__internal_2_$__cuda_sm20_div_rn_f64_full) ;  /* 0x0000000c00187944 */ /* 0x000fea0003c00000 */
[----:B------:R-:W-:Y:S02]  /*0530*/  IMAD.MOV.U32 R16, RZ, RZ, R34 ;  /* 0x000000ffff107224 */ /* 0x000fe400078e0022 */
[----:B------:R-:W-:-:S07]  /*0540*/  IMAD.MOV.U32 R17, RZ, RZ, R35 ;  /* 0x000000ffff117224 */ /* 0x000fce00078e0023 */
.L_x_736:
[----:B------:R-:W-:Y:S05]  /*0550*/  BSYNC.RECONVERGENT B2 ;  /* 0x0000000000027941 */ /* 0x000fea0003800200 */
.L_x_735:
[----:B------:R0:W-:Y:S01]  /*0560*/  STG.E.64 desc[UR6][R12.64], R16 ;  /* 0x000000100c007986 */ /* 0x0001e2000c101b06 */
[----:B------:R-:W-:Y:S01]  /*0570*/  MOV R32, R4 ;  /* 0x0000000400207202 */ /* 0x000fe20000000f00 */
[----:B------:R-:W-:Y:S06]  /*0580*/  @!P1 BRA `(.L_x_734) ;  /* 0x0000000400009947 */ /* 0x000fec0003800000 */
[----:B------:R-:W2:Y:S01]  /*0590*/  LDG.E.64 R18, desc[UR6][R14.64] ;  /* 0x000000060e127981 */ /* 0x000ea2000c1e1b00 */
[----:B0-----:R-:W0:Y:S01]  /*05a0*/  LDC.64 R12, c[0x0][0x388] ;  /* 0x0000e200ff0c7b82 */ /* 0x001e220000000a00 */
[----:B------:R-:W1:Y:S02]  /*05b0*/  LDCU UR4, c[0x0][0x390] ;  /* 0x00007200ff0477ac */ /* 0x000e640008000800 */
[----:B-1----:R-:W-:-:S04]  /*05c0*/  IMAD R11, R4, UR4, R7 ;  /* 0x00000004040b7c24 */ /* 0x002fc8000f8e0207 */
[----:B0-----:R-:W-:-:S05]  /*05d0*/  IMAD.WIDE R12, R11, 0x8, R12 ;  /* 0x000000080b0c7825 */ /* 0x001fca00078e020c */
[----:B------:R-:W3:Y:S01]  /*05e0*/  LDG.E.64 R22, desc[UR6][R12.64] ;  /* 0x000000060c167981 */ /* 0x000ee2000c1e1b00 */
[----:B------:R-:W-:Y:S01]  /*05f0*/  IMAD.MOV.U32 R16, RZ, RZ, 0x1 ;  /* 0x00000001ff107424 */ /* 0x000fe200078e00ff */
[----:B------:R-:W-:Y:S01]  /*0600*/  BSSY.RECONVERGENT B2, `(.L_x_737) ;  /* 0x0000016000027945 */ /* 0x000fe20003800200 */
[----:B------:R-:W-:Y:S01]  /*0610*/  ISETP.NE.AND P1, PT, R10, 0x1, PT ;  /* 0x000000010a00780c */ /* 0x000fe20003f25270 */
        /* <DEDUP_REMOVED lines=13> */
[----:B------:R-:W-:Y:S01]  /*06f0*/  IMAD.MOV.U32 R21, RZ, RZ, R22 ;  /* 0x000000ffff157224 */ /* 0x000fe200078e0016 */
[----:B------:R-:W-:Y:S01]  /*0700*/  MOV R0, 0x740 ;  /* 0x0000074000007802 */ /* 0x000fe20000000f00 */
[----:B------:R-:W-:Y:S02]  /*0710*/  IMAD.MOV.U32 R20, RZ, RZ, R23 ;  /* 0x000000ffff147224 */ /* 0x000fe400078e0017 */
[----:B------:R-:W-:-:S07]  /*0720*/  IMAD.MOV.U32 R11, RZ, RZ, R18 ;  /* 0x000000ffff0b7224 */ /* 0x000fce00078e0012 */
[----:B------:R-:W-:Y:S05]  /*0730*/  CALL.REL.NOINC `($__internal_2_$__cuda_sm20_div_rn_f64_full) ;  /* 0x0000000800947944 */ /* 0x000fea0003c00000 */
[----:B------:R-:W-:Y:S01]  /*0740*/  MOV R16, R34 ;  /* 0x0000002200107202 */ /* 0x000fe20000000f00 */
[----:B------:R-:W-:-:S07]  /*0750*/  IMAD.MOV.U32 R17, RZ, RZ, R35 ;  /* 0x000000ffff117224 */ /* 0x000fce00078e0023 */
.L_x_738:
[----:B------:R-:W-:Y:S05]  /*0760*/  BSYNC.RECONVERGENT B2 ;  /* 0x0000000000027941 */ /* 0x000fea0003800200 */
.L_x_737:
[----:B------:R1:W-:Y:S01]  /*0770*/  STG.E.64 desc[UR6][R12.64], R16 ;  /* 0x000000100c007986 */ /* 0x0003e2000c101b06 */
[----:B------:R-:W-:Y:S01]  /*0780*/  IMAD.MOV.U32 R32, RZ, RZ, R5 ;  /* 0x000000ffff207224 */ /* 0x000fe200078e0005 */
[----:B------:R-:W-:Y:S06]  /*0790*/  @!P1 BRA `(.L_x_734) ;  /* 0x00000000007c9947 */ /* 0x000fec0003800000 */
[----:B------:R-:W2:Y:S01]  /*07a0*/  LDG.E.64 R18, desc[UR6][R14.64] ;  /* 0x000000060e127981 */ /* 0x000ea2000c1e1b00 */
[----:B-1----:R-:W0:Y:S01]  /*07b0*/  LDC.64 R12, c[0x0][0x388] ;  /* 0x0000e200ff0c7b82 */ /* 0x002e220000000a00 */
[----:B------:R-:W1:Y:S02]  /*07c0*/  LDCU UR4, c[0x0][0x390] ;  /* 0x00007200ff0477ac */ /* 0x000e640008000800 */
[----:B-1----:R-:W-:-:S04]  /*07d0*/  IMAD R11, R5, UR4, R7 ;  /* 0x00000004050b7c24 */ /* 0x002fc8000f8e0207 */
[----:B0-----:R-:W-:-:S05]  /*07e0*/  IMAD.WIDE R12, R11, 0x8, R12 ;  /* 0x000000080b0c7825 */ /* 0x001fca00078e020c */
[----:B------:R-:W3:Y:S01]  /*07f0*/  LDG.E.64 R22, desc[UR6][R12.64] ;  /* 0x000000060c167981 */ /* 0x000ee2000c1e1b00 */
[----:B------:R-:W-:Y:S01]  /*0800*/  IMAD.MOV.U32 R16, RZ, RZ, 0x1 ;  /* 0x00000001ff107424 */ /* 0x000fe200078e00ff */
[----:B------:R-:W-:Y:S01]  /*0810*/  BSSY.RECONVERGENT B2, `(.L_x_739) ;  /* 0x0000015000027945 */ /* 0x000fe20003800200 */
[----:B--2---:R-:W0:Y:S04]  /*0820*/  MUFU.RCP64H R17, R19 ;  /* 0x0000001300117308 */ /* 0x004e280000001800 */
        /* <DEDUP_REMOVED lines=17> */
[----:B------:R-:W-:Y:S01]  /*0940*/  IMAD.MOV.U32 R16, RZ, RZ, R34 ;  /* 0x000000ffff107224 */ /* 0x000fe200078e0022 */
[----:B------:R-:W-:-:S07]  /*0950*/  MOV R17, R35 ;  /* 0x0000002300117202 */ /* 0x000fce0000000f00 */
.L_x_740:
[----:B------:R-:W-:Y:S05]  /*0960*/  BSYNC.RECONVERGENT B2 ;  /* 0x0000000000027941 */ /* 0x000fea0003800200 */
.L_x_739:
[----:B------:R2:W-:Y:S01]  /*0970*/  STG.E.64 desc[UR6][R12.64], R16 ;  /* 0x000000100c007986 */ /* 0x0005e2000c101b06 */
[----:B------:R-:W-:-:S07]  /*0980*/  IMAD.MOV.U32 R32, RZ, RZ, R9 ;  /* 0x000000ffff207224 */ /* 0x000fce00078e0009 */
.L_x_734:
[----:B------:R-:W-:Y:S05]  /*0990*/  BSYNC.RECONVERGENT B1 ;  /* 0x0000000000017941 */ /* 0x000fea0003800200 */
.L_x_733:
[----:B012---:R-:W0:Y:S01]  /*09a0*/  LDC.64 R12, c[0x0][0x388] ;  /* 0x0000e200ff0c7b82 */ /* 0x007e220000000a00 */
[----:B------:R-:W-:-:S13]  /*09b0*/  ISETP.GE.U32.AND P0, PT, R6, 0x3, PT ;  /* 0x000000030600780c */ /* 0x000fda0003f06070 */
[----:B------:R-:W-:Y:S05]  /*09c0*/  @!P0 BRA `(.L_x_732) ;  /* 0x0000000400d88947 */ /* 0x000fea0003800000 */
.L_x_749:
[----:B------:R-:W2:Y:S01]  /*09d0*/  LDG.E.64 R18, desc[UR6][R14.64] ;  /* 0x000000060e127981 */ /* 0x000ea2000c1e1b00 */
[----:B------:R-:W-:-:S04]  /*09e0*/  IMAD R27, R32, UR5, R7 ;  /* 0x00000005201b7c24 */ /* 0x000fc8000f8e0207 */
[----:B0-----:R-:W-:-:S05]  /*09f0*/  IMAD.WIDE R26, R27, 0x8, R12 ;  /* 0x000000081b1a7825 */ /* 0x001fca00078e020c */
[----:B------:R-:W3:Y:S01]  /*0a00*/  LDG.E.64 R22, desc[UR6][R26.64] ;  /* 0x000000061a167981 */ /* 0x000ee2000c1e1b00 */
[----:B------:R-:W-:Y:S01]  /*0a10*/  IMAD.MOV.U32 R16, RZ, RZ, 0x1 ;  /* 0x00000001ff107424 */ /* 0x000fe200078e00ff */
[----:B------:R-:W-:Y:S01]  /*0a20*/  BSSY.RECONVERGENT B1, `(.L_x_741) ;  /* 0x0000015000017945 */ /* 0x000fe20003800200 */
[----:B--2---:R-:W0:Y:S01]  /*0a30*/  MUFU.RCP64H R17, R19 ;  /* 0x0000001300117308 */ /* 0x004e220000001800 */
[----:B---3--:R-:W-:-:S03]  /*0a40*/  FSETP.GEU.AND P1, PT, |R23|, 6.5827683646048100446e-37, PT ;  /* 0x036000001700780b */ /* 0x008fc60003f2e200 */
[----:B0-----:R-:W-:-:S08]  /*0a50*/  DFMA R20, -R18, R16, 1 ;  /* 0x3ff000001214742b */ /* 0x001fd00000000110 */
[----:B------:R-:W-:-:S08]  /*0a60*/  DFMA R20, R20, R20, R20 ;  /* 0x000000141414722b */ /* 0x000fd00000000014 */
        /* <DEDUP_REMOVED lines=10> */
[----:B------:R-:W-:Y:S01]  /*0b10*/  MOV R20, R23 ;  /* 0x0000001700147202 */ /* 0x000fe20000000f00 */
[----:B------:R-:W-:Y:S01]  /*0b20*/  IMAD.MOV.U32 R11, RZ, RZ, R18 ;  /* 0x000000ffff0b7224 */ /* 0x000fe200078e0012 */
[----:B------:R-:W-:-:S07]  /*0b30*/  MOV R0, 0xb50 ;  /* 0x00000b5000007802 */ /* 0x000fce0000000f00 */
[----:B------:R-:W-:Y:S05]  /*0b40*/  CALL.REL.NOINC `($__internal_2_$__cuda_sm20_div_rn_f64_full) ;  /* 0x0000000400907944 */ /* 0x000fea0003c00000 */
[----:B------:R-:W-:Y:S02]  /*0b50*/  IMAD.MOV.U32 R16, RZ, RZ, R34 ;  /* 0x000000ffff107224 */ /* 0x000fe400078e0022 */
[----:B------:R-:W-:-:S07]  /*0b60*/  IMAD.MOV.U32 R17, RZ, RZ, R35 ;  /* 0x000000ffff117224 */ /* 0x000fce00078e0023 */
.L_x_742:
[----:B------:R-:W-:Y:S05]  /*0b70*/  BSYNC.RECONVERGENT B1 ;  /* 0x0000000000017941 */ /* 0x000fea0003800200 */
.L_x_741:
[----:B------:R0:W-:Y:S04]  /*0b80*/  STG.E.64 desc[UR6][R26.64], R16 ;  /* 0x000000101a007986 */ /* 0x0001e8000c101b06 */
[----:B------:R-:W2:Y:S01]  /*0b90*/  LDG.E.64 R18, desc[UR6][R14.64] ;  /* 0x000000060e127981 */ /* 0x000ea2000c1e1b00 */
[----:B------:R-:W-:-:S05]  /*0ba0*/  IADD3 R32, PT, PT, R3, R32, RZ ;  /* 0x0000002003207210 */ /* 0x000fca0007ffe0ff */
        /* <DEDUP_REMOVED lines=25> */
.L_x_744:
[----:B------:R-:W-:Y:S05]  /*0d40*/  BSYNC.RECONVERGENT B1 ;  /* 0x0000000000017941 */ /* 0x000fea0003800200 */
.L_x_743:
[----:B------:R0:W-:Y:S04]  /*0d50*/  STG.E.64 desc[UR6][R26.64], R16 ;  /* 0x000000101a007986 */ /* 0x0001e8000c101b06 */
[----:B------:R-:W2:Y:S01]  /*0d60*/  LDG.E.64 R18, desc[UR6][R14.64] ;  /* 0x000000060e127981 */ /* 0x000ea2000c1e1b00 */
[----:B------:R-:W-:-:S04]  /*0d70*/  IMAD.IADD R32, R3, 0x1, R32 ;  /* 0x0000000103207824 */ /* 0x000fc800078e0220 */
[----:B------:R-:W-:-:S04]  /*0d80*/  IMAD R11, R32, UR5, R7 ;  /* 0x00000005200b7c24 */ /* 0x000fc8000f8e0207 */
[----:B0-----:R-:W-:-:S05]  /*0d90*/  IMAD.WIDE R26, R11, 0x8, R12 ;  /* 0x000000080b1a7825 */ /* 0x001fca00078e020c */
[----:B------:R-:W3:Y:S01]  /*0da0*/  LDG.E.64 R22, desc[UR6][R26.64] ;  /* 0x000000061a167981 */ /* 0x000ee2000c1e1b00 */
[----:B------:R-:W-:Y:S01]  /*0db0*/  MOV R20, 0x1 ;  /* 0x0000000100147802 */ /* 0x000fe20000000f00 */
        /* <DEDUP_REMOVED lines=21> */
.L_x_746:
[----:B------:R-:W-:Y:S05]  /*0f10*/  BSYNC.RECONVERGENT B1 ;  /* 0x0000000000017941 */ /* 0x000fea0003800200 */
.L_x_745:
[----:B------:R0:W-:Y:S04]  /*0f20*/  STG.E.64 desc[UR6][R26.64], R16 ;  /* 0x000000101a007986 */ /* 0x0001e8000c101b06 */
[----:B------:R-:W2:Y:S01]  /*0f30*/  LDG.E.64 R18, desc[UR6][R14.64] ;  /* 0x000000060e127981 */ /* 0x000ea2000c1e1b00 */
[----:B------:R-:W-:-:S04]  /*0f40*/  IMAD.IADD R32, R3, 0x1, R32 ;  /* 0x0000000103207824 */ /* 0x000fc800078e0220 */
        /* <DEDUP_REMOVED lines=25> */
.L_x_748:
[----:B------:R-:W-:Y:S05]  /*10e0*/  BSYNC.RECONVERGENT B1 ;  /* 0x0000000000017941 */ /* 0x000fea0003800200 */
.L_x_747:
[----:B------:R1:W-:Y:S01]  /*10f0*/  STG.E.64 desc[UR6][R26.64], R16 ;  /* 0x000000101a007986 */ /* 0x0003e2000c101b06 */
[----:B------:R-:W-:-:S05]  /*1100*/  IMAD.IADD R32, R3, 0x1, R32 ;  /* 0x0000000103207824 */ /* 0x000fca00078e0220 */
[----:B------:R-:W-:-:S13]  /*1110*/  ISETP.GE.AND P0, PT, R32, UR5, PT ;  /* 0x0000000520007c0c */ /* 0x000fda000bf06270 */
[----:B-1----:R-:W-:Y:S05]  /*1120*/  @!P0 BRA `(.L_x_749) ;  /* 0xfffffff800288947 */ /* 0x002fea000383ffff */
.L_x_732:
[----:B------:R-:W-:Y:S05]  /*1130*/  BSYNC.RECONVERGENT B0 ;  /* 0x0000000000007941 */ /* 0x000fea0003800200 */
.L_x_731:
[----:B------:R-:W1:Y:S01]  /*1140*/  LDCU UR4, c[0x0][0x390] ;  /* 0x00007200ff0477ac */ /* 0x000e620008000800 */
[----:B------:R-:W-:-:S05]  /*1150*/  IMAD.IADD R7, R8, 0x1, R7 ;  /* 0x0000000108077824 */ /* 0x000fca00078e0207 */
[----:B-1----:R-:W-:-:S13]  /*1160*/  ISETP.GE.AND P0, PT, R7, UR4, PT ;  /* 0x0000000407007c0c */ /* 0x002fda000bf06270 */
[----:B------:R-:W-:Y:S05]  /*1170*/  @!P0 BRA `(.L_x_750) ;  /* 0xfffffff000588947 */ /* 0x000fea000383ffff */
[----:B------:R-:W-:Y:S05]  /*1180*/  EXIT ;  /* 0x000000000000794d */ /* 0x000fea0003800000 */
        .weak           $__internal_2_$__cuda_sm20_div_rn_f64_full
        .type           $__internal_2_$__cuda_sm20_div_rn_f64_full,@function
        .size           $__internal_2_$__cuda_sm20_div_rn_f64_full,(.L_x_764 - $__internal_2_$__cuda_sm20_div_rn_f64_full)
$__internal_2_$__cuda_sm20_div_rn_f64_full:
[C---:B------:R-:W-:Y:S01]  /*1190*/  FSETP.GEU.AND P0, PT, |R19|.reuse, 1.469367938527859385e-39, PT ;  /* 0x001000001300780b */ /* 0x040fe20003f0e200 */
[----:B------:R-:W-:Y:S01]  /*11a0*/  IMAD.MOV.U32 R18, RZ, RZ, R11 ;  /* 0x000000ffff127224 */ /* 0x000fe200078e000b */
[----:B------:R-:W-:Y:S01]  /*11b0*/  LOP3.LUT R16, R19, 0x800fffff, RZ, 0xc0, !PT ;  /* 0x800fffff13107812 */ /* 0x000fe200078ec0ff */
[----:B------:R-:W-:Y:S01]  /*11c0*/  IMAD.MOV.U32 R24, RZ, RZ, 0x1 ;  /* 0x00000001ff187424 */ /* 0x000fe200078e00ff */
[-C--:B------:R-:W-:Y:S01]  /*11d0*/  LOP3.LUT R21, R21, R20.reuse, RZ, 0x3c, !PT ;  /* 0x0000001415157212 */ /* 0x080fe200078e3cff */
[----:B------:R-:W-:Y:S01]  /*11e0*/  IMAD.MOV.U32 R28, RZ, RZ, 0x1ca00000 ;  /* 0x1ca00000ff1c7424 */ /* 0x000fe200078e00ff */
[----:B------:R-:W-:Y:S01]  /*11f0*/  LOP3.LUT R17, R16, 0x3ff00000, RZ, 0xfc, !PT ;  /* 0x3ff0000010117812 */ /* 0x000fe200078efcff */
[----:B------:R-:W-:Y:S01]  /*1200*/  BSSY.RECONVERGENT B3, `(.L_x_751) ;  /* 0x0000054000037945 */ /* 0x000fe20003800200 */
[----:B------:R-:W-:Y:S02]  /*1210*/  MOV R16, R11 ;  /* 0x0000000b00107202 */ /* 0x000fe40000000f00 */
[----:B------:R-:W-:-:S02]  /*1220*/  LOP3.LUT R20, R21, R20, RZ, 0x3c, !PT ;  /* 0x0000001415147212 */ /* 0x000fc400078e3cff */
[----:B------:R-:W-:Y:S01]  /*1230*/  LOP3.LUT R30, R19, 0x7ff00000, RZ, 0xc0, !PT ;  /* 0x7ff00000131e7812 */ /* 0x000fe200078ec0ff */
[----:B------:R-:W-:Y:S01]  /*1240*/  @!P0 DMUL R16, R18, 8.98846567431157953865e+307 ;  /* 0x7fe0000012108828 */ /* 0x000fe20000000000 */
[----:B------:R-:W-:-:S04]  /*1250*/  LOP3.LUT R21, R21, R20, RZ, 0x3c, !PT ;  /* 0x0000001415157212 */ /* 0x000fc800078e3cff */
[C---:B------:R-:W-:Y:S01]  /*1260*/  FSETP.GEU.AND P3, PT, |R21|.reuse, 1.469367938527859385e-39, PT ;  /* 0x001000001500780b */ /* 0x040fe20003f6e200 */
[----:B------:R-:W0:Y:S01]  /*1270*/  MUFU.RCP64H R25, R17 ;  /* 0x0000001100197308 */ /* 0x000e220000001800 */
[----:B------:R-:W-:-:S04]  /*1280*/  LOP3.LUT R11, R21, 0x7ff00000, RZ, 0xc0, !PT ;  /* 0x7ff00000150b7812 */ /* 0x000fc800078ec0ff */
[----:B------:R-:W-:Y:S01]  /*1290*/  ISETP.GE.U32.AND P2, PT, R11, R30, PT ;  /* 0x0000001e0b00720c */ /* 0x000fe20003f46070 */
[----:B------:R-:W-:Y:S01]  /*12a0*/  IMAD.MOV.U32 R29, RZ, RZ, R11 ;  /* 0x000000ffff1d7224 */ /* 0x000fe200078e000b */
[----:B------:R-:W-:Y:S02]  /*12b0*/  @!P0 LOP3.LUT R30, R17, 0x7ff00000, RZ, 0xc0, !PT ;  /* 0x7ff00000111e8812 */ /* 0x000fe400078ec0ff */
[----:B------:R-:W-:-:S03]  /*12c0*/  SEL R23, R28, 0x63400000, !P2 ;  /* 0x634000001c177807 */ /* 0x000fc60005000000 */
[----:B------:R-:W-:Y:S02]  /*12d0*/  @!P3 LOP3.LUT R22, R19, 0x7ff00000, RZ, 0xc0, !PT ;  /* 0x7ff000001316b812 */ /* 0x000fe400078ec0ff */
[----:B------:R-:W-:Y:S02]  /*12e0*/  LOP3.LUT R23, R23, 0x800fffff, R21, 0xf8, !PT ;  /* 0x800fffff17177812 */ /* 0x000fe400078ef815 */
[----:B------:R-:W-:Y:S01]  /*12f0*/  @!P3 ISETP.GE.U32.AND P4, PT, R11, R22, PT ;  /* 0x000000160b00b20c */ /* 0x000fe20003f86070 */
[----:B0-----:R-:W-:-:S03]  /*1300*/  DFMA R34, R24, -R16, 1 ;  /* 0x3ff000001822742b */ /* 0x001fc60000000810 */
[----:B------:R-:W-:-:S04]  /*1310*/  @!P3 SEL R22, R28, 0x63400000, !P4 ;  /* 0x634000001c16b807 */ /* 0x000fc80006000000 */
[----:B------:R-:W-:Y:S01]  /*1320*/  @!P3 LOP3.LUT R22, R22, 0x80000000, R21, 0xf8, !PT ;  /* 0x800000001616b812 */ /* 0x000fe200078ef815 */
[----:B------:R-:W-:-:S08]  /*1330*/  DFMA R34, R34, R34, R34 ;  /* 0x000000222222722b */ /* 0x000fd00000000022 */
[----:B------:R-:W-:Y:S01]  /*1340*/  DFMA R24, R24, R34, R24 ;  /* 0x000000221818722b */ /* 0x000fe20000000018 */
[----:B------:R-:W-:Y:S01]  /*1350*/  @!P3 LOP3.LUT R35, R22, 0x100000, RZ, 0xfc, !PT ;  /* 0x001000001623b812 */ /* 0x000fe200078efcff */
[----:B------:R-:W-:Y:S01]  /*1360*/  IMAD.MOV.U32 R22, RZ, RZ, R20 ;  /* 0x000000ffff167224 */ /* 0x000fe200078e0014 */
[----:B------:R-:W-:-:S05]  /*1370*/  @!P3 MOV R34, RZ ;  /* 0x000000ff0022b202 */ /* 0x000fca0000000f00 */
[----:B------:R-:W-:Y:S02]  /*1380*/  DFMA R36, R24, -R16, 1 ;  /* 0x3ff000001824742b */ /* 0x000fe40000000810 */
[----:B------:R-:W-:-:S06]  /*1390*/  @!P3 DFMA R22, R22, 2, -R34 ;  /* 0x400000001616b82b */ /* 0x000fcc0000000822 */
[----:B------:R-:W-:-:S04]  /*13a0*/  DFMA R36, R24, R36, R24 ;  /* 0x000000241824722b */ /* 0x000fc80000000018 */
[----:B------:R-:W-:-:S04]  /*13b0*/  @!P3 LOP3.LUT R29, R23, 0x7ff00000, RZ, 0xc0, !PT ;  /* 0x7ff00000171db812 */ /* 0x000fc800078ec0ff */
[----:B------:R-:W-:Y:S01]  /*13c0*/  DMUL R34, R36, R22 ;  /* 0x0000001624227228 */ /* 0x000fe20000000000 */
[----:B------:R-:W-:-:S05]  /*13d0*/  VIADD R31, R29, 0xffffffff ;  /* 0xffffffff1d1f7836 */ /* 0x000fca0000000000 */
[----:B------:R-:W-:Y:S01]  /*13e0*/  ISETP.GT.U32.AND P0, PT, R31, 0x7feffffe, PT ;  /* 0x7feffffe1f00780c */ /* 0x000fe20003f04070 */
[----:B------:R-:W-:Y:S01]  /*13f0*/  VIADD R31, R30, 0xffffffff ;  /* 0xffffffff1e1f7836 */ /* 0x000fe20000000000 */
[----:B------:R-:W-:-:S04]  /*1400*/  DFMA R24, R34, -R16, R22 ;  /* 0x800000102218722b */ /* 0x000fc80000000016 */
[----:B------:R-:W-:-:S04]  /*1410*/  ISETP.GT.U32.OR P0, PT, R31, 0x7feffffe, P0 ;  /* 0x7feffffe1f00780c */ /* 0x000fc80000704470 */
[----:B------:R-:W-:-:S09]  /*1420*/  DFMA R24, R36, R24, R34 ;  /* 0x000000182418722b */ /* 0x000fd20000000022 */
[----:B------:R-:W-:Y:S05]  /*1430*/  @P0 BRA `(.L_x_752) ;  /* 0x00000000006c0947 */ /* 0x000fea0003800000 */
[----:B------:R-:W-:-:S04]  /*1440*/  LOP3.LUT R20, R19, 0x7ff00000, RZ, 0xc0, !PT ;  /* 0x7ff0000013147812 */ /* 0x000fc800078ec0ff */
[CC--:B------:R-:W-:Y:S02]  /*1450*/  VIADDMNMX R21, R11.reuse, -R20.reuse, 0xb9600000, !PT ;  /* 0xb96000000b157446 */ /* 0x0c0fe40007800914 */
[----:B------:R-:W-:Y:S02]  /*1460*/  ISETP.GE.U32.AND P0, PT, R11, R20, PT ;  /* 0x000000140b00720c */ /* 0x000fe40003f06070 */
[----:B------:R-:W-:Y:S02]  /*1470*/  VIMNMX R21, PT, PT, R21, 0x46a00000, PT ;  /* 0x46a0000015157848 */ /* 0x000fe40003fe0100 */
[----:B------:R-:W-:-:S04]  /*1480*/  SEL R28, R28, 0x63400000, !P0 ;  /* 0x634000001c1c7807 */ /* 0x000fc80004000000 */
[----:B------:R-:W-:Y:S01]  /*1490*/  IADD3 R21, PT, PT, -R28, R21, RZ ;  /* 0x000000151c157210 */ /* 0x000fe20007ffe1ff */
[----:B------:R-:W-:-:S04]  /*14a0*/  IMAD.MOV.U32 R28, RZ, RZ, RZ ;  /* 0x000000ffff1c7224 */ /* 0x000fc800078e00ff */
[----:B------:R-:W-:-:S06]  /*14b0*/  VIADD R29, R21, 0x7fe00000 ;  /* 0x7fe00000151d7836 */ /* 0x000fcc0000000000 */
[----:B------:R-:W-:-:S10]  /*14c0*/  DMUL R34, R24, R28 ;  /* 0x0000001c18227228 */ /* 0x000fd40000000000 */
[----:B------:R-:W-:-:S13]  /*14d0*/  FSETP.GTU.AND P0, PT, |R35|, 1.469367938527859385e-39, PT ;  /* 0x001000002300780b */ /* 0x000fda0003f0c200 */
[----:B------:R-:W-:Y:S05]  /*14e0*/  @P0 BRA `(.L_x_753) ;  /* 0x0000000000940947 */ /* 0x000fea0003800000 */
[----:B------:R-:W-:Y:S01]  /*14f0*/  DFMA R16, R24, -R16, R22 ;  /* 0x800000101810722b */ /* 0x000fe20000000016 */
[----:B------:R-:W-:-:S09]  /*1500*/  IMAD.MOV.U32 R28, RZ, RZ, RZ ;  /* 0x000000ffff1c7224 */ /* 0x000fd200078e00ff */
[C---:B------:R-:W-:Y:S02]  /*1510*/  FSETP.NEU.AND P0, PT, R17.reuse, RZ, PT ;  /* 0x000000ff1100720b */ /* 0x040fe40003f0d000 */
[----:B------:R-:W-:-:S04]  /*1520*/  LOP3.LUT R18, R17, 0x80000000, R19, 0x48, !PT ;  /* 0x8000000011127812 */ /* 0x000fc800078e4813 */
[----:B------:R-:W-:-:S07]  /*1530*/  LOP3.LUT R29, R18, R29, RZ, 0xfc, !PT ;  /* 0x0000001d121d7212 */ /* 0x000fce00078efcff */
[----:B------:R-:W-:Y:S05]  /*1540*/  @!P0 BRA `(.L_x_753) ;  /* 0x00000000007c8947 */ /* 0x000fea0003800000 */
[C---:B------:R-:W-:Y:S01]  /*1550*/  IADD3 R17, PT, PT, -R21.reuse, RZ, RZ ;  /* 0x000000ff15117210 */ /* 0x040fe20007ffe1ff */
[----:B------:R-:W-:Y:S01]  /*1560*/  IMAD.MOV.U32 R16, RZ, RZ, RZ ;  /* 0x000000ffff107224 */ /* 0x000fe200078e00ff */
[----:B------:R-:W-:-:S05]  /*1570*/  IADD3 R21, PT, PT, -R21, -0x43300000, RZ ;  /* 0xbcd0000015157810 */ /* 0x000fca0007ffe1ff */
[----:B------:R-:W-:Y:S02]  /*1580*/  DFMA R16, R34, -R16, R24 ;  /* 0x800000102210722b */ /* 0x000fe40000000018 */
[----:B------:R-:W-:-:S08]  /*1590*/  DMUL.RP R24, R24, R28 ;  /* 0x0000001c18187228 */ /* 0x000fd00000008000 */
[----:B------:R-:W-:Y:S02]  /*15a0*/  FSETP.NEU.AND P0, PT, |R17|, R21, PT ;  /* 0x000000151100720b */ /* 0x000fe40003f0d200 */
[----:B------:R-:W-:Y:S02]  /*15b0*/  LOP3.LUT R11, R25, R18, RZ, 0x3c, !PT ;  /* 0x00000012190b7212 */ /* 0x000fe400078e3cff */
[----:B------:R-:W-:Y:S02]  /*15c0*/  FSEL R34, R24, R34, !P0 ;  /* 0x0000002218227208 */ /* 0x000fe40004000000 */
[----:B------:R-:W-:Y:S01]  /*15d0*/  FSEL R35, R11, R35, !P0 ;  /* 0x000000230b237208 */ /* 0x000fe20004000000 */
[----:B------:R-:W-:Y:S06]  /*15e0*/  BRA `(.L_x_753) ;  /* 0x0000000000547947 */ /* 0x000fec0003800000 */
.L_x_752:
[----:B------:R-:W-:-:S14]  /*15f0*/  DSETP.NAN.AND P0, PT, R20, R20, PT ;  /* 0x000000141400722a */ /* 0x000fdc0003f08000 */
[----:B------:R-:W-:Y:S05]  /*1600*/  @P0 BRA `(.L_x_754) ;  /* 0x0000000000440947 */ /* 0x000fea0003800000 */
[----:B------:R-:W-:-:S14]  /*1610*/  DSETP.NAN.AND P0, PT, R18, R18, PT ;  /* 0x000000121200722a */ /* 0x000fdc0003f08000 */
[----:B------:R-:W-:Y:S05]  /*1620*/  @P0 BRA `(.L_x_755) ;  /* 0x0000000000300947 */ /* 0x000fea0003800000 */
[----:B------:R-:W-:Y:S01]  /*1630*/  ISETP.NE.AND P0, PT, R29, R30, PT ;  /* 0x0000001e1d00720c */ /* 0x000fe20003f05270 */
[----:B------:R-:W-:Y:S02]  /*1640*/  IMAD.MOV.U32 R34, RZ, RZ, 0x0 ;  /* 0x00000000ff227424 */ /* 0x000fe400078e00ff */
[----:B------:R-:W-:-:S10]  /*1650*/  IMAD.MOV.U32 R35, RZ, RZ, -0x80000 ;  /* 0xfff80000ff237424 */ /* 0x000fd400078e00ff */
[----:B------:R-:W-:Y:S05]  /*1660*/  @!P0 BRA `(.L_x_753) ;  /* 0x0000000000348947 */ /* 0x000fea0003800000 */
[----:B------:R-:W-:Y:S02]  /*1670*/  ISETP.NE.AND P0, PT, R29, 0x7ff00000, PT ;  /* 0x7ff000001d00780c */ /* 0x000fe40003f05270 */
[----:B------:R-:W-:Y:S02]  /*1680*/  LOP3.LUT R35, R21, 0x80000000, R19, 0x48, !PT ;  /* 0x8000000015237812 */ /* 0x000fe400078e4813 */
[----:B------:R-:W-:-:S13]  /*1690*/  ISETP.EQ.OR P0, PT, R30, RZ, !P0 ;  /* 0x000000ff1e00720c */ /* 0x000fda0004702670 */
[----:B------:R-:W-:Y:S02]  /*16a0*/  @P0 LOP3.LUT R11, R35, 0x7ff00000, RZ, 0xfc, !PT ;  /* 0x7ff00000230b0812 */ /* 0x000fe400078efcff */
[----:B------:R-:W-:Y:S01]  /*16b0*/  @!P0 MOV R34, RZ ;  /* 0x000000ff00228202 */ /* 0x000fe20000000f00 */
[----:B------:R-:W-:Y:S02]  /*16c0*/  @P0 IMAD.MOV.U32 R34, RZ, RZ, RZ ;  /* 0x000000ffff220224 */ /* 0x000fe400078e00ff */
[----:B------:R-:W-:Y:S01]  /*16d0*/  @P0 IMAD.MOV.U32 R35, RZ, RZ, R11 ;  /* 0x000000ffff230224 */ /* 0x000fe200078e000b */
[----:B------:R-:W-:Y:S06]  /*16e0*/  BRA `(.L_x_753) ;  /* 0x0000000000147947 */ /* 0x000fec0003800000 */
.L_x_755:
[----:B------:R-:W-:Y:S01]  /*16f0*/  LOP3.LUT R35, R19, 0x80000, RZ, 0xfc, !PT ;  /* 0x0008000013237812 */ /* 0x000fe200078efcff */
[----:B------:R-:W-:Y:S01]  /*1700*/  IMAD.MOV.U32 R34, RZ, RZ, R18 ;  /* 0x000000ffff227224 */ /* 0x000fe200078e0012 */
[----:B------:R-:W-:Y:S06]  /*1710*/  BRA `(.L_x_753) ;  /* 0x0000000000087947 */ /* 0x000fec0003800000 */
.L_x_754:
[----:B------:R-:W-:Y:S02]  /*1720*/  LOP3.LUT R35, R21, 0x80000, RZ, 0xfc, !PT ;  /* 0x0008000015237812 */ /* 0x000fe400078efcff */
[----:B------:R-:W-:-:S07]  /*1730*/  MOV R34, R20 ;  /* 0x0000001400227202 */ /* 0x000fce0000000f00 */
.L_x_753:
[----:B------:R-:W-:Y:S05]  /*1740*/  BSYNC.RECONVERGENT B3 ;  /* 0x0000000000037941 */ /* 0x000fea0003800200 */
.L_x_751:
[----:B------:R-:W-:Y:S02]  /*1750*/  IMAD.MOV.U32 R16, RZ, RZ, R0 ;  /* 0x000000ffff107224 */ /* 0x000fe400078e0000 */
[----:B------:R-:W-:-:S04]  /*1760*/  IMAD.MOV.U32 R17, RZ, RZ, 0x0 ;  /* 0x00000000ff117424 */ /* 0x000fc800078e00ff */
[----:B------:R-:W-:Y:S05]  /*1770*/  RET.REL.NODEC R16 `(_Z6DividePdS_i) ;  /* 0xffffffe810207950 */ /* 0x000fea0003c3ffff */
.L_x_756:
        /* <DEDUP_REMOVED lines=16> */
.L_x_764:


//--------------------- .text._Z9SwapLinesPdS_iii --------------------------
	.section	.text._Z9SwapLinesPdS_iii,"ax",@progbits
	.align	128
        .global         _Z9SwapLinesPdS_iii
        .type           _Z9SwapLinesPdS_iii,@function
        .size           _Z9SwapLinesPdS_iii,(.L_x_777 - _Z9SwapLinesPdS_iii)
        .other          _Z9SwapLinesPdS_iii,@"STO_CUDA_ENTRY STV_DEFAULT"
_Z9SwapLinesPdS_iii:
.text._Z9SwapLinesPdS_iii:
[----:B------:R-:W-:Y:S01]  /*0000*/  LDC R1, c[0x0][0x37c] ;  /* 0x0000df00ff017b82 */ /* 0x000fe20000000800 */
[----:B------:R-:W0:Y:S07]  /*0010*/  S2R R9, SR_TID.X ;  /* 0x0000000000097919 */ /* 0x000e2e0000002100 */
[----:B------:R-:W0:Y:S01]  /*0020*/  S2UR UR4, SR_CTAID.X ;  /* 0x00000000000479c3 */ /* 0x000e220000002500 */
[----:B------:R-:W1:Y:S07]  /*0030*/  LDCU UR6, c[0x0][0x390] ;  /* 0x00007200ff0677ac */ /* 0x000e6e0008000800 */
[----:B------:R-:W0:Y:S01]  /*0040*/  LDC R0, c[0x0][0x360] ;  /* 0x0000d800ff007b82 */ /* 0x000e220000000800 */
[----:B------:R-:W2:Y:S01]  /*0050*/  LDCU UR5, c[0x0][0x370] ;  /* 0x00006e00ff0577ac */ /* 0x000ea20008000800 */
[----:B0-----:R-:W-:-:S02]  /*0060*/  IMAD R9, R0, UR4, R9 ;  /* 0x0000000400097c24 */ /* 0x001fc4000f8e0209 */
[----:B--2---:R-:W-:-:S03]  /*0070*/  IMAD R0, R0, UR5, RZ ;  /* 0x0000000500007c24 */ /* 0x004fc6000f8e02ff */
[----:B-1----:R-:W-:-:S13]  /*0080*/  ISETP.GE.AND P0, PT, R9, UR6, PT ;  /* 0x0000000609007c0c */ /* 0x002fda000bf06270 */
[----:B------:R-:W-:Y:S05]  /*0090*/  @P0 EXIT ;  /* 0x000000000000094d */ /* 0x000fea0003800000 */
[----:B------:R-:W0:Y:S01]  /*00a0*/  I2F.U32.RP R7, R0 ;  /* 0x0000000000077306 */ /* 0x000e220000209000 */
[----:B------:R-:W-:Y:S01]  /*00b0*/  IADD3 R4, PT, PT, R0, R9, RZ ;  /* 0x0000000900047210 */ /* 0x000fe20007ffe0ff */
[----:B------:R-:W1:Y:S01]  /*00c0*/  LDCU.64 UR4, c[0x0][0x358] ;  /* 0x00006b00ff0477ac */ /* 0x000e620008000a00 */
[----:B------:R-:W-:Y:S01]  /*00d0*/  IADD3 R11, PT, PT, RZ, -R0, RZ ;  /* 0x80000000ff0b7210 */ /* 0x000fe20007ffe0ff */
[----:B------:R-:W-:Y:S01]  /*00e0*/  BSSY.RECONVERGENT B0, `(.L_x_757) ;  /* 0x0000035000007945 */ /* 0x000fe20003800200 */
[C---:B------:R-:W-:Y:S02]  /*00f0*/  ISETP.GE.AND P0, PT, R4.reuse, UR6, PT ;  /* 0x0000000604007c0c */ /* 0x040fe4000bf06270 */
[----:B------:R-:W-:Y:S02]  /*0100*/  VIMNMX R5, PT, PT, R4, UR6, !PT ;  /* 0x0000000604057c48 */ /* 0x000fe4000ffe0100 */
[----:B------:R-:W-:Y:S02]  /*0110*/  SEL R6, RZ, 0x1, P0 ;  /* 0x00000001ff067807 */ /* 0x000fe40000000000 */
[----:B------:R-:W-:-:S02]  /*0120*/  ISETP.NE.U32.AND P2, PT, R0, RZ, PT ;  /* 0x000000ff0000720c */ /* 0x000fc40003f45070 */
[----:B------:R-:W-:Y:S01]  /*0130*/  IADD3 R5, PT, PT, R5, -R4, -R6 ;  /* 0x8000000405057210 */ /* 0x000fe20007ffe806 */
[----:B0-----:R-:W0:Y:S02]  /*0140*/  MUFU.RCP R7, R7 ;  /* 0x0000000700077308 */ /* 0x001e240000001000 */
[----:B0-----:R-:W-:-:S06]  /*0150*/  IADD3 R2, PT, PT, R7, 0xffffffe, RZ ;  /* 0x0ffffffe07027810 */ /* 0x001fcc0007ffe0ff */
[----:B------:R0:W2:Y:S02]  /*0160*/  F2I.FTZ.U32.TRUNC.NTZ R3, R2 ;  /* 0x0000000200037305 */ /* 0x0000a4000021f000 */
[----:B0-----:R-:W-:Y:S02]  /*0170*/  HFMA2 R2, -RZ, RZ, 0, 0 ;  /* 0x00000000ff027431 */ /* 0x001fe400000001ff */
[----:B--2---:R-:W-:-:S04]  /*0180*/  IMAD R11, R11, R3, RZ ;  /* 0x000000030b0b7224 */ /* 0x004fc800078e02ff */
[----:B------:R-:W-:-:S06]  /*0190*/  IMAD.HI.U32 R8, R3, R11, R2 ;  /* 0x0000000b03087227 */ /* 0x000fcc00078e0002 */
[----:B------:R-:W-:-:S05]  /*01a0*/  IMAD.HI.U32 R3, R8, R5, RZ ;  /* 0x0000000508037227 */ /* 0x000fca00078e00ff */
[----:B------:R-:W-:-:S05]  /*01b0*/  IADD3 R2, PT, PT, -R3, RZ, RZ ;  /* 0x000000ff03027210 */ /* 0x000fca0007ffe1ff */
[----:B------:R-:W-:-:S05]  /*01c0*/  IMAD R5, R0, R2, R5 ;  /* 0x0000000200057224 */ /* 0x000fca00078e0205 */
[----:B------:R-:W-:-:S13]  /*01d0*/  ISETP.GE.U32.AND P0, PT, R5, R0, PT ;  /* 0x000000000500720c */ /* 0x000fda0003f06070 */
[----:B------:R-:W-:Y:S02]  /*01e0*/  @P0 IADD3 R5, PT, PT, -R0, R5, RZ ;  /* 0x0000000500050210 */ /* 0x000fe40007ffe1ff */
[----:B------:R-:W-:Y:S02]  /*01f0*/  @P0 IADD3 R3, PT, PT, R3, 0x1, RZ ;  /* 0x0000000103030810 */ /* 0x000fe40007ffe0ff */
[----:B------:R-:W-:-:S13]  /*0200*/  ISETP.GE.U32.AND P1, PT, R5, R0, PT ;  /* 0x000000000500720c */ /* 0x000fda0003f26070 */
[----:B------:R-:W-:Y:S02]  /*0210*/  @P1 IADD3 R3, PT, PT, R3, 0x1, RZ ;  /* 0x0000000103031810 */ /* 0x000fe40007ffe0ff */
[----:B------:R-:W-:-:S04]  /*0220*/  @!P2 LOP3.LUT R3, RZ, R0, RZ, 0x33, !PT ;  /* 0x00000000ff03a212 */ /* 0x000fc800078e33ff */
[----:B------:R-:W-:-:S04]  /*0230*/  IADD3 R6, PT, PT, R6, R3, RZ ;  /* 0x0000000306067210 */ /* 0x000fc80007ffe0ff */
[C---:B------:R-:W-:Y:S02]  /*0240*/  LOP3.LUT R2, R6.reuse, 0x3, RZ, 0xc0, !PT ;  /* 0x0000000306027812 */ /* 0x040fe400078ec0ff */
[----:B------:R-:W-:Y:S02]  /*0250*/  ISETP.GE.U32.AND P1, PT, R6, 0x3, PT ;  /* 0x000000030600780c */ /* 0x000fe40003f26070 */
[----:B------:R-:W-:-:S13]  /*0260*/  ISETP.NE.AND P0, PT, R2, 0x3, PT ;  /* 0x000000030200780c */ /* 0x000fda0003f05270 */
[----:B-1----:R-:W-:Y:S05]  /*0270*/  @!P0 BRA `(.L_x_758) ;  /* 0x00000000006c8947 */ /* 0x002fea0003800000 */
[----:B------:R-:W0:Y:S01]  /*0280*/  LDC R8, c[0x0][0x398] ;  /* 0x0000e600ff087b82 */ /* 0x000e220000000800 */
[----:B------:R-:W-:-:S04]  /*0290*/  IADD3 R6, PT, PT, R6, 0x1, RZ ;  /* 0x0000000106067810 */ /* 0x000fc80007ffe0ff */
[----:B------:R-:W-:-:S03]  /*02a0*/  LOP3.LUT R6, R6, 0x3, RZ, 0xc0, !PT ;  /* 0x0000000306067812 */ /* 0x000fc600078ec0ff */
[----:B------:R-:W1:Y:S08]  /*02b0*/  LDC R10, c[0x0][0x394] ;  /* 0x0000e500ff0a7b82 */ /* 0x000e700000000800 */
[----:B------:R-:W2:Y:S08]  /*02c0*/  LDC.64 R4, c[0x0][0x380] ;  /* 0x0000e000ff047b82 */ /* 0x000eb00000000a00 */
[----:B------:R-:W3:Y:S01]  /*02d0*/  LDC.64 R2, c[0x0][0x388] ;  /* 0x0000e200ff027b82 */ /* 0x000ee20000000a00 */
[C---:B0-----:R-:W-:Y:S01]  /*02e0*/  IMAD R25, R9.reuse, UR6, R8 ;  /* 0x0000000609197c24 */ /* 0x041fe2000f8e0208 */
[----:B------:R-:W-:Y:S01]  /*02f0*/  IADD3 R8, PT, PT, -R6, RZ, RZ ;  /* 0x000000ff06087210 */ /* 0x000fe20007ffe1ff */
[----:B-1----:R-:W-:-:S07]  /*0300*/  IMAD R27, R9, UR6, R10 ;  /* 0x00000006091b7c24 */ /* 0x002fce000f8e020a */
.L_x_759:
[----:B0-2---:R-:W-:-:S04]  /*0310*/  IMAD.WIDE R16, R25, 0x8, R4 ;  /* 0x0000000819107825 */ /* 0x005fc800078e0204 */
[----:B------:R-:W-:Y:S01]  /*0320*/  IMAD.WIDE R12, R27, 0x8, R4 ;  /* 0x000000081b0c7825 */ /* 0x000fe200078e0204 */
[----:B------:R-:W2:Y:S04]  /*0330*/  LDG.E.64 R18, desc[UR4][R16.64] ;  /* 0x0000000410127981 */ /* 0x000ea8000c1e1b00 */
[----:B------:R-:W4:Y:S01]  /*0340*/  LDG.E.64 R14, desc[UR4][R12.64] ;  /* 0x000000040c0e7981 */ /* 0x000f22000c1e1b00 */
[----:B---3--:R-:W-:-:S04]  /*0350*/  IMAD.WIDE R6, R25, 0x8, R2 ;  /* 0x0000000819067825 */ /* 0x008fc800078e0202 */
[----:B------:R-:W-:Y:S01]  /*0360*/  IMAD.WIDE R10, R27, 0x8, R2 ;  /* 0x000000081b0a7825 */ /* 0x000fe200078e0202 */
[----:B--2---:R0:W-:Y:S04]  /*0370*/  STG.E.64 desc[UR4][R12.64], R18 ;  /* 0x000000120c007986 */ /* 0x0041e8000c101b04 */
[----:B----4-:R0:W-:Y:S04]  /*0380*/  STG.E.64 desc[UR4][R16.64], R14 ;  /* 0x0000000e10007986 */ /* 0x0101e8000c101b04 */
[----:B------:R-:W2:Y:S04]  /*0390*/  LDG.E.64 R22, desc[UR4][R6.64] ;  /* 0x0000000406167981 */ /* 0x000ea8000c1e1b00 */
[----:B------:R-:W3:Y:S01]  /*03a0*/  LDG.E.64 R20, desc[UR4][R10.64] ;  /* 0x000000040a147981 */ /* 0x000ee2000c1e1b00 */
[----:B------:R-:W-:Y:S01]  /*03b0*/  IADD3 R8, PT, PT, R8, 0x1, RZ ;  /* 0x0000000108087810 */ /* 0x000fe20007ffe0ff */
[C---:B------:R-:W-:Y:S01]  /*03c0*/  IMAD R25, R0.reuse, UR6, R25 ;  /* 0x0000000600197c24 */ /* 0x040fe2000f8e0219 */
[C---:B------:R-:W-:Y:S01]  /*03d0*/  IADD3 R9, PT, PT, R0.reuse, R9, RZ ;  /* 0x0000000900097210 */ /* 0x040fe20007ffe0ff */
[----:B------:R-:W-:Y:S01]  /*03e0*/  IMAD R27, R0, UR6, R27 ;  /* 0x00000006001b7c24 */ /* 0x000fe2000f8e021b */
[----:B------:R-:W-:Y:S01]  /*03f0*/  ISETP.NE.AND P0, PT, R8, RZ, PT ;  /* 0x000000ff0800720c */ /* 0x000fe20003f05270 */
[----:B--2---:R0:W-:Y:S04]  /*0400*/  STG.E.64 desc[UR4][R10.64], R22 ;  /* 0x000000160a007986 */ /* 0x0041e8000c101b04 */
[----:B---3--:R0:W-:Y:S08]  /*0410*/  STG.E.64 desc[UR4][R6.64], R20 ;  /* 0x0000001406007986 */ /* 0x0081f0000c101b04 */
[----:B------:R-:W-:Y:S05]  /*0420*/  @P0 BRA `(.L_x_759) ;  /* 0xfffffffc00b80947 */ /* 0x000fea000383ffff */
.L_x_758:
[----:B------:R-:W-:Y:S05]  /*0430*/  BSYNC.RECONVERGENT B0 ;  /* 0x0000000000007941 */ /* 0x000fea0003800200 */
.L_x_757:
[----:B------:R-:W-:Y:S05]  /*0440*/  @!P1 EXIT ;  /* 0x000000000000994d */ /* 0x000fea0003800000 */
.L_x_760:
[----:B01----:R-:W0:Y:S08]  /*0450*/  LDC R6, c[0x0][0x398] ;  /* 0x0000e600ff067b82 */ /* 0x003e300000000800 */
[----:B------:R-:W1:Y:S08]  /*0460*/  LDC R7, c[0x0][0x394] ;  /* 0x0000e500ff077b82 */ /* 0x000e700000000800 */
[----:B------:R-:W2:Y:S01]  /*0470*/  LDC.64 R4, c[0x0][0x380] ;  /* 0x0000e000ff047b82 */ /* 0x000ea20000000a00 */
[----:B0-----:R-:W-:-:S07]  /*0480*/  IMAD R13, R9, UR6, R6 ;  /* 0x00000006090d7c24 */ /* 0x001fce000f8e0206 */
[----:B------:R-:W0:Y:S01]  /*0490*/  LDC.64 R2, c[0x0][0x388] ;  /* 0x0000e200ff027b82 */ /* 0x000e220000000a00 */
[----:B-1----:R-:W-:Y:S02]  /*04a0*/  IMAD R15, R9, UR6, R7 ;  /* 0x00000006090f7c24 */ /* 0x002fe4000f8e0207 */
[----:B--2---:R-:W-:-:S04]  /*04b0*/  IMAD.WIDE R28, R13, 0x8, R4 ;  /* 0x000000080d1c7825 */ /* 0x004fc800078e0204 */
[----:B------:R-:W-:Y:S01]  /*04c0*/  IMAD.WIDE R10, R15, 0x8, R4 ;  /* 0x000000080f0a7825 */ /* 0x000fe200078e0204 */
[----:B------:R-:W2:Y:S04]  /*04d0*/  LDG.E.64 R16, desc[UR4][R28.64] ;  /* 0x000000041c107981 */ /* 0x000ea8000c1e1b00 */
[----:B------:R-:W3:Y:S01]  /*04e0*/  LDG.E.64 R22, desc[UR4][R10.64] ;  /* 0x000000040a167981 */ /* 0x000ee2000c1e1b00 */
[----:B0-----:R-:W-:-:S04]  /*04f0*/  IMAD.WIDE R12, R13, 0x8, R2 ;  /* 0x000000080d0c7825 */ /* 0x001fc800078e0202 */
[----:B------:R-:W-:Y:S01]  /*0500*/  IMAD.WIDE R14, R15, 0x8, R2 ;  /* 0x000000080f0e7825 */ /* 0x000fe200078e0202 */
[----:B------:R-:W-:Y:S01]  /*0510*/  IADD3 R19, PT, PT, R0, R9, RZ ;  /* 0x0000000900137210 */ /* 0x000fe20007ffe0ff */
[----:B--2---:R0:W-:Y:S04]  /*0520*/  STG.E.64 desc[UR4][R10.64], R16 ;  /* 0x000000100a007986 */ /* 0x0041e8000c101b04 */
[----:B---3--:R1:W-:Y:S04]  /*0530*/  STG.E.64 desc[UR4][R28.64], R22 ;  /* 0x000000161c007986 */ /* 0x0083e8000c101b04 */
[----:B------:R-:W2:Y:S04]  /*0540*/  LDG.E.64 R24, desc[UR4][R12.64] ;  /* 0x000000040c187981 */ /* 0x000ea8000c1e1b00 */
[----:B------:R-:W3:Y:S01]  /*0550*/  LDG.E.64 R26, desc[UR4][R14.64] ;  /* 0x000000040e1a7981 */ /* 0x000ee2000c1e1b00 */
[----:B------:R-:W-:-:S02]  /*0560*/  IMAD R8, R19, UR6, R6 ;  /* 0x0000000613087c24 */ /* 0x000fc4000f8e0206 */
[----:B------:R-:W-:Y:S02]  /*0570*/  IMAD R9, R19, UR6, R7 ;  /* 0x0000000613097c24 */ /* 0x000fe4000f8e0207 */
[----:B------:R-:W-:-:S04]  /*0580*/  IMAD.WIDE R20, R8, 0x8, R4 ;  /* 0x0000000808147825 */ /* 0x000fc800078e0204 */
[----:B0-----:R-:W-:Y:S01]  /*0590*/  IMAD.WIDE R16, R9, 0x8, R4 ;  /* 0x0000000809107825 */ /* 0x001fe200078e0204 */
[----:B--2---:R-:W-:Y:S04]  /*05a0*/  STG.E.64 desc[UR4][R14.64], R24 ;  /* 0x000000180e007986 */ /* 0x004fe8000c101b04 */
[----:B---3--:R0:W-:Y:S04]  /*05b0*/  STG.E.64 desc[UR4][R12.64], R26 ;  /* 0x0000001a0c007986 */ /* 0x0081e8000c101b04 */
[----:B-1----:R-:W2:Y:S04]  /*05c0*/  LDG.E.64 R22, desc[UR4][R16.64] ;  /* 0x0000000410167981 */ /* 0x002ea8000c1e1b00 */
[----:B0-----:R-:W3:Y:S01]  /*05d0*/  LDG.E.64 R12, desc[UR4][R20.64] ;  /* 0x00000004140c7981 */ /* 0x001ee2000c1e1b00 */
[----:B------:R-:W-:-:S04]  /*05e0*/  IMAD.WIDE R10, R8, 0x8, R2 ;  /* 0x00000008080a7825 */ /* 0x000fc800078e0202 */
[----:B------:R-:W-:Y:S01]  /*05f0*/  IMAD.WIDE R8, R9, 0x8, R2 ;  /* 0x0000000809087825 */ /* 0x000fe200078e0202 */
[----:B---3--:R-:W-:Y:S04]  /*0600*/  STG.E.64 desc[UR4][R16.64], R12 ;  /* 0x0000000c10007986 */ /* 0x008fe8000c101b04 */
[----:B--2---:R0:W-:Y:S04]  /*0610*/  STG.E.64 desc[UR4][R20.64], R22 ;  /* 0x0000001614007986 */ /* 0x0041e8000c101b04 */
[----:B------:R-:W2:Y:S04]  /*0620*/  LDG.E.64 R28, desc[UR4][R10.64] ;  /* 0x000000040a1c7981 */ /* 0x000ea8000c1e1b00 */
[----:B------:R-:W3:Y:S01]  /*0630*/  LDG.E.64 R26, desc[UR4][R8.64] ;  /* 0x00000004081a7981 */ /* 0x000ee2000c1e1b00 */
[----:B0-----:R-:W-:-:S05]  /*0640*/  IADD3 R23, PT, PT, R0, R19, RZ ;  /* 0x0000001300177210 */ /* 0x001fca0007ffe0ff */
[C---:B------:R-:W-:Y:S02]  /*0650*/  IMAD R14, R23.reuse, UR6, R6 ;  /* 0x00000006170e7c24 */ /* 0x040fe4000f8e0206 */
[----:B------:R-:W-:Y:S02]  /*0660*/  IMAD R15, R23, UR6, R7 ;  /* 0x00000006170f7c24 */ /* 0x000fe4000f8e0207 */
[----:B------:R-:W-:-:S04]  /*0670*/  IMAD.WIDE R24, R14, 0x8, R4 ;  /* 0x000000080e187825 */ /* 0x000fc800078e0204 */
[----:B------:R-:W-:Y:S01]  /*0680*/  IMAD.WIDE R18, R15, 0x8, R4 ;  /* 0x000000080f127825 */ /* 0x000fe200078e0204 */
[----:B--2---:R-:W-:Y:S04]  /*0690*/  STG.E.64 desc[UR4][R8.64], R28 ;  /* 0x0000001c08007986 */ /* 0x004fe8000c101b04 */
[----:B---3--:R0:W-:Y:S04]  /*06a0*/  STG.E.64 desc[UR4][R10.64], R26 ;  /* 0x0000001a0a007986 */ /* 0x0081e8000c101b04 */
[----:B------:R-:W2:Y:S04]  /*06b0*/  LDG.E.64 R16, desc[UR4][R18.64] ;  /* 0x0000000412107981 */ /* 0x000ea8000c1e1b00 */
[----:B0-----:R-:W3:Y:S01]  /*06c0*/  LDG.E.64 R26, desc[UR4][R24.64] ;  /* 0x00000004181a7981 */ /* 0x001ee2000c1e1b00 */
[----:B------:R-:W-:-:S04]  /*06d0*/  IMAD.WIDE R12, R14, 0x8, R2 ;  /* 0x000000080e0c7825 */ /* 0x000fc800078e0202 */
[----:B------:R-:W-:Y:S01]  /*06e0*/  IMAD.WIDE R14, R15, 0x8, R2 ;  /* 0x000000080f0e7825 */ /* 0x000fe200078e0202 */
[----:B------:R-:W-:Y:S01]  /*06f0*/  IADD3 R23, PT, PT, R0, R23, RZ ;  /* 0x0000001700177210 */ /* 0x000fe20007ffe0ff */
[----:B---3--:R-:W-:Y:S04]  /*0700*/  STG.E.64 desc[UR4][R18.64], R26 ;  /* 0x0000001a12007986 */ /* 0x008fe8000c101b04 */
[----:B--2---:R0:W-:Y:S04]  /*0710*/  STG.E.64 desc[UR4][R24.64], R16 ;  /* 0x0000001018007986 */ /* 0x0041e8000c101b04 */
[----:B------:R-:W2:Y:S04]  /*0720*/  LDG.E.64 R20, desc[UR4][R14.64] ;  /* 0x000000040e147981 */ /* 0x000ea8000c1e1b00 */
[----:B0-----:R-:W3:Y:S01]  /*0730*/  LDG.E.64 R16, desc[UR4][R12.64] ;  /* 0x000000040c107981 */ /* 0x001ee2000c1e1b00 */
[----:B------:R-:W-:-:S02]  /*0740*/  IMAD R29, R23, UR6, R6 ;  /* 0x00000006171d7c24 */ /* 0x000fc4000f8e0206 */
[----:B------:R-:W-:Y:S02]  /*0750*/  IMAD R9, R23, UR6, R7 ;  /* 0x0000000617097c24 */ /* 0x000fe4000f8e0207 */
[----:B------:R-:W-:-:S04]  /*0760*/  IMAD.WIDE R6, R29, 0x8, R4 ;  /* 0x000000081d067825 */ /* 0x000fc800078e0204 */
[----:B------:R-:W-:Y:S01]  /*0770*/  IMAD.WIDE R4, R9, 0x8, R4 ;  /* 0x0000000809047825 */ /* 0x000fe200078e0204 */
[----:B---3--:R1:W-:Y:S04]  /*0780*/  STG.E.64 desc[UR4][R14.64], R16 ;  /* 0x000000100e007986 */ /* 0x0083e8000c101b04 */
[----:B--2---:R1:W-:Y:S04]  /*0790*/  STG.E.64 desc[UR4][R12.64], R20 ;  /* 0x000000140c007986 */ /* 0x0043e8000c101b04 */
[----:B------:R-:W2:Y:S04]  /*07a0*/  LDG.E.64 R18, desc[UR4][R6.64] ;  /* 0x0000000406127981 */ /* 0x000ea8000c1e1b00 */
[----:B------:R-:W3:Y:S01]  /*07b0*/  LDG.E.64 R10, desc[UR4][R4.64] ;  /* 0x00000004040a7981 */ /* 0x000ee2000c1e1b00 */
[----:B------:R-:W-:-:S04]  /*07c0*/  IMAD.WIDE R26, R29, 0x8, R2 ;  /* 0x000000081d1a7825 */ /* 0x000fc800078e0202 */
[----:B------:R-:W-:Y:S01]  /*07d0*/  IMAD.WIDE R2, R9, 0x8, R2 ;  /* 0x0000000809027825 */ /* 0x000fe200078e0202 */
[----:B--2---:R1:W-:Y:S04]  /*07e0*/  STG.E.64 desc[UR4][R4.64], R18 ;  /* 0x0000001204007986 */ /* 0x0043e8000c101b04 */
[----:B---3--:R1:W-:Y:S04]  /*07f0*/  STG.E.64 desc[UR4][R6.64], R10 ;  /* 0x0000000a06007986 */ /* 0x0083e8000c101b04 */
[----:B------:R-:W2:Y:S04]  /*0800*/  LDG.E.64 R28, desc[UR4][R26.64] ;  /* 0x000000041a1c7981 */ /* 0x000ea8000c1e1b00 */
[----:B------:R-:W3:Y:S01]  /*0810*/  LDG.E.64 R24, desc[UR4][R2.64] ;  /* 0x0000000402187981 */ /* 0x000ee2000c1e1b00 */
[----:B------:R-:W-:-:S04]  /*0820*/  IADD3 R9, PT, PT, R0, R23, RZ ;  /* 0x0000001700097210 */ /* 0x000fc80007ffe0ff */
[----:B------:R-:W-:Y:S01]  /*0830*/  ISETP.GE.AND P0, PT, R9, UR6, PT ;  /* 0x0000000609007c0c */ /* 0x000fe2000bf06270 */
[----:B--2---:R1:W-:Y:S04]  /*0840*/  STG.E.64 desc[UR4][R2.64], R28 ;  /* 0x0000001c02007986 */ /* 0x0043e8000c101b04 */
[----:B---3--:R1:W-:Y:S08]  /*0850*/  STG.E.64 desc[UR4][R26.64], R24 ;  /* 0x000000181a007986 */ /* 0x0083f0000c101b04 */
[----:B------:R-:W-:Y:S05]  /*0860*/  @!P0 BRA `(.L_x_760) ;  /* 0xfffffff800f88947 */ /* 0x000fea000383ffff */
[----:B------:R-:W-:Y:S05]  /*0870*/  EXIT ;  /* 0x000000000000794d */ /* 0x000fea0003800000 */
.L_x_761:
        /* <DEDUP_REMOVED lines=16> */
.L_x_777:


//--------------------- .nv.shared._ZN3cub18CUB_300001_SM_10006detail11EmptyKernelIvEEvv --------------------------
	.section	.nv.shared._ZN3cub18CUB_300001_SM_10006detail11EmptyKernelIvEEvv,"aw",@nobits
	.sectionflags	@""
	.align	16
	.zero		1024


//--------------------- .nv.shared.reserved.0     --------------------------
	.section	.nv.shared.reserved.0,"aw",@nobits
	.weak		__nv_reservedSMEM_offset_0_alias
	.size		__nv_reservedSMEM_offset_0_alias, 0, 64
	.other		__nv_reservedSMEM_offset_0_alias,@"STO_CUDA_RESERVED_SHARED STV_DEFAULT"
__nv_reservedSMEM_offset_0_alias:
	.zero		0
	.zero		64


//--------------------- .nv.global                --------------------------
	.section	.nv.global,"aw",@nobits
.nv.global:
	.type		_ZN34_INTERNAL_a8480be1_4_k_cu_b01736eb6thrust24THRUST_300001_SM_1000_NS12placeholders2_8E,@object
	.size		_ZN34_INTERNAL_a8480be1_4_k_cu_b01736eb6thrust24THRUST_300001_SM_1000_NS12placeholders2_8E,(_ZN34_INTERNAL_a8480be1_4_k_cu_b01736eb4cuda3std3__436_GLOBAL__N__a8480be1_4_k_cu_b01736eb6ignoreE - _ZN34_INTERNAL_a8480be1_4_k_cu_b01736eb6thrust24THRUST_300001_SM_1000_NS12placeholders2_8E)
_ZN34_INTERNAL_a8480be1_4_k_cu_b01736eb6thrust24THRUST_300001_SM_1000_NS12placeholders2_8E:
	.zero		1
	.type		_ZN34_INTERNAL_a8480be1_4_k_cu_b01736eb4cuda3std3__436_GLOBAL__N__a8480be1_4_k_cu_b01736eb6ignoreE,@object
	.size		_ZN34_INTERNAL_a8480be1_4_k_cu_b01736eb4cuda3std3__436_GLOBAL__N__a8480be1_4_k_cu_b01736eb6ignoreE,(_ZN34_INTERNAL_a8480be1_4_k_cu_b01736eb4cuda3std6ranges3__45__cpo4dataE - _ZN34_INTERNAL_a8480be1_4_k_cu_b01736eb4cuda3std3__436_GLOBAL__N__a8480be1_4_k_cu_b01736eb6ignoreE)
_ZN34_INTERNAL_a8480be1_4_k_cu_b01736eb4cuda3std3__436_GLOBAL__N__a8480be1_4_k_cu_b01736eb6ignoreE:
	.zero		1
	.type		_ZN34_INTERNAL_a8480be1_4_k_cu_b01736eb4cuda3std6ranges3__45__cpo4dataE,@object
	.size		_ZN34_INTERNAL_a8480be1_4_k_cu_b01736eb4cuda3std6ranges3__45__cpo4dataE,(_ZN34_INTERNAL_a8480be1_4_k_cu_b01736eb6thrust24THRUST_300001_SM_1000_NS6system3cpp3parE - _ZN34_INTERNAL_a8480be1_4_k_cu_b01736eb4cuda3std6ranges3__45__cpo4dataE)
_ZN34_INTERNAL_a8480be1_4_k_cu_b01736eb4cuda3std6ranges3__45__cpo4dataE:
	.zero		1
	.type		_ZN34_INTERNAL_a8480be1_4_k_cu_b01736eb6thrust24THRUST_300001_SM_1000_NS6system3cpp3parE,@object
	.size		_ZN34_INTERNAL_a8480be1_4_k_cu_b01736eb6thrust24THRUST_300001_SM_1000_NS6system3cpp3parE,(_ZN34_INTERNAL_a8480be1_4_k_cu_b01736eb4cuda3std3__45__cpo5beginE - _ZN34_INTERNAL_a8480be1_4_k_cu_b01736eb6thrust24THRUST_300001_SM_1000_NS6system3cpp3parE)
_ZN34_INTERNAL_a8480be1_4_k_cu_b01736eb6thrust24THRUST_300001_SM_1000_NS6system3cpp3parE:
	.zero		1
	.type		_ZN34_INTERNAL_a8480be1_4_k_cu_b01736eb4cuda3std3__45__cpo5beginE,@object
	.size		_ZN34_INTERNAL_a8480be1_4_k_cu_b01736eb4cuda3std3__45__cpo5beginE,(_ZN34_INTERNAL_a8480be1_4_k_cu_b01736eb4cuda3std6ranges3__45__cpo5beginE - _ZN34_INTERNAL_a8480be1_4_k_cu_b01736eb4cuda3std3__45__cpo5beginE)
_ZN34_INTERNAL_a8480be1_4_k_cu_b01736eb4cuda3std3__45__cpo5beginE:
	.zero		1
	.type		_ZN34_INTERNAL_a8480be1_4_k_cu_b01736eb4cuda3std6ranges3__45__cpo5beginE,@object
	.size		_ZN34_INTERNAL_a8480be1_4_k_cu_b01736eb4cuda3std6ranges3__45__cpo5beginE,(_ZN34_INTERNAL_a8480be1_4_k_cu_b01736eb6thrust24THRUST_300001_SM_1000_NS6deviceE - _ZN34_INTERNAL_a8480be1_4_k_cu_b01736eb4cuda3std6ranges3__45__cpo5beginE)
_ZN34_INTERNAL_a8480be1_4_k_cu_b01736eb4cuda3std6ranges3__45__cpo5beginE:
	.zero		1
	.type		_ZN34_INTERNAL_a8480be1_4_k_cu_b01736eb6thrust24THRUST_300001_SM_1000_NS6deviceE,@object
	.size		_ZN34_INTERNAL_a8480be1_4_k_cu_b01736eb6thrust24THRUST_300001_SM_1000_NS6deviceE,(_ZN34_INTERNAL_a8480be1_4_k_cu_b01736eb4cuda3std3__47nulloptE - _ZN34_INTERNAL_a8480be1_4_k_cu_b01736eb6thrust24THRUST_300001_SM_1000_NS6deviceE)
_ZN34_INTERNAL_a8480be1_4_k_cu_b01736eb6thrust24THRUST_300001_SM_1000_NS6deviceE:
	.zero		1
	.type		_ZN34_INTERNAL_a8480be1_4_k_cu_b01736eb4cuda3std3__47nulloptE,@object
	.size		_ZN34_INTERNAL_a8480be1_4_k_cu_b01736eb4cuda3std3__47nulloptE,(_ZN34_INTERNAL_a8480be1_4_k_cu_b01736eb4cuda3std6ranges3__45__cpo8distanceE - _ZN34_INTERNAL_a8480be1_4_k_cu_b01736eb4cuda3std3__47nulloptE)
_ZN34_INTERNAL_a8480be1_4_k_cu_b01736eb4cuda3std3__47nulloptE:
	.zero		1
	.type		_ZN34_INTERNAL_a8480be1_4_k_cu_b01736eb4cuda3std6ranges3__45__cpo8distanceE,@object
	.size		_ZN34_INTERNAL_a8480be1_4_k_cu_b01736eb4cuda3std6ranges3__45__cpo8distanceE,(_ZN34_INTERNAL_a8480be1_4_k_cu_b01736eb6thrust24THRUST_300001_SM_1000_NS12placeholders2_4E - _ZN34_INTERNAL_a8480be1_4_k_cu_b01736eb4cuda3std6ranges3__45__cpo8distanceE)
_ZN34_INTERNAL_a8480be1_4_k_cu_b01736eb4cuda3std6ranges3__45__cpo8distanceE:
	.zero		1
	.type		_ZN34_INTERNAL_a8480be1_4_k_cu_b01736eb6thrust24THRUST_300001_SM_1000_NS12placeholders2_4E,@object
	.size		_ZN34_INTERNAL_a8480be1_4_k_cu_b01736eb6thrust24THRUST_300001_SM_1000_NS12placeholders2_4E,(_ZN34_INTERNAL_a8480be1_4_k_cu_b01736eb4cuda3std3__45__cpo6rbeginE - _ZN34_INTERNAL_a8480be1_4_k_cu_b01736eb6thrust24THRUST_300001_SM_1000_NS12placeholders2_4E)
_ZN34_INTERNAL_a8480be1_4_k_cu_b01736eb6thrust24THRUST_300001_SM_1000_NS12placeholders2_4E:
	.zero		1
	.type		_ZN34_INTERNAL_a8480be1_4_k_cu_b01736eb4cuda3std3__45__cpo6rbeginE,@object
	.size		_ZN34_INTERNAL_a8480be1_4_k_cu_b01736eb4cuda3std3__45__cpo6rbeginE,(_ZN34_INTERNAL_a8480be1_4_k_cu_b01736eb4cuda3std6ranges3__45__cpo7advanceE - _ZN34_INTERNAL_a8480be1_4_k_cu_b01736eb4cuda3std3__45__cpo6rbeginE)
_ZN34_INTERNAL_a8480be1_4_k_cu_b01736eb4cuda3std3__45__cpo6rbeginE:
	.zero		1
	.type		_ZN34_INTERNAL_a8480be1_4_k_cu_b01736eb4cuda3std6ranges3__45__cpo7advanceE,@object
	.size		_ZN34_INTERNAL_a8480be1_4_k_cu_b01736eb4cuda3std6ranges3__45__cpo7advanceE,(_ZN34_INTERNAL_a8480be1_4_k_cu_b01736eb6thrust24THRUST_300001_SM_1000_NS12placeholders3_10E - _ZN34_INTERNAL_a8480be1_4_k_cu_b01736eb4cuda3std6ranges3__45__cpo7advanceE)
_ZN34_INTERNAL_a8480be1_4_k_cu_b01736eb4cuda3std6ranges3__45__cpo7advanceE:
	.zero		1
	.type		_ZN34_INTERNAL_a8480be1_4_k_cu_b01736eb6thrust24THRUST_300001_SM_1000_NS12placeholders3_10E,@object
	.size		_ZN34_INTERNAL_a8480be1_4_k_cu_b01736eb6thrust24THRUST_300001_SM_1000_NS12placeholders3_10E,(_ZN34_INTERNAL_a8480be1_4_k_cu_b01736eb4cuda3std3__48in_placeE - _ZN34_INTERNAL_a8480be1_4_k_cu_b01736eb6thrust24THRUST_300001_SM_1000_NS12placeholders3_10E)
_ZN34_INTERNAL_a8480be1_4_k_cu_b01736eb6thrust24THRUST_300001_SM_1000_NS12placeholders3_10E:
	.zero		1
	.type		_ZN34_INTERNAL_a8480be1_4_k_cu_b01736eb4cuda3std3__48in_placeE,@object
	.size		_ZN34_INTERNAL_a8480be1_4_k_cu_b01736eb4cuda3std3__48in_placeE,(_ZN34_INTERNAL_a8480be1_4_k_cu_b01736eb4cuda3std6ranges3__45__cpo4sizeE - _ZN34_INTERNAL_a8480be1_4_k_cu_b01736eb4cuda3std3__48in_placeE)
_ZN34_INTERNAL_a8480be1_4_k_cu_b01736eb4cuda3std3__48in_placeE:
	.zero		1
	.type		_ZN34_INTERNAL_a8480be1_4_k_cu_b01736eb4cuda3std6ranges3__45__cpo4sizeE,@object
	.size		_ZN34_INTERNAL_a8480be1_4_k_cu_b01736eb4cuda3std6ranges3__45__cpo4sizeE,(_ZN34_INTERNAL_a8480be1_4_k_cu_b01736eb6thrust24THRUST_300001_SM_1000_NS12placeholders2_2E - _ZN34_INTERNAL_a8480be1_4_k_cu_b01736eb4cuda3std6ranges3__45__cpo4sizeE)
_ZN34_INTERNAL_a8480be1_4_k_cu_b01736eb4cuda3std6ranges3__45__cpo4sizeE:
	.zero		1
	.type		_ZN34_INTERNAL_a8480be1_4_k_cu_b01736eb6thrust24THRUST_300001_SM_1000_NS12placeholders2_2E,@object
	.size		_ZN34_INTERNAL_a8480be1_4_k_cu_b01736eb6thrust24THRUST_300001_SM_1000_NS12placeholders2_2E,(_ZN34_INTERNAL_a8480be1_4_k_cu_b01736eb4cuda3std3__45__cpo6cbeginE - _ZN34_INTERNAL_a8480be1_4_k_cu_b01736eb6thrust24THRUST_300001_SM_1000_NS12placeholders2_2E)
_ZN34_INTERNAL_a8480be1_4_k_cu_b01736eb6thrust24THRUST_300001_SM_1000_NS12placeholders2_2E:
	.zero		1
	.type		_ZN34_INTERNAL_a8480be1_4_k_cu_b01736eb4cuda3std3__45__cpo6cbeginE,@object
	.size		_ZN34_INTERNAL_a8480be1_4_k_cu_b01736eb4cuda3std3__45__cpo6cbeginE,(_ZN34_INTERNAL_a8480be1_4_k_cu_b01736eb4cuda3std6ranges3__45__cpo6cbeginE - _ZN34_INTERNAL_a8480be1_4_k_cu_b01736eb4cuda3std3__45__cpo6cbeginE)
_ZN34_INTERNAL_a8480be1_4_k_cu_b01736eb4cuda3std3__45__cpo6cbeginE:
	.zero		1
	.type		_ZN34_INTERNAL_a8480be1_4_k_cu_b01736eb4cuda3std6ranges3__45__cpo6cbeginE,@object
	.size		_ZN34_INTERNAL_a8480be1_4_k_cu_b01736eb4cuda3std6ranges3__45__cpo6cbeginE,(_ZN34_INTERNAL_a8480be1_4_k_cu_b01736eb6thrust24THRUST_300001_SM_1000_NS12placeholders2_6E - _ZN34_INTERNAL_a8480be1_4_k_cu_b01736eb4cuda3std6ranges3__45__cpo6cbeginE)
_ZN34_INTERNAL_a8480be1_4_k_cu_b01736eb4cuda3std6ranges3__45__cpo6cbeginE:
	.zero		1
	.type		_ZN34_INTERNAL_a8480be1_4_k_cu_b01736eb6thrust24THRUST_300001_SM_1000_NS12placeholders2_6E,@object
	.size		_ZN34_INTERNAL_a8480be1_4_k_cu_b01736eb6thrust24THRUST_300001_SM_1000_NS12placeholders2_6E,(_ZN34_INTERNAL_a8480be1_4_k_cu_b01736eb4cuda3std3__45__cpo7crbeginE - _ZN34_INTERNAL_a8480be1_4_k_cu_b01736eb6thrust24THRUST_300001_SM_1000_NS12placeholders2_6E)
_ZN34_INTERNAL_a8480be1_4_k_cu_b01736eb6thrust24THRUST_300001_SM_1000_NS12placeholders2_6E:
	.zero		1
	.type		_ZN34_INTERNAL_a8480be1_4_k_cu_b01736eb4cuda3std3__45__cpo7crbeginE,@object
	.size		_ZN34_INTERNAL_a8480be1_4_k_cu_b01736eb4cuda3std3__45__cpo7crbeginE,(_ZN34_INTERNAL_a8480be1_4_k_cu_b01736eb4cuda3std6ranges3__45__cpo4nextE - _ZN34_INTERNAL_a8480be1_4_k_cu_b01736eb4cuda3std3__45__cpo7crbeginE)
_ZN34_INTERNAL_a8480be1_4_k_cu_b01736eb4cuda3std3__45__cpo7crbeginE:
	.zero		1
	.type		_ZN34_INTERNAL_a8480be1_4_k_cu_b01736eb4cuda3std6ranges3__45__cpo4nextE,@object
	.size		_ZN34_INTERNAL_a8480be1_4_k_cu_b01736eb4cuda3std6ranges3__45__cpo4nextE,(_ZN34_INTERNAL_a8480be1_4_k_cu_b01736eb4cuda3std6ranges3__45__cpo4swapE - _ZN34_INTERNAL_a8480be1_4_k_cu_b01736eb4cuda3std6ranges3__45__cpo4nextE)
_ZN34_INTERNAL_a8480be1_4_k_cu_b01736eb4cuda3std6ranges3__45__cpo4nextE:
	.zero		1
	.type		_ZN34_INTERNAL_a8480be1_4_k_cu_b01736eb4cuda3std6ranges3__45__cpo4swapE,@object
	.size		_ZN34_INTERNAL_a8480be1_4_k_cu_b01736eb4cuda3std6ranges3__45__cpo4swapE,(_ZN34_INTERNAL_a8480be1_4_k_cu_b01736eb6thrust24THRUST_300001_SM_1000_NS8cuda_cub10par_nosyncE - _ZN34_INTERNAL_a8480be1_4_k_cu_b01736eb4cuda3std6ranges3__45__cpo4swapE)
_ZN34_INTERNAL_a8480be1_4_k_cu_b01736eb4cuda3std6ranges3__45__cpo4swapE:
	.zero		1
	.type		_ZN34_INTERNAL_a8480be1_4_k_cu_b01736eb6thrust24THRUST_300001_SM_1000_NS8cuda_cub10par_nosyncE,@object
	.size		_ZN34_INTERNAL_a8480be1_4_k_cu_b01736eb6thrust24THRUST_300001_SM_1000_NS8cuda_cub10par_nosyncE,(_ZN34_INTERNAL_a8480be1_4_k_cu_b01736eb6thrust24THRUST_300001_SM_1000_NS3seqE - _ZN34_INTERNAL_a8480be1_4_k_cu_b01736eb6thrust24THRUST_300001_SM_1000_NS8cuda_cub10par_nosyncE)
_ZN34_INTERNAL_a8480be1_4_k_cu_b01736eb6thrust24THRUST_300001_SM_1000_NS8cuda_cub10par_nosyncE:
	.zero		1
	.type		_ZN34_INTERNAL_a8480be1_4_k_cu_b01736eb6thrust24THRUST_300001_SM_1000_NS3seqE,@object
	.size		_ZN34_INTERNAL_a8480be1_4_k_cu_b01736eb6thrust24THRUST_300001_SM_1000_NS3seqE,(_ZN34_INTERNAL_a8480be1_4_k_cu_b01736eb4cuda3std3__420unreachable_sentinelE - _ZN34_INTERNAL_a8480be1_4_k_cu_b01736eb6thrust24THRUST_300001_SM_1000_NS3seqE)
_ZN34_INTERNAL_a8480be1_4_k_cu_b01736eb6thrust24THRUST_300001_SM_1000_NS3seqE:
	.zero		1
	.type		_ZN34_INTERNAL_a8480be1_4_k_cu_b01736eb4cuda3std3__420unreachable_sentinelE,@object
	.size		_ZN34_INTERNAL_a8480be1_4_k_cu_b01736eb4cuda3std3__420unreachable_sentinelE,(_ZN34_INTERNAL_a8480be1_4_k_cu_b01736eb4cuda3std6ranges3__45__cpo5ssizeE - _ZN34_INTERNAL_a8480be1_4_k_cu_b01736eb4cuda3std3__420unreachable_sentinelE)
_ZN34_INTERNAL_a8480be1_4_k_cu_b01736eb4cuda3std3__420unreachable_sentinelE:
	.zero		1
	.type		_ZN34_INTERNAL_a8480be1_4_k_cu_b01736eb4cuda3std6ranges3__45__cpo5ssizeE,@object
	.size		_ZN34_INTERNAL_a8480be1_4_k_cu_b01736eb4cuda3std6ranges3__45__cpo5ssizeE,(_ZN34_INTERNAL_a8480be1_4_k_cu_b01736eb6thrust24THRUST_300001_SM_1000_NS12placeholders2_3E - _ZN34_INTERNAL_a8480be1_4_k_cu_b01736eb4cuda3std6ranges3__45__cpo5ssizeE)
_ZN34_INTERNAL_a8480be1_4_k_cu_b01736eb4cuda3std6ranges3__45__cpo5ssizeE:
	.zero		1
	.type		_ZN34_INTERNAL_a8480be1_4_k_cu_b01736eb6thrust24THRUST_300001_SM_1000_NS12placeholders2_3E,@object
	.size		_ZN34_INTERNAL_a8480be1_4_k_cu_b01736eb6thrust24THRUST_300001_SM_1000_NS12placeholders2_3E,(_ZN34_INTERNAL_a8480be1_4_k_cu_b01736eb4cuda3std3__45__cpo4cendE - _ZN34_INTERNAL_a8480be1_4_k_cu_b01736eb6thrust24THRUST_300001_SM_1000_NS12placeholders2_3E)
_ZN34_INTERNAL_a8480be1_4_k_cu_b01736eb6thrust24THRUST_300001_SM_1000_NS12placeholders2_3E:
	.zero		1
	.type		_ZN34_INTERNAL_a8480be1_4_k_cu_b01736eb4cuda3std3__45__cpo4cendE,@object
	.size		_ZN34_INTERNAL_a8480be1_4_k_cu_b01736eb4cuda3std3__45__cpo4cendE,(_ZN34_INTERNAL_a8480be1_4_k_cu_b01736eb4cuda3std6ranges3__45__cpo4cendE - _ZN34_INTERNAL_a8480be1_4_k_cu_b01736eb4cuda3std3__45__cpo4cendE)
_ZN34_INTERNAL_a8480be1_4_k_cu_b01736eb4cuda3std3__45__cpo4cendE:
	.zero		1
	.type		_ZN34_INTERNAL_a8480be1_4_k_cu_b01736eb4cuda3std6ranges3__45__cpo4cendE,@object
	.size		_ZN34_INTERNAL_a8480be1_4_k_cu_b01736eb4cuda3std6ranges3__45__cpo4cendE,(_ZN34_INTERNAL_a8480be1_4_k_cu_b01736eb6thrust24THRUST_300001_SM_1000_NS12placeholders2_7E - _ZN34_INTERNAL_a8480be1_4_k_cu_b01736eb4cuda3std6ranges3__45__cpo4cendE)
_ZN34_INTERNAL_a8480be1_4_k_cu_b01736eb4cuda3std6ranges3__45__cpo4cendE:
	.zero		1
	.type		_ZN34_INTERNAL_a8480be1_4_k_cu_b01736eb6thrust24THRUST_300001_SM_1000_NS12placeholders2_7E,@object
	.size		_ZN34_INTERNAL_a8480be1_4_k_cu_b01736eb6thrust24THRUST_300001_SM_1000_NS12placeholders2_7E,(_ZN34_INTERNAL_a8480be1_4_k_cu_b01736eb4cuda3std3__45__cpo5crendE - _ZN34_INTERNAL_a8480be1_4_k_cu_b01736eb6thrust24THRUST_300001_SM_1000_NS12placeholders2_7E)
_ZN34_INTERNAL_a8480be1_4_k_cu_b01736eb6thrust24THRUST_300001_SM_1000_NS12placeholders2_7E:
	.zero		1
	.type		_ZN34_INTERNAL_a8480be1_4_k_cu_b01736eb4cuda3std3__45__cpo5crendE,@object
	.size		_ZN34_INTERNAL_a8480be1_4_k_cu_b01736eb4cuda3std3__45__cpo5crendE,(_ZN34_INTERNAL_a8480be1_4_k_cu_b01736eb4cuda3std6ranges3__45__cpo4prevE - _ZN34_INTERNAL_a8480be1_4_k_cu_b01736eb4cuda3std3__45__cpo5crendE)
_ZN34_INTERNAL_a8480be1_4_k_cu_b01736eb4cuda3std3__45__cpo5crendE:
	.zero		1
	.type		_ZN34_INTERNAL_a8480be1_4_k_cu_b01736eb4cuda3std6ranges3__45__cpo4prevE,@object
	.size		_ZN34_INTERNAL_a8480be1_4_k_cu_b01736eb4cuda3std6ranges3__45__cpo4prevE,(_ZN34_INTERNAL_a8480be1_4_k_cu_b01736eb4cuda3std6ranges3__45__cpo9iter_moveE - _ZN34_INTERNAL_a8480be1_4_k_cu_b01736eb4cuda3std6ranges3__45__cpo4prevE)
_ZN34_INTERNAL_a8480be1_4_k_cu_b01736eb4cuda3std6ranges3__45__cpo4prevE:
	.zero		1
	.type		_ZN34_INTERNAL_a8480be1_4_k_cu_b01736eb4cuda3std6ranges3__45__cpo9iter_moveE,@object
	.size		_ZN34_INTERNAL_a8480be1_4_k_cu_b01736eb4cuda3std6ranges3__45__cpo9iter_moveE,(_ZN34_INTERNAL_a8480be1_4_k_cu_b01736eb6thrust24THRUST_300001_SM_1000_NS6system6detail10sequential3seqE - _ZN34_INTERNAL_a8480be1_4_k_cu_b01736eb4cuda3std6ranges3__45__cpo9iter_moveE)
_ZN34_INTERNAL_a8480be1_4_k_cu_b01736eb4cuda3std6ranges3__45__cpo9iter_moveE:
	.zero		1
	.type		_ZN34_INTERNAL_a8480be1_4_k_cu_b01736eb6thrust24THRUST_300001_SM_1000_NS6system6detail10sequential3seqE,@object
	.size		_ZN34_INTERNAL_a8480be1_4_k_cu_b01736eb6thrust24THRUST_300001_SM_1000_NS6system6detail10sequential3seqE,(_ZN34_INTERNAL_a8480be1_4_k_cu_b01736eb6thrust24THRUST_300001_SM_1000_NS12placeholders2_9E - _ZN34_INTERNAL_a8480be1_4_k_cu_b01736eb6thrust24THRUST_300001_SM_1000_NS6system6detail10sequential3seqE)
_ZN34_INTERNAL_a8480be1_4_k_cu_b01736eb6thrust24THRUST_300001_SM_1000_NS6system6detail10sequential3seqE:
	.zero		1
	.type		_ZN34_INTERNAL_a8480be1_4_k_cu_b01736eb6thrust24THRUST_300001_SM_1000_NS12placeholders2_9E,@object
	.size		_ZN34_INTERNAL_a8480be1_4_k_cu_b01736eb6thrust24THRUST_300001_SM_1000_NS12placeholders2_9E,(_ZN34_INTERNAL_a8480be1_4_k_cu_b01736eb4cuda3std3__419piecewise_constructE - _ZN34_INTERNAL_a8480be1_4_k_cu_b01736eb6thrust24THRUST_300001_SM_1000_NS12placeholders2_9E)
_ZN34_INTERNAL_a8480be1_4_k_cu_b01736eb6thrust24THRUST_300001_SM_1000_NS12placeholders2_9E:
	.zero		1
	.type		_ZN34_INTERNAL_a8480be1_4_k_cu_b01736eb4cuda3std3__419piecewise_constructE,@object
	.size		_ZN34_INTERNAL_a8480be1_4_k_cu_b01736eb4cuda3std3__419piecewise_constructE,(_ZN34_INTERNAL_a8480be1_4_k_cu_b01736eb4cuda3std6ranges3__45__cpo5cdataE - _ZN34_INTERNAL_a8480be1_4_k_cu_b01736eb4cuda3std3__419piecewise_constructE)
_ZN34_INTERNAL_a8480be1_4_k_cu_b01736eb4cuda3std3__419piecewise_constructE:
	.zero		1
	.type		_ZN34_INTERNAL_a8480be1_4_k_cu_b01736eb4cuda3std6ranges3__45__cpo5cdataE,@object
	.size		_ZN34_INTERNAL_a8480be1_4_k_cu_b01736eb4cuda3std6ranges3__45__cpo5cdataE,(_ZN34_INTERNAL_a8480be1_4_k_cu_b01736eb6thrust24THRUST_300001_SM_1000_NS12placeholders2_1E - _ZN34_INTERNAL_a8480be1_4_k_cu_b01736eb4cuda3std6ranges3__45__cpo5cdataE)
_ZN34_INTERNAL_a8480be1_4_k_cu_b01736eb4cuda3std6ranges3__45__cpo5cdataE:
	.zero		1
	.type		_ZN34_INTERNAL_a8480be1_4_k_cu_b01736eb6thrust24THRUST_300001_SM_1000_NS12placeholders2_1E,@object
	.size		_ZN34_INTERNAL_a8480be1_4_k_cu_b01736eb6thrust24THRUST_300001_SM_1000_NS12placeholders2_1E,(_ZN34_INTERNAL_a8480be1_4_k_cu_b01736eb4cuda3std3__45__cpo3endE - _ZN34_INTERNAL_a8480be1_4_k_cu_b01736eb6thrust24THRUST_300001_SM_1000_NS12placeholders2_1E)
_ZN34_INTERNAL_a8480be1_4_k_cu_b01736eb6thrust24THRUST_300001_SM_1000_NS12placeholders2_1E:
	.zero		1
	.type		_ZN34_INTERNAL_a8480be1_4_k_cu_b01736eb4cuda3std3__45__cpo3endE,@object
	.size		_ZN34_INTERNAL_a8480be1_4_k_cu_b01736eb4cuda3std3__45__cpo3endE,(_ZN34_INTERNAL_a8480be1_4_k_cu_b01736eb4cuda3std6ranges3__45__cpo3endE - _ZN34_INTERNAL_a8480be1_4_k_cu_b01736eb4cuda3std3__45__cpo3endE)
_ZN34_INTERNAL_a8480be1_4_k_cu_b01736eb4cuda3std3__45__cpo3endE:
	.zero		1
	.type		_ZN34_INTERNAL_a8480be1_4_k_cu_b01736eb4cuda3std6ranges3__45__cpo3endE,@object
	.size		_ZN34_INTERNAL_a8480be1_4_k_cu_b01736eb4cuda3std6ranges3__45__cpo3endE,(_ZN34_INTERNAL_a8480be1_4_k_cu_b01736eb6thrust24THRUST_300001_SM_1000_NS12placeholders2_5E - _ZN34_INTERNAL_a8480be1_4_k_cu_b01736eb4cuda3std6ranges3__45__cpo3endE)
_ZN34_INTERNAL_a8480be1_4_k_cu_b01736eb4cuda3std6ranges3__45__cpo3endE:
	.zero		1
	.type		_ZN34_INTERNAL_a8480be1_4_k_cu_b01736eb6thrust24THRUST_300001_SM_1000_NS12placeholders2_5E,@object
	.size		_ZN34_INTERNAL_a8480be1_4_k_cu_b01736eb6thrust24THRUST_300001_SM_1000_NS12placeholders2_5E,(_ZN34_INTERNAL_a8480be1_4_k_cu_b01736eb4cuda3std3__45__cpo4rendE - _ZN34_INTERNAL_a8480be1_4_k_cu_b01736eb6thrust24THRUST_300001_SM_1000_NS12placeholders2_5E)
_ZN34_INTERNAL_a8480be1_4_k_cu_b01736eb6thrust24THRUST_300001_SM_1000_NS12placeholders2_5E:
	.zero		1
	.type		_ZN34_INTERNAL_a8480be1_4_k_cu_b01736eb4cuda3std3__45__cpo4rendE,@object
	.size		_ZN34_INTERNAL_a8480be1_4_k_cu_b01736eb4cuda3std3__45__cpo4rendE,(_ZN34_INTERNAL_a8480be1_4_k_cu_b01736eb4cuda3std6ranges3__45__cpo9iter_swapE - _ZN34_INTERNAL_a8480be1_4_k_cu_b01736eb4cuda3std3__45__cpo4rendE)
_ZN34_INTERNAL_a8480be1_4_k_cu_b01736eb4cuda3std3__45__cpo4rendE:
	.zero		1
	.type		_ZN34_INTERNAL_a8480be1_4_k_cu_b01736eb4cuda3std6ranges3__45__cpo9iter_swapE,@object
	.size		_ZN34_INTERNAL_a8480be1_4_k_cu_b01736eb4cuda3std6ranges3__45__cpo9iter_swapE,(_ZN34_INTERNAL_a8480be1_4_k_cu_b01736eb4cuda3std3__48unexpectE - _ZN34_INTERNAL_a8480be1_4_k_cu_b01736eb4cuda3std6ranges3__45__cpo9iter_swapE)
_ZN34_INTERNAL_a8480be1_4_k_cu_b01736eb4cuda3std6ranges3__45__cpo9iter_swapE:
	.zero		1
	.type		_ZN34_INTERNAL_a8480be1_4_k_cu_b01736eb4cuda3std3__48unexpectE,@object
	.size		_ZN34_INTERNAL_a8480be1_4_k_cu_b01736eb4cuda3std3__48unexpectE,(_ZN34_INTERNAL_a8480be1_4_k_cu_b01736eb6thrust24THRUST_300001_SM_1000_NS8cuda_cub3parE - _ZN34_INTERNAL_a8480be1_4_k_cu_b01736eb4cuda3std3__48unexpectE)
_ZN34_INTERNAL_a8480be1_4_k_cu_b01736eb4cuda3std3__48unexpectE:
	.zero		1
	.type		_ZN34_INTERNAL_a8480be1_4_k_cu_b01736eb6thrust24THRUST_300001_SM_1000_NS8cuda_cub3parE,@object
	.size		_ZN34_INTERNAL_a8480be1_4_k_cu_b01736eb6thrust24THRUST_300001_SM_1000_NS8cuda_cub3parE,(.L_29 - _ZN34_INTERNAL_a8480be1_4_k_cu_b01736eb6thrust24THRUST_300001_SM_1000_NS8cuda_cub3parE)
_ZN34_INTERNAL_a8480be1_4_k_cu_b01736eb6thrust24THRUST_300001_SM_1000_NS8cuda_cub3parE:
	.zero		1
.L_29:


//--------------------- .nv.shared._ZN6thrust24THRUST_300001_SM_1000_NS8cuda_cub4core6detail13_kernel_agentINS1_8__reduce11ReduceAgentIPN4cuda3std3__45tupleIJdlEEESC_SB_lNS1_9__extrema9arg_max_fIdl11TComparatorEEEEJSC_SC_iSG_EEEvDpT0_ --------------------------
	.section	.nv.shared._ZN6thrust24THRUST_300001_SM_1000_NS8cuda_cub4core6detail13_kernel_agentINS1_8__reduce11ReduceAgentIPN4cuda3std3__45tupleIJdlEEESC_SB_lNS1_9__extrema9arg_max_fIdl11TComparatorEEEEJSC_SC_iSG_EEEvDpT0_,"aw",@nobits
	.sectionflags	@""
	.align	16
	.zero		1024


//--------------------- .nv.shared._ZN6thrust24THRUST_300001_SM_1000_NS8cuda_cub4core6detail13_kernel_agentINS1_8__reduce10DrainAgentIlEEJN3cub18CUB_300001_SM_10009GridQueueIyEElEEEvDpT0_ --------------------------
	.section	.nv.shared._ZN6thrust24THRUST_300001_SM_1000_NS8cuda_cub4core6detail13_kernel_agentINS1_8__reduce10DrainAgentIlEEJN3cub18CUB_300001_SM_10009GridQueueIyEElEEEvDpT0_,"aw",@nobits
	.sectionflags	@""
	.align	16
	.zero		1024


//--------------------- .nv.shared._ZN6thrust24THRUST_300001_SM_1000_NS8cuda_cub4core6detail13_kernel_agentINS1_8__reduce11ReduceAgentINS0_12zip_iteratorIN4cuda3std3__45tupleIJNS0_10device_ptrIdEENS0_17counting_iteratorIlNS0_11use_defaultESF_SF_EEEEEEEPNSB_IJdlEEESJ_lNS1_9__extrema9arg_max_fIdl11TComparatorEEEEJSI_SK_lN3cub18CUB_300001_SM_100013GridEvenShareIlEENSR_9GridQueueIyEESO_EEEvDpT0_ --------------------------
	.section	.nv.shared._ZN6thrust24THRUST_300001_SM_1000_NS8cuda_cub4core6detail13_kernel_agentINS1_8__reduce11ReduceAgentINS0_12zip_iteratorIN4cuda3std3__45tupleIJNS0_10device_ptrIdEENS0_17counting_iteratorIlNS0_11use_defaultESF_SF_EEEEEEEPNSB_IJdlEEESJ_lNS1_9__extrema9arg_max_fIdl11TComparatorEEEEJSI_SK_lN3cub18CUB_300001_SM_100013GridEvenShareIlEENSR_9GridQueueIyEESO_EEEvDpT0_,"aw",@nobits
	.sectionflags	@""
	.align	16
	.zero		1024


//--------------------- .nv.shared._ZN6thrust24THRUST_300001_SM_1000_NS8cuda_cub4core6detail13_kernel_agentINS1_8__reduce11ReduceAgentINS0_12zip_iteratorIN4cuda3std3__45tupleIJNS0_10device_ptrIdEENS0_17counting_iteratorIlNS0_11use_defaultESF_SF_EEEEEEEPNSB_IJdlEEESJ_lNS1_9__extrema9arg_max_fIdl11TComparatorEEEEJSI_SK_lSO_EEEvDpT0_ --------------------------
	.section	.nv.shared._ZN6thrust24THRUST_300001_SM_1000_NS8cuda_cub4core6detail13_kernel_agentINS1_8__reduce11ReduceAgentINS0_12zip_iteratorIN4cuda3std3__45tupleIJNS0_10device_ptrIdEENS0_17counting_iteratorIlNS0_11use_defaultESF_SF_EEEEEEEPNSB_IJdlEEESJ_lNS1_9__extrema9arg_max_fIdl11TComparatorEEEEJSI_SK_lSO_EEEvDpT0_,"aw",@nobits
	.sectionflags	@""
	.align	16
	.zero		1024


//--------------------- .nv.shared._ZN6thrust24THRUST_300001_SM_1000_NS8cuda_cub4core6detail13_kernel_agentINS1_8__reduce11ReduceAgentIPN4cuda3std3__45tupleIJdlEEESC_SB_iNS1_9__extrema9arg_max_fIdl11TComparatorEEEEJSC_SC_iSG_EEEvDpT0_ --------------------------
	.section	.nv.shared._ZN6thrust24THRUST_300001_SM_1000_NS8cuda_cub4core6detail13_kernel_agentINS1_8__reduce11ReduceAgentIPN4cuda3std3__45tupleIJdlEEESC_SB_iNS1_9__extrema9arg_max_fIdl11TComparatorEEEEJSC_SC_iSG_EEEvDpT0_,"aw",@nobits
	.sectionflags	@""
	.align	16
	.zero		1024


//--------------------- .nv.shared._ZN6thrust24THRUST_300001_SM_1000_NS8cuda_cub4core6detail13_kernel_agentINS1_8__reduce10DrainAgentIiEEJN3cub18CUB_300001_SM_10009GridQueueIjEEiEEEvDpT0_ --------------------------
	.section	.nv.shared._ZN6thrust24THRUST_300001_SM_1000_NS8cuda_cub4core6detail13_kernel_agentINS1_8__reduce10DrainAgentIiEEJN3cub18CUB_300001_SM_10009GridQueueIjEEiEEEvDpT0_,"aw",@nobits
	.sectionflags	@""
	.align	16
	.zero		1024


//--------------------- .nv.shared._ZN6thrust24THRUST_300001_SM_1000_NS8cuda_cub4core6detail13_kernel_agentINS1_8__reduce11ReduceAgentINS0_12zip_iteratorIN4cuda3std3__45tupleIJNS0_10device_ptrIdEENS0_17counting_iteratorIlNS0_11use_defaultESF_SF_EEEEEEEPNSB_IJdlEEESJ_iNS1_9__extrema9arg_max_fIdl11TComparatorEEEEJSI_SK_iN3cub18CUB_300001_SM_100013GridEvenShareIiEENSR_9GridQueueIjEESO_EEEvDpT0_ --------------------------
	.section	.nv.shared._ZN6thrust24THRUST_300001_SM_1000_NS8cuda_cub4core6detail13_kernel_agentINS1_8__reduce11ReduceAgentINS0_12zip_iteratorIN4cuda3std3__45tupleIJNS0_10device_ptrIdEENS0_17counting_iteratorIlNS0_11use_defaultESF_SF_EEEEEEEPNSB_IJdlEEESJ_iNS1_9__extrema9arg_max_fIdl11TComparatorEEEEJSI_SK_iN3cub18CUB_300001_SM_100013GridEvenShareIiEENSR_9GridQueueIjEESO_EEEvDpT0_,"aw",@nobits
	.sectionflags	@""
	.align	16
	.zero		1024


//--------------------- .nv.shared._ZN6thrust24THRUST_300001_SM_1000_NS8cuda_cub4core6detail13_kernel_agentINS1_8__reduce11ReduceAgentINS0_12zip_iteratorIN4cuda3std3__45tupleIJNS0_10device_ptrIdEENS0_17counting_iteratorIlNS0_11use_defaultESF_SF_EEEEEEEPNSB_IJdlEEESJ_iNS1_9__extrema9arg_max_fIdl11TComparatorEEEEJSI_SK_iSO_EEEvDpT0_ --------------------------
	.section	.nv.shared._ZN6thrust24THRUST_300001_SM_1000_NS8cuda_cub4core6detail13_kernel_agentINS1_8__reduce11ReduceAgentINS0_12zip_iteratorIN4cuda3std3__45tupleIJNS0_10device_ptrIdEENS0_17counting_iteratorIlNS0_11use_defaultESF_SF_EEEEEEEPNSB_IJdlEEESJ_iNS1_9__extrema9arg_max_fIdl11TComparatorEEEEJSI_SK_iSO_EEEvDpT0_,"aw",@nobits
	.sectionflags	@""
	.align	16
	.zero		1024


//--------------------- .nv.shared._Z8DelUpperPdS_ii --------------------------
	.section	.nv.shared._Z8DelUpperPdS_ii,"aw",@nobits
	.sectionflags	@""
	.align	16
	.zero		1024


//--------------------- .nv.shared._Z8DelLowerPdS_ii --------------------------
	.section	.nv.shared._Z8DelLowerPdS_ii,"aw",@nobits
	.sectionflags	@""
	.align	16
	.zero		1024


//--------------------- .nv.shared._Z6DividePdS_i --------------------------
	.section	.nv.shared._Z6DividePdS_i,"aw",@nobits
	.sectionflags	@""
	.align	16
	.zero		1024


//--------------------- .nv.shared._Z9SwapLinesPdS_iii --------------------------
	.section	.nv.shared._Z9SwapLinesPdS_iii,"aw",@nobits
	.sectionflags	@""
	.align	16
	.zero		1024


//--------------------- .nv.constant0._ZN3cub18CUB_300001_SM_10006detail11EmptyKernelIvEEvv --------------------------
	.section	.nv.constant0._ZN3cub18CUB_300001_SM_10006detail11EmptyKernelIvEEvv,"a",@progbits
	.sectionflags	@""
	.align	4
.nv.constant0._ZN3cub18CUB_300001_SM_10006detail11EmptyKernelIvEEvv:
	.zero		896


//--------------------- .nv.constant0._ZN6thrust24THRUST_300001_SM_1000_NS8cuda_cub4core6detail13_kernel_agentINS1_8__reduce11ReduceAgentIPN4cuda3std3__45tupleIJdlEEESC_SB_lNS1_9__extrema9arg_max_fIdl11TComparatorEEEEJSC_SC_iSG_EEEvDpT0_ --------------------------
	.section	.nv.constant0._ZN6thrust24THRUST_300001_SM_1000_NS8cuda_cub4core6detail13_kernel_agentINS1_8__reduce11ReduceAgentIPN4cuda3std3__45tupleIJdlEEESC_SB_lNS1_9__extrema9arg_max_fIdl11TComparatorEEEEJSC_SC_iSG_EEEvDpT0_,"a",@progbits
	.sectionflags	@""
	.align	4
.nv.constant0._ZN6thrust24THRUST_300001_SM_1000_NS8cuda_cub4core6detail13_kernel_agentINS1_8__reduce11ReduceAgentIPN4cuda3std3__45tupleIJdlEEESC_SB_lNS1_9__extrema9arg_max_fIdl11TComparatorEEEEJSC_SC_iSG_EEEvDpT0_:
	.zero		917


//--------------------- .nv.constant0._ZN6thrust24THRUST_300001_SM_1000_NS8cuda_cub4core6detail13_kernel_agentINS1_8__reduce10DrainAgentIlEEJN3cub18CUB_300001_SM_10009GridQueueIyEElEEEvDpT0_ --------------------------
	.section	.nv.constant0._ZN6thrust24THRUST_300001_SM_1000_NS8cuda_cub4core6detail13_kernel_agentINS1_8__reduce10DrainAgentIlEEJN3cub18CUB_300001_SM_10009GridQueueIyEElEEEvDpT0_,"a",@progbits
	.sectionflags	@""
	.align	4
.nv.constant0._ZN6thrust24THRUST_300001_SM_1000_NS8cuda_cub4core6detail13_kernel_agentINS1_8__reduce10DrainAgentIlEEJN3cub18CUB_300001_SM_10009GridQueueIyEElEEEvDpT0_:
	.zero		912


//--------------------- .nv.constant0._ZN6thrust24THRUST_300001_SM_1000_NS8cuda_cub4core6detail13_kernel_agentINS1_8__reduce11ReduceAgentINS0_12zip_iteratorIN4cuda3std3__45tupleIJNS0_10device_ptrIdEENS0_17counting_iteratorIlNS0_11use_defaultESF_SF_EEEEEEEPNSB_IJdlEEESJ_lNS1_9__extrema9arg_max_fIdl11TComparatorEEEEJSI_SK_lN3cub18CUB_300001_SM_100013GridEvenShareIlEENSR_9GridQueueIyEESO_EEEvDpT0_ --------------------------
	.section	.nv.constant0._ZN6thrust24THRUST_300001_SM_1000_NS8cuda_cub4core6detail13_kernel_agentINS1_8__reduce11ReduceAgentINS0_12zip_iteratorIN4cuda3std3__45tupleIJNS0_10device_ptrIdEENS0_17counting_iteratorIlNS0_11use_defaultESF_SF_EEEEEEEPNSB_IJdlEEESJ_lNS1_9__extrema9arg_max_fIdl11TComparatorEEEEJSI_SK_lN3cub18CUB_300001_SM_100013GridEvenShareIlEENSR_9GridQueueIyEESO_EEEvDpT0_,"a",@progbits
	.sectionflags	@""
	.align	4
.nv.constant0._ZN6thrust24THRUST_300001_SM_1000_NS8cuda_cub4core6detail13_kernel_agentINS1_8__reduce11ReduceAgentINS0_12zip_iteratorIN4cuda3std3__45tupleIJNS0_10device_ptrIdEENS0_17counting_iteratorIlNS0_11use_defaultESF_SF_EEEEEEEPNSB_IJdlEEESJ_lNS1_9__extrema9arg_max_fIdl11TComparatorEEEEJSI_SK_lN3cub18CUB_300001_SM_100013GridEvenShareIlEENSR_9GridQueueIyEESO_EEEvDpT0_:
	.zero		1009


//--------------------- .nv.constant0._ZN6thrust24THRUST_300001_SM_1000_NS8cuda_cub4core6detail13_kernel_agentINS1_8__reduce11ReduceAgentINS0_12zip_iteratorIN4cuda3std3__45tupleIJNS0_10device_ptrIdEENS0_17counting_iteratorIlNS0_11use_defaultESF_SF_EEEEEEEPNSB_IJdlEEESJ_lNS1_9__extrema9arg_max_fIdl11TComparatorEEEEJSI_SK_lSO_EEEvDpT0_ --------------------------
	.section	.nv.constant0._ZN6thrust24THRUST_300001_SM_1000_NS8cuda_cub4core6detail13_kernel_agentINS1_8__reduce11ReduceAgentINS0_12zip_iteratorIN4cuda3std3__45tupleIJNS0_10device_ptrIdEENS0_17counting_iteratorIlNS0_11use_defaultESF_SF_EEEEEEEPNSB_IJdlEEESJ_lNS1_9__extrema9arg_max_fIdl11TComparatorEEEEJSI_SK_lSO_EEEvDpT0_,"a",@progbits
	.sectionflags	@""
	.align	4
.nv.constant0._ZN6thrust24THRUST_300001_SM_1000_NS8cuda_cub4core6detail13_kernel_agentINS1_8__reduce11ReduceAgentINS0_12zip_iteratorIN4cuda3std3__45tupleIJNS0_10device_ptrIdEENS0_17counting_iteratorIlNS0_11use_defaultESF_SF_EEEEEEEPNSB_IJdlEEESJ_lNS1_9__extrema9arg_max_fIdl11TComparatorEEEEJSI_SK_lSO_EEEvDpT0_:
	.zero		929


//--------------------- .nv.constant0._ZN6thrust24THRUST_300001_SM_1000_NS8cuda_cub4core6detail13_kernel_agentINS1_8__reduce11ReduceAgentIPN4cuda3std3__45tupleIJdlEEESC_SB_iNS1_9__extrema9arg_max_fIdl11TComparatorEEEEJSC_SC_iSG_EEEvDpT0_ --------------------------
	.section	.nv.constant0._ZN6thrust24THRUST_300001_SM_1000_NS8cuda_cub4core6detail13_kernel_agentINS1_8__reduce11ReduceAgentIPN4cuda3std3__45tupleIJdlEEESC_SB_iNS1_9__extrema9arg_max_fIdl11TComparatorEEEEJSC_SC_iSG_EEEvDpT0_,"a",@progbits
	.sectionflags	@""
	.align	4
.nv.constant0._ZN6thrust24THRUST_300001_SM_1000_NS8cuda_cub4core6detail13_kernel_agentINS1_8__reduce11ReduceAgentIPN4cuda3std3__45tupleIJdlEEESC_SB_iNS1_9__extrema9arg_max_fIdl11TComparatorEEEEJSC_SC_iSG_EEEvDpT0_:
	.zero		917


//--------------------- .nv.constant0._ZN6thrust24THRUST_300001_SM_1000_NS8cuda_cub4core6detail13_kernel_agentINS1_8__reduce10DrainAgentIiEEJN3cub18CUB_300001_SM_10009GridQueueIjEEiEEEvDpT0_ --------------------------
	.section	.nv.constant0._ZN6thrust24THRUST_300001_SM_1000_NS8cuda_cub4core6detail13_kernel_agentINS1_8__reduce10DrainAgentIiEEJN3cub18CUB_300001_SM_10009GridQueueIjEEiEEEvDpT0_,"a",@progbits
	.sectionflags	@""
	.align	4
.nv.constant0._ZN6thrust24THRUST_300001_SM_1000_NS8cuda_cub4core6detail13_kernel_agentINS1_8__reduce10DrainAgentIiEEJN3cub18CUB_300001_SM_10009GridQueueIjEEiEEEvDpT0_:
	.zero		908


//--------------------- .nv.constant0._ZN6thrust24THRUST_300001_SM_1000_NS8cuda_cub4core6detail13_kernel_agentINS1_8__reduce11ReduceAgentINS0_12zip_iteratorIN4cuda3std3__45tupleIJNS0_10device_ptrIdEENS0_17counting_iteratorIlNS0_11use_defaultESF_SF_EEEEEEEPNSB_IJdlEEESJ_iNS1_9__extrema9arg_max_fIdl11TComparatorEEEEJSI_SK_iN3cub18CUB_300001_SM_100013GridEvenShareIiEENSR_9GridQueueIjEESO_EEEvDpT0_ --------------------------
	.section	.nv.constant0._ZN6thrust24THRUST_300001_SM_1000_NS8cuda_cub4core6detail13_kernel_agentINS1_8__reduce11ReduceAgentINS0_12zip_iteratorIN4cuda3std3__45tupleIJNS0_10device_ptrIdEENS0_17counting_iteratorIlNS0_11use_defaultESF_SF_EEEEEEEPNSB_IJdlEEESJ_iNS1_9__extrema9arg_max_fIdl11TComparatorEEEEJSI_SK_iN3cub18CUB_300001_SM_100013GridEvenShareIiEENSR_9GridQueueIjEESO_EEEvDpT0_,"a",@progbits
	.sectionflags	@""
	.align	4
.nv.constant0._ZN6thrust24THRUST_300001_SM_1000_NS8cuda_cub4core6detail13_kernel_agentINS1_8__reduce11ReduceAgentINS0_12zip_iteratorIN4cuda3std3__45tupleIJNS0_10device_ptrIdEENS0_17counting_iteratorIlNS0_11use_defaultESF_SF_EEEEEEEPNSB_IJdlEEESJ_iNS1_9__extrema9arg_max_fIdl11TComparatorEEEEJSI_SK_iN3cub18CUB_300001_SM_100013GridEvenShareIiEENSR_9GridQueueIjEESO_EEEvDpT0_:
	.zero		977


//--------------------- .nv.constant0._ZN6thrust24THRUST_300001_SM_1000_NS8cuda_cub4core6detail13_kernel_agentINS1_8__reduce11ReduceAgentINS0_12zip_iteratorIN4cuda3std3__45tupleIJNS0_10device_ptrIdEENS0_17counting_iteratorIlNS0_11use_defaultESF_SF_EEEEEEEPNSB_IJdlEEESJ_iNS1_9__extrema9arg_max_fIdl11TComparatorEEEEJSI_SK_iSO_EEEvDpT0_ --------------------------
	.section	.nv.constant0._ZN6thrust24THRUST_300001_SM_1000_NS8cuda_cub4core6detail13_kernel_agentINS1_8__reduce11ReduceAgentINS0_12zip_iteratorIN4cuda3std3__45tupleIJNS0_10device_ptrIdEENS0_17counting_iteratorIlNS0_11use_defaultESF_SF_EEEEEEEPNSB_IJdlEEESJ_iNS1_9__extrema9arg_max_fIdl11TComparatorEEEEJSI_SK_iSO_EEEvDpT0_,"a",@progbits
	.sectionflags	@""
	.align	4
.nv.constant0._ZN6thrust24THRUST_300001_SM_1000_NS8cuda_cub4core6detail13_kernel_agentINS1_8__reduce11ReduceAgentINS0_12zip_iteratorIN4cuda3std3__45tupleIJNS0_10device_ptrIdEENS0_17counting_iteratorIlNS0_11use_defaultESF_SF_EEEEEEEPNSB_IJdlEEESJ_iNS1_9__extrema9arg_max_fIdl11TComparatorEEEEJSI_SK_iSO_EEEvDpT0_:
	.zero		925


//--------------------- .nv.constant0._Z8DelUpperPdS_ii --------------------------
	.section	.nv.constant0._Z8DelUpperPdS_ii,"a",@progbits
	.sectionflags	@""
	.align	4
.nv.constant0._Z8DelUpperPdS_ii:
	.zero		920


//--------------------- .nv.constant0._Z8DelLowerPdS_ii --------------------------
	.section	.nv.constant0._Z8DelLowerPdS_ii,"a",@progbits
	.sectionflags	@""
	.align	4
.nv.constant0._Z8DelLowerPdS_ii:
	.zero		920


//--------------------- .nv.constant0._Z6DividePdS_i --------------------------
	.section	.nv.constant0._Z6DividePdS_i,"a",@progbits
	.sectionflags	@""
	.align	4
.nv.constant0._Z6DividePdS_i:
	.zero		916


//--------------------- .nv.constant0._Z9SwapLinesPdS_iii --------------------------
	.section	.nv.constant0._Z9SwapLinesPdS_iii,"a",@progbits
	.sectionflags	@""
	.align	4
.nv.constant0._Z9SwapLinesPdS_iii:
	.zero		924


//--------------------- SYMBOLS --------------------------

	.type		.nv.reservedSmem.offset0,@object
	.size		.nv.reservedSmem.offset0,0x4
	.type		.nv.reservedSmem.cap,@object
	.size		.nv.reservedSmem.cap,0x4
